def matmul_kernel(
    a_ptr,
    b_ptr,
    c_ptr,
    M,
    N,
    K,
    stride_am,
    stride_ak,
    stride_bk,
    stride_bn,
    stride_cm,
    stride_cn,
    BLOCK_M: tl.constexpr,
    BLOCK_N: tl.constexpr,
    BLOCK_K: tl.constexpr,
    GROUP_M: tl.constexpr,
):
    pid = tl.program_id(axis=0)
    num_pid_m = tl.cdiv(M, BLOCK_M)
    num_pid_n = tl.cdiv(N, BLOCK_N)
    num_pid_in_group = GROUP_M * num_pid_n
    group_id = pid // num_pid_in_group
    first_pid_m = group_id * GROUP_M
    group_size_m = min(num_pid_m - first_pid_m, GROUP_M)
    pid_m = first_pid_m + ((pid % num_pid_in_group) % group_size_m)
    pid_n = (pid % num_pid_in_group) // group_size_m

    offs_am = (pid_m * BLOCK_M + tl.arange(0, BLOCK_M)) % M
    offs_bn = (pid_n * BLOCK_N + tl.arange(0, BLOCK_N)) % N
    offs_k = tl.arange(0, BLOCK_K)
    a_ptrs = a_ptr + offs_am[:, None] * stride_am + offs_k[None, :] * stride_ak
    b_ptrs = b_ptr + offs_k[:, None] * stride_bk + offs_bn[None, :] * stride_bn

    acc = tl.zeros((BLOCK_M, BLOCK_N), dtype=tl.float32)
    for kk in range(0, tl.cdiv(K, BLOCK_K)):
        a = tl.load(a_ptrs, mask=offs_k[None, :] < K - kk * BLOCK_K, other=0.0)
        b = tl.load(b_ptrs, mask=offs_k[:, None] < K - kk * BLOCK_K, other=0.0)
        acc = tl.dot(a, b, acc)
        a_ptrs += BLOCK_K * stride_ak
        b_ptrs += BLOCK_K * stride_bk

    c = acc.to(c_ptr.dtype.element_ty)
    offs_cm = pid_m * BLOCK_M + tl.arange(0, BLOCK_M)
    offs_cn = pid_n * BLOCK_N + tl.arange(0, BLOCK_N)
    c_ptrs = c_ptr + offs_cm[:, None] * stride_cm + offs_cn[None, :] * stride_cn
    mask = (offs_cm[:, None] < M) & (offs_cn[None, :] < N)
    tl.store(c_ptrs, c, mask=mask)

# config = {"BLOCK_K": 64, "BLOCK_M": 128, "BLOCK_N": 512, "GROUP_M": 8, "arch": "sm_80", "dtype": "bf16", "num_ctas": 1, "num_stages": 3, "num_warps": 16}
# arch = sm_80


// ===== COMPILED SASS (sm_80) =====

	.target	sm_80

	.elftype	@"ET_EXEC"


//--------------------- .note.nv.tkinfo           --------------------------
	.section	.note.nv.tkinfo,"",@"SHT_NOTE"
	.sectionflags	@"SHF_NOTE_NV_TKINFO"
	.tkinfo
        /*0018*/ 	.word	0x00000002
        /*0030*/ 	.string	""
        /*0030*/ 	.string	"ptxas"
        /*0030*/ 	.string	"Cuda compilation tools, release 13.0, V13.0.88"
        /*0030*/ 	.string	"Build cuda_13.0.r13.0/compiler.36424714_0"
        /*0030*/ 	.string	"-v  -suppress-debug-info  -lineinfo  -arch sm_80 "



//--------------------- .note.nv.cuinfo           --------------------------
	.section	.note.nv.cuinfo,"",@"SHT_NOTE"
	.sectionflags	@"SHF_NOTE_NV_CUINFO"
        /*0018*/ 	.short	0x0002
        /*001a*/ 	.short	0x0050
        /*001c*/ 	.short	0x0082
	.zero		2


//--------------------- .nv.info                  --------------------------
	.section	.nv.info,"",@"SHT_CUDA_INFO"
	.align	4


	//----- nvinfo : EIATTR_REGCOUNT
	.align		4
        /*0000*/ 	.byte	0x04, 0x2f
        /*0002*/ 	.short	(.L_1 - .L_0)
	.align		4
.L_0:
        /*0004*/ 	.word	index@(matmul_kernel)
        /*0008*/ 	.word	0x00000020


	//----- nvinfo : EIATTR_FRAME_SIZE
	.align		4
.L_1:
        /*000c*/ 	.byte	0x04, 0x11
        /*000e*/ 	.short	(.L_3 - .L_2)
	.align		4
.L_2:
        /*0010*/ 	.word	index@(matmul_kernel)
        /*0014*/ 	.word	0x00000ee8


	//----- nvinfo : EIATTR_MIN_STACK_SIZE
	.align		4
.L_3:
        /*0018*/ 	.byte	0x04, 0x12
        /*001a*/ 	.short	(.L_5 - .L_4)
	.align		4
.L_4:
        /*001c*/ 	.word	index@(matmul_kernel)
        /*0020*/ 	.word	0x00000ee8
.L_5:


//--------------------- .nv.info.matmul_kernel    --------------------------
	.section	.nv.info.matmul_kernel,"",@"SHT_CUDA_INFO"
	.sectionflags	@""
	.align	4


	//----- nvinfo : EIATTR_CUDA_API_VERSION
	.align		4
        /*0000*/ 	.byte	0x04, 0x37
        /*0002*/ 	.short	(.L_7 - .L_6)
.L_6:
        /*0004*/ 	.word	0x00000082


	//----- nvinfo : EIATTR_SW2861232_WAR
	.align		4
.L_7:
        /*0008*/ 	.byte	0x01, 0x35
	.zero		2


	//----- nvinfo : EIATTR_PARAM_CBANK
	.align		4
        /*000c*/ 	.byte	0x04, 0x0a
        /*000e*/ 	.short	(.L_9 - .L_8)
	.align		4
.L_8:
        /*0010*/ 	.word	index@(.nv.constant0.matmul_kernel)
        /*0014*/ 	.short	0x0160
        /*0016*/ 	.short	0x0050


	//----- nvinfo : EIATTR_CBANK_PARAM_SIZE
	.align		4
.L_9:
        /*0018*/ 	.byte	0x03, 0x19
        /*001a*/ 	.short	0x0050


	//----- nvinfo : EIATTR_KPARAM_INFO
	.align		4
        /*001c*/ 	.byte	0x04, 0x17
        /*001e*/ 	.short	(.L_11 - .L_10)
.L_10:
        /*0020*/ 	.word	0x00000000
        /*0024*/ 	.short	0x000d
        /*0026*/ 	.short	0x0048
        /*0028*/ 	.byte	0x00, 0xf4, 0x21, 0x00


	//----- nvinfo : EIATTR_KPARAM_INFO
	.align		4
.L_11:
        /*002c*/ 	.byte	0x04, 0x17
        /*002e*/ 	.short	(.L_13 - .L_12)
.L_12:
        /*0030*/ 	.word	0x00000000
        /*0034*/ 	.short	0x000c
        /*0036*/ 	.short	0x0040
        /*0038*/ 	.byte	0x00, 0xf4, 0x21, 0x00


	//----- nvinfo : EIATTR_KPARAM_INFO
	.align		4
.L_13:
        /*003c*/ 	.byte	0x04, 0x17
        /*003e*/ 	.short	(.L_15 - .L_14)
.L_14:
        /*0040*/ 	.word	0x00000000
        /*0044*/ 	.short	0x000b
        /*0046*/ 	.short	0x0038
        /*0048*/ 	.byte	0x00, 0xf0, 0x11, 0x00


	//----- nvinfo : EIATTR_KPARAM_INFO
	.align		4
.L_15:
        /*004c*/ 	.byte	0x04, 0x17
        /*004e*/ 	.short	(.L_17 - .L_16)
.L_16:
        /*0050*/ 	.word	0x00000000
        /*0054*/ 	.short	0x000a
        /*0056*/ 	.short	0x0034
        /*0058*/ 	.byte	0x00, 0xf0, 0x11, 0x00


	//----- nvinfo : EIATTR_KPARAM_INFO
	.align		4
.L_17:
        /*005c*/ 	.byte	0x04, 0x17
        /*005e*/ 	.short	(.L_19 - .L_18)
.L_18:
        /*0060*/ 	.word	0x00000000
        /*0064*/ 	.short	0x0009
        /*0066*/ 	.short	0x0030
        /*0068*/ 	.byte	0x00, 0xf0, 0x11, 0x00


	//----- nvinfo : EIATTR_KPARAM_INFO
	.align		4
.L_19:
        /*006c*/ 	.byte	0x04, 0x17
        /*006e*/ 	.short	(.L_21 - .L_20)
.L_20:
        /*0070*/ 	.word	0x00000000
        /*0074*/ 	.short	0x0008
        /*0076*/ 	.short	0x002c
        /*0078*/ 	.byte	0x00, 0xf0, 0x11, 0x00


	//----- nvinfo : EIATTR_KPARAM_INFO
	.align		4
.L_21:
        /*007c*/ 	.byte	0x04, 0x17
        /*007e*/ 	.short	(.L_23 - .L_22)
.L_22:
        /*0080*/ 	.word	0x00000000
        /*0084*/ 	.short	0x0007
        /*0086*/ 	.short	0x0028
        /*0088*/ 	.byte	0x00, 0xf0, 0x11, 0x00


	//----- nvinfo : EIATTR_KPARAM_INFO
	.align		4
.L_23:
        /*008c*/ 	.byte	0x04, 0x17
        /*008e*/ 	.short	(.L_25 - .L_24)
.L_24:
        /*0090*/ 	.word	0x00000000
        /*0094*/ 	.short	0x0006
        /*0096*/ 	.short	0x0024
        /*0098*/ 	.byte	0x00, 0xf0, 0x11, 0x00


	//----- nvinfo : EIATTR_KPARAM_INFO
	.align		4
.L_25:
        /*009c*/ 	.byte	0x04, 0x17
        /*009e*/ 	.short	(.L_27 - .L_26)
.L_26:
        /*00a0*/ 	.word	0x00000000
        /*00a4*/ 	.short	0x0005
        /*00a6*/ 	.short	0x0020
        /*00a8*/ 	.byte	0x00, 0xf0, 0x11, 0x00


	//----- nvinfo : EIATTR_KPARAM_INFO
	.align		4
.L_27:
        /*00ac*/ 	.byte	0x04, 0x17
        /*00ae*/ 	.short	(.L_29 - .L_28)
.L_28:
        /*00b0*/ 	.word	0x00000000
        /*00b4*/ 	.short	0x0004
        /*00b6*/ 	.short	0x001c
        /*00b8*/ 	.byte	0x00, 0xf0, 0x11, 0x00


	//----- nvinfo : EIATTR_KPARAM_INFO
	.align		4
.L_29:
        /*00bc*/ 	.byte	0x04, 0x17
        /*00be*/ 	.short	(.L_31 - .L_30)
.L_30:
        /*00c0*/ 	.word	0x00000000
        /*00c4*/ 	.short	0x0003
        /*00c6*/ 	.short	0x0018
        /*00c8*/ 	.byte	0x00, 0xf0, 0x11, 0x00


	//----- nvinfo : EIATTR_KPARAM_INFO
	.align		4
.L_31:
        /*00cc*/ 	.byte	0x04, 0x17
        /*00ce*/ 	.short	(.L_33 - .L_32)
.L_32:
        /*00d0*/ 	.word	0x00000000
        /*00d4*/ 	.short	0x0002
        /*00d6*/ 	.short	0x0010
        /*00d8*/ 	.byte	0x00, 0xf4, 0x21, 0x00


	//----- nvinfo : EIATTR_KPARAM_INFO
	.align		4
.L_33:
        /*00dc*/ 	.byte	0x04, 0x17
        /*00de*/ 	.short	(.L_35 - .L_34)
.L_34:
        /*00e0*/ 	.word	0x00000000
        /*00e4*/ 	.short	0x0001
        /*00e6*/ 	.short	0x0008
        /*00e8*/ 	.byte	0x00, 0xf4, 0x21, 0x00


	//----- nvinfo : EIATTR_KPARAM_INFO
	.align		4
.L_35:
        /*00ec*/ 	.byte	0x04, 0x17
        /*00ee*/ 	.short	(.L_37 - .L_36)
.L_36:
        /*00f0*/ 	.word	0x00000000
        /*00f4*/ 	.short	0x0000
        /*00f6*/ 	.short	0x0000
        /*00f8*/ 	.byte	0x00, 0xf4, 0x21, 0x00


	//----- nvinfo : EIATTR_MAXREG_COUNT
	.align		4
.L_37:
        /*00fc*/ 	.byte	0x03, 0x1b
        /*00fe*/ 	.short	0x0080


	//----- nvinfo : EIATTR_NUM_BARRIERS
	.align		4
        /*0100*/ 	.byte	0x02, 0x4c
        /*0102*/ 	.byte	0x01
	.zero		1


	//----- nvinfo : EIATTR_ANNOTATIONS
	.align		4
        /*0104*/ 	.byte	0x04, 0x55
        /*0106*/ 	.short	(.L_39 - .L_38)


	//   ....[0]....
.L_38:
        /*0108*/ 	.word	0x00000001
        /*010c*/ 	.byte	0x40, 0x05, 0x00, 0x00, 0x01, 0x00, 0x00, 0x00, 0x20, 0x06, 0x00, 0x00, 0x01, 0x00, 0x00, 0x00
        /* <DEDUP_REMOVED lines=1531> */
        /*60cc*/ 	.byte	0xd0, 0x95, 0x01, 0x00


	//----- nvinfo : EIATTR_MERCURY_ISA_VERSION
	.align		4
.L_39:
        /*60d0*/ 	.byte	0x03, 0x5f
        /*60d2*/ 	.short	0x0000


	//----- nvinfo : EIATTR_EXIT_INSTR_OFFSETS
	.align		4
        /*60d4*/ 	.byte	0x04, 0x1c
        /*60d6*/ 	.short	(.L_41 - .L_40)


	//   ....[0]....
.L_40:
        /*60d8*/ 	.word	0x00019920


	//   ....[1]....
        /*60dc*/ 	.word	0x00019950


	//----- nvinfo : EIATTR_REQNTID
	.align		4
.L_41:
        /*60e0*/ 	.byte	0x04, 0x10
        /*60e2*/ 	.short	(.L_43 - .L_42)
.L_42:
        /*60e4*/ 	.word	0x00000200
        /*60e8*/ 	.word	0x00000001
        /*60ec*/ 	.word	0x00000001
.L_43:


//--------------------- .nv.callgraph             --------------------------
	.section	.nv.callgraph,"",@"SHT_CUDA_CALLGRAPH"
	.align	4
	.sectionentsize	8
	.align		4
        /*0000*/ 	.word	0x00000000
	.align		4
        /*0004*/ 	.word	0xffffffff
	.align		4
        /*0008*/ 	.word	0x00000000
	.align		4
        /*000c*/ 	.word	0xfffffffe
	.align		4
        /*0010*/ 	.word	0x00000000
	.align		4
        /*0014*/ 	.word	0xfffffffd
	.align		4
        /*0018*/ 	.word	0x00000000
	.align		4
        /*001c*/ 	.word	0xfffffffc


//--------------------- .nv.rel.action            --------------------------
	.section	.nv.rel.action,"",@"SHT_CUDA_RELOCINFO"
	.align	8
	.sectionentsize	8
        /*0000*/ 	.byte	0x73, 0x00, 0x00, 0x00, 0x00, 0x00, 0x00, 0x00, 0x00, 0x00, 0x00, 0x11, 0x25, 0x00, 0x05, 0x36


//--------------------- .nv.constant0.matmul_kernel --------------------------
	.section	.nv.constant0.matmul_kernel,"a",@progbits
	.sectionflags	@""
	.align	4
.nv.constant0.matmul_kernel:
	.zero		432


//--------------------- .text.matmul_kernel       --------------------------
	.section	.text.matmul_kernel,"ax",@progbits
	.sectioninfo	@"SHI_REGISTERS=32"
	.align	128
        .global         matmul_kernel
        .type           matmul_kernel,@function
        .size           matmul_kernel,(.L_x_5 - matmul_kernel)
        .other          matmul_kernel,@"STO_CUDA_ENTRY STV_DEFAULT"
matmul_kernel:
.text.matmul_kernel:
[----:B------:R-:W-:-:S03]  /*0000*/  IMAD.MOV.U32 R1, RZ, RZ, c[0x0][0x28] ;  /* 0x00000a00ff017624 */ /* 0x000fc600078e00ff */
[----:B------:R-:W-:Y:S01]  /*0010*/  IMAD.MOV.U32 R0, RZ, RZ, c[0x0][0x17c] ;  /* 0x00005f00ff007624 */ /* 0x000fe200078e00ff */
[----:B------:R-:W0:Y:S01]  /*0020*/  S2R R28, SR_TID.X ;  /* 0x00000000001c7919 */ /* 0x000e220000002100 */
[----:B------:R-:W-:Y:S01]  /*0030*/  IADD3 R1, R1, -0xee8, RZ ;  /* 0xfffff11801017810 */ /* 0x000fe20007ffe0ff */
[----:B------:R-:W-:Y:S02]  /*0040*/  ULDC UR4, c[0x0][0x180] ;  /* 0x0000600000047ab9 */ /* 0x000fe40000000800 */
[----:B------:R-:W-:Y:S01]  /*0050*/  IADD3 R0, R0, 0x1ff, RZ ;  /* 0x000001ff00007810 */ /* 0x000fe20007ffe0ff */
[----:B------:R-:W-:-:S03]  /*0060*/  ULDC.64 UR6, c[0x0][0x118] ;  /* 0x0000460000067ab9 */ /* 0x000fc60000000a00 */
[----:B------:R-:W-:-:S04]  /*0070*/  SHF.R.S32.HI R3, RZ, 0x1f, R0 ;  /* 0x0000001fff037819 */ /* 0x000fc80000011400 */
[----:B------:R-:W-:-:S04]  /*0080*/  LEA.HI R3, R3, R0, RZ, 0x9 ;  /* 0x0000000003037211 */ /* 0x000fc800078f48ff */
[----:B------:R-:W-:Y:S02]  /*0090*/  SHF.R.S32.HI R0, RZ, 0x9, R3 ;  /* 0x00000009ff007819 */ /* 0x000fe40000011403 */
[----:B------:R-:W1:Y:S03]  /*00a0*/  S2R R3, SR_CTAID.X ;  /* 0x0000000000037919 */ /* 0x000e660000002500 */
[----:B------:R-:W-:-:S05]  /*00b0*/  IMAD.SHL.U32 R0, R0, 0x8, RZ ;  /* 0x0000000800007824 */ /* 0x000fca00078e00ff */
[-C--:B------:R-:W-:Y:S02]  /*00c0*/  IABS R7, R0.reuse ;  /* 0x0000000000077213 */ /* 0x080fe40000000000 */
[----:B------:R-:W-:Y:S02]  /*00d0*/  IABS R10, R0 ;  /* 0x00000000000a7213 */ /* 0x000fe40000000000 */
[----:B------:R-:W2:Y:S01]  /*00e0*/  I2F.RP R2, R7 ;  /* 0x0000000700027306 */ /* 0x000ea20000209400 */
[----:B-1----:R-:W-:-:S07]  /*00f0*/  IABS R8, R3 ;  /* 0x0000000300087213 */ /* 0x002fce0000000000 */
[----:B--2---:R-:W1:Y:S02]  /*0100*/  MUFU.RCP R2, R2 ;  /* 0x0000000200027308 */ /* 0x004e640000001000 */
[----:B-1----:R-:W-:Y:S01]  /*0110*/  IADD3 R4, R2, 0xffffffe, RZ ;  /* 0x0ffffffe02047810 */ /* 0x002fe20007ffe0ff */
[----:B------:R-:W-:-:S05]  /*0120*/  IMAD.MOV R2, RZ, RZ, -R10 ;  /* 0x000000ffff027224 */ /* 0x000fca00078e0a0a */
[----:B------:R1:W2:Y:S02]  /*0130*/  F2I.FTZ.U32.TRUNC.NTZ R5, R4 ;  /* 0x0000000400057305 */ /* 0x0002a4000021f000 */
[----:B-1----:R-:W-:Y:S02]  /*0140*/  IMAD.MOV.U32 R4, RZ, RZ, RZ ;  /* 0x000000ffff047224 */ /* 0x002fe400078e00ff */
[----:B--2---:R-:W-:-:S04]  /*0150*/  IMAD.MOV R6, RZ, RZ, -R5 ;  /* 0x000000ffff067224 */ /* 0x004fc800078e0a05 */
[----:B------:R-:W-:Y:S02]  /*0160*/  IMAD R9, R6, R7, RZ ;  /* 0x0000000706097224 */ /* 0x000fe400078e02ff */
[----:B------:R-:W-:Y:S02]  /*0170*/  IMAD.MOV.U32 R6, RZ, RZ, R8 ;  /* 0x000000ffff067224 */ /* 0x000fe400078e0008 */
[----:B------:R-:W-:-:S06]  /*0180*/  IMAD.HI.U32 R5, R5, R9, R4 ;  /* 0x0000000905057227 */ /* 0x000fcc00078e0004 */
[----:B------:R-:W-:-:S04]  /*0190*/  IMAD.HI.U32 R5, R5, R6, RZ ;  /* 0x0000000605057227 */ /* 0x000fc800078e00ff */
[----:B------:R-:W-:-:S05]  /*01a0*/  IMAD R2, R5, R2, R6 ;  /* 0x0000000205027224 */ /* 0x000fca00078e0206 */
[----:B------:R-:W-:-:S13]  /*01b0*/  ISETP.GT.U32.AND P1, PT, R7, R2, PT ;  /* 0x000000020700720c */ /* 0x000fda0003f24070 */
[----:B------:R-:W-:Y:S01]  /*01c0*/  @!P1 IMAD.IADD R2, R2, 0x1, -R7 ;  /* 0x0000000102029824 */ /* 0x000fe200078e0a07 */
[----:B------:R-:W-:Y:S02]  /*01d0*/  @!P1 IADD3 R5, R5, 0x1, RZ ;  /* 0x0000000105059810 */ /* 0x000fe40007ffe0ff */
[----:B------:R-:W-:Y:S02]  /*01e0*/  ISETP.NE.AND P1, PT, R0, RZ, PT ;  /* 0x000000ff0000720c */ /* 0x000fe40003f25270 */
[----:B------:R-:W-:Y:S02]  /*01f0*/  ISETP.GE.U32.AND P0, PT, R2, R7, PT ;  /* 0x000000070200720c */ /* 0x000fe40003f06070 */
[----:B------:R-:W-:-:S04]  /*0200*/  LOP3.LUT R2, R3, R0, RZ, 0x3c, !PT ;  /* 0x0000000003027212 */ /* 0x000fc800078e3cff */
[----:B------:R-:W-:Y:S01]  /*0210*/  ISETP.GE.AND P2, PT, R2, RZ, PT ;  /* 0x000000ff0200720c */ /* 0x000fe20003f46270 */
[----:B------:R-:W-:-:S05]  /*0220*/  IMAD.MOV.U32 R2, RZ, RZ, c[0x0][0x178] ;  /* 0x00005e00ff027624 */ /* 0x000fca00078e00ff */
[----:B------:R-:W-:Y:S02]  /*0230*/  IADD3 R2, R2, 0x7f, RZ ;  /* 0x0000007f02027810 */ /* 0x000fe40007ffe0ff */
[----:B------:R-:W-:-:S05]  /*0240*/  @P0 IADD3 R5, R5, 0x1, RZ ;  /* 0x0000000105050810 */ /* 0x000fca0007ffe0ff */
[----:B------:R-:W-:Y:S01]  /*0250*/  IMAD.MOV.U32 R4, RZ, RZ, R5 ;  /* 0x000000ffff047224 */ /* 0x000fe200078e0005 */
[----:B------:R-:W-:-:S03]  /*0260*/  SHF.R.S32.HI R5, RZ, 0x1f, R2 ;  /* 0x0000001fff057819 */ /* 0x000fc60000011402 */
[----:B------:R-:W-:Y:S01]  /*0270*/  @!P2 IMAD.MOV R4, RZ, RZ, -R4 ;  /* 0x000000ffff04a224 */ /* 0x000fe200078e0a04 */
[----:B------:R-:W-:Y:S02]  /*0280*/  @!P1 LOP3.LUT R4, RZ, R0, RZ, 0x33, !PT ;  /* 0x00000000ff049212 */ /* 0x000fe400078e33ff */
[----:B------:R-:W-:-:S03]  /*0290*/  LEA.HI R5, R5, R2, RZ, 0x7 ;  /* 0x0000000205057211 */ /* 0x000fc600078f38ff */
[----:B------:R-:W-:Y:S02]  /*02a0*/  IMAD.SHL.U32 R2, R4, 0x8, RZ ;  /* 0x0000000804027824 */ /* 0x000fe400078e00ff */
[----:B------:R-:W-:-:S03]  /*02b0*/  IMAD.MOV R4, RZ, RZ, -R4 ;  /* 0x000000ffff047224 */ /* 0x000fc600078e0a04 */
[----:B------:R-:W-:Y:S01]  /*02c0*/  LEA.HI.SX32 R5, R5, -R2, 0x19 ;  /* 0x8000000205057211 */ /* 0x000fe200078fcaff */
[----:B------:R-:W-:Y:S02]  /*02d0*/  IMAD R11, R0, R4, R3 ;  /* 0x00000004000b7224 */ /* 0x000fe400078e0203 */
[----:B------:R-:W-:Y:S01]  /*02e0*/  IMAD.MOV.U32 R4, RZ, RZ, RZ ;  /* 0x000000ffff047224 */ /* 0x000fe200078e00ff */
[----:B------:R-:W-:-:S04]  /*02f0*/  IMNMX R8, R5, 0x8, PT ;  /* 0x0000000805087817 */ /* 0x000fc80003800200 */
[----:B------:R-:W-:-:S04]  /*0300*/  IABS R7, R8 ;  /* 0x0000000800077213 */ /* 0x000fc80000000000 */
[----:B------:R-:W1:Y:S08]  /*0310*/  I2F.RP R6, R7 ;  /* 0x0000000700067306 */ /* 0x000e700000209400 */
[----:B-1----:R-:W1:Y:S02]  /*0320*/  MUFU.RCP R6, R6 ;  /* 0x0000000600067308 */ /* 0x002e640000001000 */
[----:B-1----:R-:W-:-:S02]  /*0330*/  IADD3 R5, R6, 0xffffffe, RZ ;  /* 0x0ffffffe06057810 */ /* 0x002fc40007ffe0ff */
[----:B0-----:R-:W-:-:S04]  /*0340*/  SHF.R.U32.HI R6, RZ, 0x7, R28 ;  /* 0x00000007ff067819 */ /* 0x001fc8000001161c */
[----:B------:R-:W0:Y:S01]  /*0350*/  F2I.FTZ.U32.TRUNC.NTZ R5, R5 ;  /* 0x0000000500057305 */ /* 0x000e22000021f000 */
[----:B------:R-:W-:Y:S01]  /*0360*/  SGXT.U32 R12, R6, 0x2 ;  /* 0x00000002060c781a */ /* 0x000fe20000000000 */
[----:B0-----:R-:W-:-:S04]  /*0370*/  IMAD.MOV R9, RZ, RZ, -R5 ;  /* 0x000000ffff097224 */ /* 0x001fc800078e0a05 */
[----:B------:R-:W-:Y:S01]  /*0380*/  IMAD.MOV.U32 R0, RZ, RZ, R9 ;  /* 0x000000ffff007224 */ /* 0x000fe200078e0009 */
[----:B------:R-:W-:-:S03]  /*0390*/  IABS R9, R11 ;  /* 0x0000000b00097213 */ /* 0x000fc60000000000 */
[----:B------:R-:W-:Y:S01]  /*03a0*/  IMAD R3, R0, R7, RZ ;  /* 0x0000000700037224 */ /* 0x000fe200078e02ff */
[----:B------:R-:W-:-:S03]  /*03b0*/  IABS R0, R8 ;  /* 0x0000000800007213 */ /* 0x000fc60000000000 */
[----:B------:R-:W-:-:S04]  /*03c0*/  IMAD.HI.U32 R4, R5, R3, R4 ;  /* 0x0000000305047227 */ /* 0x000fc800078e0004 */
[----:B------:R-:W-:Y:S02]  /*03d0*/  IMAD.MOV R0, RZ, RZ, -R0 ;  /* 0x000000ffff007224 */ /* 0x000fe400078e0a00 */
[----:B------:R-:W-:-:S04]  /*03e0*/  IMAD.HI.U32 R4, R4, R9, RZ ;  /* 0x0000000904047227 */ /* 0x000fc800078e00ff */
[----:B------:R-:W-:Y:S02]  /*03f0*/  IMAD R0, R4, R0, R9 ;  /* 0x0000000004007224 */ /* 0x000fe400078e0209 */
[----:B------:R-:W-:-:S03]  /*0400*/  IMAD.MOV.U32 R5, RZ, RZ, c[0x0][0x180] ;  /* 0x00006000ff057624 */ /* 0x000fc600078e00ff */
[----:B------:R-:W-:-:S13]  /*0410*/  ISETP.GT.U32.AND P1, PT, R7, R0, PT ;  /* 0x000000000700720c */ /* 0x000fda0003f24070 */
[----:B------:R-:W-:Y:S01]  /*0420*/  @!P1 IMAD.IADD R0, R0, 0x1, -R7 ;  /* 0x0000000100009824 */ /* 0x000fe200078e0a07 */
[----:B------:R-:W-:Y:S02]  /*0430*/  @!P1 IADD3 R4, R4, 0x1, RZ ;  /* 0x0000000104049810 */ /* 0x000fe40007ffe0ff */
[----:B------:R-:W-:Y:S02]  /*0440*/  ISETP.NE.AND P1, PT, R8, RZ, PT ;  /* 0x000000ff0800720c */ /* 0x000fe40003f25270 */
[----:B------:R-:W-:Y:S02]  /*0450*/  ISETP.GE.U32.AND P0, PT, R0, R7, PT ;  /* 0x000000070000720c */ /* 0x000fe40003f06070 */
[----:B------:R-:W-:-:S04]  /*0460*/  LOP3.LUT R0, R11, R8, RZ, 0x3c, !PT ;  /* 0x000000080b007212 */ /* 0x000fc800078e3cff */
[----:B------:R-:W-:Y:S02]  /*0470*/  ISETP.GE.AND P2, PT, R0, RZ, PT ;  /* 0x000000ff0000720c */ /* 0x000fe40003f46270 */
[----:B------:R-:W-:-:S05]  /*0480*/  LOP3.LUT R0, R28, 0x7f, RZ, 0xc0, !PT ;  /* 0x0000007f1c007812 */ /* 0x000fca00078ec0ff */
[----:B------:R-:W-:-:S06]  /*0490*/  @P0 IADD3 R4, R4, 0x1, RZ ;  /* 0x0000000104040810 */ /* 0x000fcc0007ffe0ff */
[----:B------:R-:W-:Y:S01]  /*04a0*/  @!P2 IMAD.MOV R4, RZ, RZ, -R4 ;  /* 0x000000ffff04a224 */ /* 0x000fe200078e0a04 */
[----:B------:R-:W-:-:S05]  /*04b0*/  @!P1 LOP3.LUT R4, RZ, R8, RZ, 0x33, !PT ;  /* 0x00000008ff049212 */ /* 0x000fca00078e33ff */
[----:B------:R-:W-:-:S04]  /*04c0*/  IMAD.MOV R3, RZ, RZ, -R4 ;  /* 0x000000ffff037224 */ /* 0x000fc800078e0a04 */
[----:B------:R-:W-:-:S04]  /*04d0*/  IMAD R3, R8, R3, R11 ;  /* 0x0000000308037224 */ /* 0x000fc800078e020b */
[----:B------:R-:W-:Y:S01]  /*04e0*/  IMAD.IADD R3, R2, 0x1, R3 ;  /* 0x0000000102037824 */ /* 0x000fe200078e0203 */
[----:B------:R-:W-:Y:S02]  /*04f0*/  IADD3 R2, R5, 0x3f, RZ ;  /* 0x0000003f05027810 */ /* 0x000fe40007ffe0ff */
[----:B------:R-:W-:Y:S01]  /*0500*/  LOP3.LUT R5, R12, 0x8, RZ, 0xfc, !PT ;  /* 0x000000080c057812 */ /* 0x000fe200078efcff */
[----:B------:R-:W-:Y:S01]  /*0510*/  IMAD R0, R3, 0x80, R0 ;  /* 0x0000008003007824 */ /* 0x000fe200078e0200 */
[----:B------:R-:W-:Y:S02]  /*0520*/  ISETP.GT.AND P0, PT, R2, 0x3f, PT ;  /* 0x0000003f0200780c */ /* 0x000fe40003f04270 */
[C---:B------:R-:W-:Y:S02]  /*0530*/  LOP3.LUT R3, R12.reuse, 0xc, RZ, 0xfc, !PT ;  /* 0x0000000c0c037812 */ /* 0x040fe400078efcff */
[----:B------:R0:W-:Y:S01]  /*0540*/  STL [R1+0x578], R0 ;  /* 0x0005780001007387 */ /* 0x0001e20000100800 */
[----:B------:R-:W-:-:S02]  /*0550*/  LOP3.LUT R5, R12, 0x14, RZ, 0xfc, !PT ;  /* 0x000000140c057812 */ /* 0x000fc400078efcff */
[C---:B------:R-:W-:Y:S02]  /*0560*/  LOP3.LUT R3, R12.reuse, 0x18, RZ, 0xfc, !PT ;  /* 0x000000180c037812 */ /* 0x040fe400078efcff */
[C---:B------:R-:W-:Y:S02]  /*0570*/  LOP3.LUT R5, R12.reuse, 0x20, RZ, 0xfc, !PT ;  /* 0x000000200c057812 */ /* 0x040fe400078efcff */
[C---:B------:R-:W-:Y:S02]  /*0580*/  LOP3.LUT R3, R12.reuse, 0x24, RZ, 0xfc, !PT ;  /* 0x000000240c037812 */ /* 0x040fe400078efcff */
[C---:B------:R-:W-:Y:S02]  /*0590*/  LOP3.LUT R5, R12.reuse, 0x2c, RZ, 0xfc, !PT ;  /* 0x0000002c0c057812 */ /* 0x040fe400078efcff */
[C---:B0-----:R-:W-:Y:S02]  /*05a0*/  LOP3.LUT R0, R12.reuse, 0x4, RZ, 0xfc, !PT ;  /* 0x000000040c007812 */ /* 0x041fe400078efcff */
[----:B------:R-:W-:-:S02]  /*05b0*/  LOP3.LUT R0, R12, 0x10, RZ, 0xfc, !PT ;  /* 0x000000100c007812 */ /* 0x000fc400078efcff */
[C---:B------:R-:W-:Y:S02]  /*05c0*/  LOP3.LUT R0, R12.reuse, 0x1c, RZ, 0xfc, !PT ;  /* 0x0000001c0c007812 */ /* 0x040fe400078efcff */
[C---:B------:R-:W-:Y:S02]  /*05d0*/  LOP3.LUT R0, R12.reuse, 0x28, RZ, 0xfc, !PT ;  /* 0x000000280c007812 */ /* 0x040fe400078efcff */
[----:B------:R-:W-:Y:S01]  /*05e0*/  LOP3.LUT R0, R12, 0x34, RZ, 0xfc, !PT ;  /* 0x000000340c007812 */ /* 0x000fe200078efcff */
[----:B------:R-:W-:Y:S01]  /*05f0*/  IMAD.SHL.U32 R0, R4, 0x200, RZ ;  /* 0x0000020004007824 */ /* 0x000fe200078e00ff */
[C---:B------:R-:W-:Y:S02]  /*0600*/  LOP3.LUT R3, R12.reuse, 0x30, RZ, 0xfc, !PT ;  /* 0x000000300c037812 */ /* 0x040fe400078efcff */
[C---:B------:R-:W-:Y:S02]  /*0610*/  LOP3.LUT R5, R12.reuse, 0x38, RZ, 0xfc, !PT ;  /* 0x000000380c057812 */ /* 0x040fe400078efcff */
[----:B------:R0:W-:Y:S01]  /*0620*/  STL [R1+0x364], R0 ;  /* 0x0003640001007387 */ /* 0x0001e20000100800 */
[----:B------:R-:W-:Y:S01]  /*0630*/  LOP3.LUT R3, R12, 0x3c, RZ, 0xfc, !PT ;  /* 0x0000003c0c037812 */ /* 0x000fe200078efcff */
[----:B------:R-:W-:Y:S05]  /*0640*/  @P0 BRA `(.L_x_0) ;  /* 0x0000039000000947 */ /* 0x000fea0003800000 */
[C---:B------:R-:W-:Y:S01]  /*0650*/  IMAD.SHL.U32 R2, R28.reuse, 0x80, RZ ;  /* 0x000000801c027824 */ /* 0x040fe200078e00ff */
[----:B------:R-:W-:Y:S01]  /*0660*/  CS2R R24, SRZ ;  /* 0x0000000000187805 */ /* 0x000fe2000001ff00 */
[----:B0-----:R-:W-:Y:S01]  /*0670*/  IMAD.SHL.U32 R0, R28, 0x20, RZ ;  /* 0x000000201c007824 */ /* 0x001fe200078e00ff */
[----:B------:R-:W-:Y:S01]  /*0680*/  CS2R R26, SRZ ;  /* 0x00000000001a7805 */ /* 0x000fe2000001ff00 */
[----:B------:R-:W-:Y:S01]  /*0690*/  CS2R R20, SRZ ;  /* 0x0000000000147805 */ /* 0x000fe2000001ff00 */
[----:B------:R0:W-:Y:S01]  /*06a0*/  STL [R1+0x57c], R2 ;  /* 0x00057c0201007387 */ /* 0x0001e20000100800 */
[----:B------:R-:W-:Y:S01]  /*06b0*/  CS2R R22, SRZ ;  /* 0x0000000000167805 */ /* 0x000fe2000001ff00 */
[----:B------:R-:W-:Y:S01]  /*06c0*/  CS2R R16, SRZ ;  /* 0x0000000000107805 */ /* 0x000fe2000001ff00 */
[----:B------:R-:W-:Y:S01]  /*06d0*/  CS2R R18, SRZ ;  /* 0x0000000000127805 */ /* 0x000fe2000001ff00 */
[----:B------:R0:W-:Y:S01]  /*06e0*/  STL [R1+0x580], R0 ;  /* 0x0005800001007387 */ /* 0x0001e20000100800 */
[----:B------:R-:W-:Y:S01]  /*06f0*/  CS2R R12, SRZ ;  /* 0x00000000000c7805 */ /* 0x000fe2000001ff00 */
[----:B------:R-:W-:Y:S01]  /*0700*/  CS2R R14, SRZ ;  /* 0x00000000000e7805 */ /* 0x000fe2000001ff00 */
[----:B------:R-:W-:Y:S01]  /*0710*/  CS2R R8, SRZ ;  /* 0x0000000000087805 */ /* 0x000fe2000001ff00 */
[----:B------:R0:W-:Y:S01]  /*0720*/  STL [R1], RZ ;  /* 0x000000ff01007387 */ /* 0x0001e20000100800 */
[----:B------:R-:W-:Y:S01]  /*0730*/  CS2R R10, SRZ ;  /* 0x00000000000a7805 */ /* 0x000fe2000001ff00 */
[----:B------:R-:W-:Y:S01]  /*0740*/  CS2R R4, SRZ ;  /* 0x0000000000047805 */ /* 0x000fe2000001ff00 */
[----:B------:R-:W-:Y:S01]  /*0750*/  CS2R R6, SRZ ;  /* 0x0000000000067805 */ /* 0x000fe2000001ff00 */
[----:B------:R0:W-:Y:S04]  /*0760*/  STL [R1+0x4], RZ ;  /* 0x000004ff01007387 */ /* 0x0001e80000100800 */
        /* <DEDUP_REMOVED lines=37> */
[----:B------:R0:W-:Y:S01]  /*09c0*/  STL [R1+0xdc], RZ ;  /* 0x0000dcff01007387 */ /* 0x0001e20000100800 */
[----:B------:R-:W-:Y:S05]  /*09d0*/  BRA `(.L_x_1) ;  /* 0x000145e000007947 */ /* 0x000fea0003800000 */
.L_x_0:
[----:B------:R-:W-:Y:S01]  /*09e0*/  IABS R26, c[0x0][0x17c] ;  /* 0x00005f00001a7a13 */ /* 0x000fe20000000000 */
[----:B------:R-:W-:Y:S01]  /*09f0*/  IMAD.MOV.U32 R12, RZ, RZ, RZ ;  /* 0x000000ffff0c7224 */ /* 0x000fe200078e00ff */
[----:B------:R-:W-:Y:S01]  /*0a00*/  SHF.R.U32.HI R16, RZ, 0x6, R28 ;  /* 0x00000006ff107819 */ /* 0x000fe2000001161c */
[----:B------:R-:W-:Y:S01]  /*0a10*/  IMAD.SHL.U32 R8, R28, 0x2, RZ ;  /* 0x000000021c087824 */ /* 0x000fe200078e00ff */
[----:B------:R-:W1:Y:S01]  /*0a20*/  I2F.RP R3, R26 ;  /* 0x0000001a00037306 */ /* 0x000e620000209400 */
[----:B------:R-:W-:-:S02]  /*0a30*/  SHF.R.S32.HI R6, RZ, 0x1f, R2 ;  /* 0x0000001fff067819 */ /* 0x000fc40000011402 */
[----:B------:R-:W-:Y:S02]  /*0a40*/  SGXT.U32 R16, R16, 0x3 ;  /* 0x000000031010781a */ /* 0x000fe40000000000 */
[----:B------:R-:W-:Y:S02]  /*0a50*/  SHF.R.U32.HI R4, RZ, 0x3, R28 ;  /* 0x00000003ff047819 */ /* 0x000fe4000001161c */
[----:B------:R-:W-:Y:S02]  /*0a60*/  LOP3.LUT R16, R0, R16, RZ, 0xfc, !PT ;  /* 0x0000001000107212 */ /* 0x000fe400078efcff */
[----:B------:R-:W-:Y:S02]  /*0a70*/  LEA.HI R6, R6, R2, RZ, 0x6 ;  /* 0x0000000206067211 */ /* 0x000fe400078f30ff */
[----:B0-----:R-:W-:Y:S02]  /*0a80*/  LOP3.LUT R0, R16, 0x1f8, RZ, 0xfc, !PT ;  /* 0x000001f810007812 */ /* 0x001fe400078efcff */
[----:B------:R-:W-:Y:S01]  /*0a90*/  LOP3.LUT R2, R28, 0x180, RZ, 0xc0, !PT ;  /* 0x000001801c027812 */ /* 0x000fe200078ec0ff */
[----:B------:R-:W-:Y:S01]  /*0aa0*/  STL [R1+0xfc], R6 ;  /* 0x0000fc0601007387 */ /* 0x000fe20000100800 */
[----:B------:R-:W-:Y:S01]  /*0ab0*/  IABS R15, R0 ;  /* 0x00000000000f7213 */ /* 0x000fe20000000000 */
[----:B-1----:R-:W0:Y:S01]  /*0ac0*/  MUFU.RCP R3, R3 ;  /* 0x0000000300037308 */ /* 0x002e220000001000 */
[----:B------:R-:W-:-:S02]  /*0ad0*/  SHF.R.U32.HI R2, RZ, 0x3, R2 ;  /* 0x00000003ff027819 */ /* 0x000fc40000011602 */
[----:B------:R-:W-:Y:S02]  /*0ae0*/  LOP3.LUT R7, R16, 0x1f0, RZ, 0xfc, !PT ;  /* 0x000001f010077812 */ /* 0x000fe400078efcff */
[----:B------:R-:W-:Y:S02]  /*0af0*/  LOP3.LUT R9, R2, 0x3fe, R8, 0x78, !PT ;  /* 0x000003fe02097812 */ /* 0x000fe400078e7808 */
[----:B------:R-:W-:Y:S02]  /*0b00*/  ISETP.GE.AND P2, PT, R0, RZ, PT ;  /* 0x000000ff0000720c */ /* 0x000fe40003f46270 */
[----:B------:R-:W-:Y:S02]  /*0b10*/  ISETP.GE.AND P0, PT, R7, RZ, PT ;  /* 0x000000ff0700720c */ /* 0x000fe40003f06270 */
[C---:B------:R-:W-:Y:S02]  /*0b20*/  LOP3.LUT R10, R16.reuse, 0x1d0, RZ, 0xfc, !PT ;  /* 0x000001d0100a7812 */ /* 0x040fe400078efcff */
[----:B------:R-:W-:-:S02]  /*0b30*/  LOP3.LUT R22, R16, 0x70, RZ, 0xfc, !PT ;  /* 0x0000007010167812 */ /* 0x000fc400078efcff */
[----:B------:R-:W-:Y:S02]  /*0b40*/  IABS R14, R10 ;  /* 0x0000000a000e7213 */ /* 0x000fe40000000000 */
[----:B0-----:R-:W-:-:S06]  /*0b50*/  IADD3 R13, R3, 0xffffffe, RZ ;  /* 0x0ffffffe030d7810 */ /* 0x001fcc0007ffe0ff */
[----:B------:R-:W0:Y:S02]  /*0b60*/  F2I.FTZ.U32.TRUNC.NTZ R13, R13 ;  /* 0x0000000d000d7305 */ /* 0x000e24000021f000 */
[----:B0-----:R-:W-:-:S04]  /*0b70*/  IMAD.MOV R5, RZ, RZ, -R13 ;  /* 0x000000ffff057224 */ /* 0x001fc800078e0a0d */
[----:B------:R-:W-:-:S04]  /*0b80*/  IMAD R5, R5, R26, RZ ;  /* 0x0000001a05057224 */ /* 0x000fc800078e02ff */
[----:B------:R-:W-:Y:S01]  /*0b90*/  IMAD.HI.U32 R12, R13, R5, R12 ;  /* 0x000000050d0c7227 */ /* 0x000fe200078e000c */
[----:B------:R-:W-:Y:S02]  /*0ba0*/  LOP3.LUT R5, R8, 0x10, RZ, 0xc0, !PT ;  /* 0x0000001008057812 */ /* 0x000fe400078ec0ff */
[----:B------:R-:W-:Y:S02]  /*0bb0*/  IABS R13, R7 ;  /* 0x00000007000d7213 */ /* 0x000fe40000000000 */
[----:B------:R-:W-:Y:S01]  /*0bc0*/  LOP3.LUT R4, R5, 0x20, R4, 0xf8, !PT ;  /* 0x0000002005047812 */ /* 0x000fe200078ef804 */
[----:B------:R-:W-:Y:S01]  /*0bd0*/  IMAD.HI.U32 R3, R12, R15, RZ ;  /* 0x0000000f0c037227 */ /* 0x000fe200078e00ff */
[C---:B------:R-:W-:Y:S02]  /*0be0*/  LOP3.LUT R5, R16.reuse, 0x1e8, RZ, 0xfc, !PT ;  /* 0x000001e810057812 */ /* 0x040fe400078efcff */
[----:B------:R-:W-:Y:S01]  /*0bf0*/  LOP3.LUT R7, R16, 0x1c8, RZ, 0xfc, !PT ;  /* 0x000001c810077812 */ /* 0x000fe200078efcff */
[----:B------:R-:W-:Y:S01]  /*0c00*/  IMAD.MOV R3, RZ, RZ, -R3 ;  /* 0x000000ffff037224 */ /* 0x000fe200078e0a03 */
[----:B------:R0:W-:Y:S01]  /*0c10*/  STL [R1+0xcc], R4 ;  /* 0x0000cc0401007387 */ /* 0x0001e20000100800 */
[----:B------:R-:W-:-:S02]  /*0c20*/  IABS R2, R5 ;  /* 0x0000000500027213 */ /* 0x000fc40000000000 */
[----:B------:R-:W-:Y:S01]  /*0c30*/  IMAD R15, R26, R3, R15 ;  /* 0x000000031a0f7224 */ /* 0x000fe200078e020f */
[C---:B------:R-:W-:Y:S01]  /*0c40*/  LOP3.LUT R3, R28.reuse, 0x1c0, RZ, 0xc0, !PT ;  /* 0x000001c01c037812 */ /* 0x040fe200078ec0ff */
[----:B------:R1:W-:Y:S01]  /*0c50*/  STL [R1+0x350], R9 ;  /* 0x0003500901007387 */ /* 0x0003e20000100800 */
[----:B------:R-:W-:Y:S02]  /*0c60*/  ISETP.GE.AND P1, PT, R5, RZ, PT ;  /* 0x000000ff0500720c */ /* 0x000fe40003f26270 */
[----:B------:R-:W-:Y:S02]  /*0c70*/  SHF.R.U32.HI R3, RZ, 0x2, R3 ;  /* 0x00000002ff037819 */ /* 0x000fe40000011603 */
[----:B0-----:R-:W-:Y:S02]  /*0c80*/  LOP3.LUT R4, R28, 0x7, RZ, 0xc0, !PT ;  /* 0x000000071c047812 */ /* 0x001fe400078ec0ff */
[----:B------:R-:W-:Y:S02]  /*0c90*/  ISETP.GT.U32.AND P3, PT, R26, R15, PT ;  /* 0x0000000f1a00720c */ /* 0x000fe40003f64070 */
[----:B------:R-:W-:Y:S01]  /*0ca0*/  LOP3.LUT R3, R3, 0x3fe, R8, 0x78, !PT ;  /* 0x000003fe03037812 */ /* 0x000fe200078e7808 */
[----:B------:R-:W-:Y:S01]  /*0cb0*/  IMAD.SHL.U32 R6, R4, 0x10, RZ ;  /* 0x0000001004067824 */ /* 0x000fe200078e00ff */
[----:B------:R-:W-:-:S03]  /*0cc0*/  LOP3.LUT R4, R16, 0x1e0, RZ, 0xfc, !PT ;  /* 0x000001e010047812 */ /* 0x000fc600078efcff */
[----:B------:R0:W-:Y:S01]  /*0cd0*/  STL [R1+0x600], R3 ;  /* 0x0006000301007387 */ /* 0x0001e20000100800 */
[----:B-1----:R-:W-:Y:S02]  /*0ce0*/  IABS R9, R4 ;  /* 0x0000000400097213 */ /* 0x002fe40000000000 */
[----:B------:R-:W-:-:S03]  /*0cf0*/  ISETP.GE.AND P6, PT, R4, RZ, PT ;  /* 0x000000ff0400720c */ /* 0x000fc60003fc6270 */
[----:B------:R-:W-:Y:S02]  /*0d00*/  @!P3 IMAD.IADD R15, R15, 0x1, -R26 ;  /* 0x000000010f0fb824 */ /* 0x000fe400078e0a1a */
[----:B------:R-:W-:Y:S01]  /*0d10*/  IMAD.HI.U32 R0, R12, R9, RZ ;  /* 0x000000090c007227 */ /* 0x000fe200078e00ff */
[----:B0-----:R-:W-:-:S03]  /*0d20*/  LOP3.LUT R3, R6, 0x30, R8, 0x78, !PT ;  /* 0x0000003006037812 */ /* 0x001fc600078e7808 */
[----:B------:R-:W-:Y:S01]  /*0d30*/  IMAD.HI.U32 R8, R12, R13, RZ ;  /* 0x0000000d0c087227 */ /* 0x000fe200078e00ff */
[----:B------:R-:W-:Y:S01]  /*0d40*/  ISETP.GT.U32.AND P3, PT, R26, R15, PT ;  /* 0x0000000f1a00720c */ /* 0x000fe20003f64070 */
[----:B------:R0:W-:Y:S02]  /*0d50*/  STL [R1+0xd0], R3 ;  /* 0x0000d00301007387 */ /* 0x0001e40000100800 */
[----:B------:R-:W-:Y:S02]  /*0d60*/  IMAD.MOV R8, RZ, RZ, -R8 ;  /* 0x000000ffff087224 */ /* 0x000fe400078e0a08 */
[----:B------:R-:W-:-:S04]  /*0d70*/  IMAD.HI.U32 R6, R12, R2, RZ ;  /* 0x000000020c067227 */ /* 0x000fc800078e00ff */
[C---:B------:R-:W-:Y:S01]  /*0d80*/  IMAD R13, R26.reuse, R8, R13 ;  /* 0x000000081a0d7224 */ /* 0x040fe200078e020d */
[----:B------:R-:W-:Y:S01]  /*0d90*/  IABS R8, R7 ;  /* 0x0000000700087213 */ /* 0x000fe20000000000 */
[----:B------:R-:W-:Y:S02]  /*0da0*/  IMAD.MOV R4, RZ, RZ, -R0 ;  /* 0x000000ffff047224 */ /* 0x000fe400078e0a00 */
[----:B------:R-:W-:Y:S01]  /*0db0*/  IMAD.MOV R6, RZ, RZ, -R6 ;  /* 0x000000ffff067224 */ /* 0x000fe200078e0a06 */
[C---:B------:R-:W-:Y:S01]  /*0dc0*/  ISETP.GT.U32.AND P5, PT, R26.reuse, R13, PT ;  /* 0x0000000d1a00720c */ /* 0x040fe20003fa4070 */
[----:B------:R-:W-:Y:S01]  /*0dd0*/  IMAD R9, R26, R4, R9 ;  /* 0x000000041a097224 */ /* 0x000fe200078e0209 */
[----:B------:R-:W-:Y:S01]  /*0de0*/  LOP3.LUT R4, R16, 0x1c0, RZ, 0xfc, !PT ;  /* 0x000001c010047812 */ /* 0x000fe200078efcff */
[----:B------:R-:W-:Y:S01]  /*0df0*/  IMAD R0, R26, R6, R2 ;  /* 0x000000061a007224 */ /* 0x000fe200078e0202 */
[----:B------:R-:W-:Y:S01]  /*0e00*/  LOP3.LUT R2, R16, 0x1d8, RZ, 0xfc, !PT ;  /* 0x000001d810027812 */ /* 0x000fe200078efcff */
[----:B------:R-:W-:Y:S01]  /*0e10*/  @!P3 IMAD.IADD R15, R15, 0x1, -R26 ;  /* 0x000000010f0fb824 */ /* 0x000fe200078e0a1a */
[----:B------:R-:W-:-:S02]  /*0e20*/  ISETP.GT.U32.AND P3, PT, R26, R9, PT ;  /* 0x000000091a00720c */ /* 0x000fc40003f64070 */
[----:B------:R-:W-:Y:S01]  /*0e30*/  ISETP.GT.U32.AND P4, PT, R26, R0, PT ;  /* 0x000000001a00720c */ /* 0x000fe20003f84070 */
[----:B0-----:R-:W-:Y:S01]  /*0e40*/  IMAD.MOV.U32 R3, RZ, RZ, R15 ;  /* 0x000000ffff037224 */ /* 0x001fe200078e000f */
[----:B------:R-:W-:Y:S01]  /*0e50*/  IABS R5, R2 ;  /* 0x0000000200057213 */ /* 0x000fe20000000000 */
[----:B------:R-:W-:Y:S01]  /*0e60*/  IMAD.HI.U32 R15, R12, R14, RZ ;  /* 0x0000000e0c0f7227 */ /* 0x000fe200078e00ff */
[----:B------:R-:W-:-:S03]  /*0e70*/  IABS R6, R4 ;  /* 0x0000000400067213 */ /* 0x000fc60000000000 */
[----:B------:R-:W-:Y:S02]  /*0e80*/  @!P5 IMAD.IADD R13, R13, 0x1, -R26 ;  /* 0x000000010d0dd824 */ /* 0x000fe400078e0a1a */
[----:B------:R-:W-:-:S03]  /*0e90*/  IMAD.HI.U32 R11, R12, R5, RZ ;  /* 0x000000050c0b7227 */ /* 0x000fc600078e00ff */
[----:B------:R-:W-:Y:S01]  /*0ea0*/  ISETP.GT.U32.AND P5, PT, R26, R13, PT ;  /* 0x0000000d1a00720c */ /* 0x000fe20003fa4070 */
[--C-:B------:R-:W-:Y:S02]  /*0eb0*/  @!P3 IMAD.IADD R9, R9, 0x1, -R26.reuse ;  /* 0x000000010909b824 */ /* 0x100fe400078e0a1a */
[--C-:B------:R-:W-:Y:S02]  /*0ec0*/  @!P4 IMAD.IADD R0, R0, 0x1, -R26.reuse ;  /* 0x000000010000c824 */ /* 0x100fe400078e0a1a */
[----:B------:R-:W-:Y:S01]  /*0ed0*/  IMAD.MOV R11, RZ, RZ, -R11 ;  /* 0x000000ffff0b7224 */ /* 0x000fe200078e0a0b */
[C---:B------:R-:W-:Y:S01]  /*0ee0*/  ISETP.GT.U32.AND P3, PT, R26.reuse, R9, PT ;  /* 0x000000091a00720c */ /* 0x040fe20003f64070 */
[----:B------:R-:W-:Y:S01]  /*0ef0*/  @!P2 IMAD.MOV R3, RZ, RZ, -R3 ;  /* 0x000000ffff03a224 */ /* 0x000fe200078e0a03 */
[----:B------:R-:W-:Y:S01]  /*0f00*/  ISETP.GT.U32.AND P4, PT, R26, R0, PT ;  /* 0x000000001a00720c */ /* 0x000fe20003f84070 */
[----:B------:R-:W-:Y:S01]  /*0f10*/  IMAD.MOV R15, RZ, RZ, -R15 ;  /* 0x000000ffff0f7224 */ /* 0x000fe200078e0a0f */
[----:B------:R-:W-:Y:S01]  /*0f20*/  ISETP.GE.AND P2, PT, R2, RZ, PT ;  /* 0x000000ff0200720c */ /* 0x000fe20003f46270 */
[----:B------:R-:W-:Y:S01]  /*0f30*/  IMAD R2, R26, R11, R5 ;  /* 0x0000000b1a027224 */ /* 0x000fe200078e0205 */
[----:B------:R0:W-:Y:S01]  /*0f40*/  STL [R1+0xc8], R3 ;  /* 0x0000c80301007387 */ /* 0x0001e20000100800 */
[----:B------:R-:W-:-:S02]  /*0f50*/  @!P5 IMAD.IADD R13, R13, 0x1, -R26 ;  /* 0x000000010d0dd824 */ /* 0x000fc400078e0a1a */
[----:B------:R-:W-:Y:S01]  /*0f60*/  IMAD.HI.U32 R5, R12, R8, RZ ;  /* 0x000000080c057227 */ /* 0x000fe200078e00ff */
[----:B------:R-:W-:-:S03]  /*0f70*/  ISETP.GT.U32.AND P5, PT, R26, R2, PT ;  /* 0x000000021a00720c */ /* 0x000fc60003fa4070 */
[----:B------:R-:W-:-:S04]  /*0f80*/  IMAD.HI.U32 R11, R12, R6, RZ ;  /* 0x000000060c0b7227 */ /* 0x000fc800078e00ff */
[----:B0-----:R-:W-:Y:S02]  /*0f90*/  IMAD.MOV.U32 R3, RZ, RZ, R13 ;  /* 0x000000ffff037224 */ /* 0x001fe400078e000d */
[----:B------:R-:W-:Y:S02]  /*0fa0*/  IMAD.MOV R5, RZ, RZ, -R5 ;  /* 0x000000ffff057224 */ /* 0x000fe400078e0a05 */
[----:B------:R-:W-:Y:S02]  /*0fb0*/  @!P0 IMAD.MOV R3, RZ, RZ, -R3 ;  /* 0x000000ffff038224 */ /* 0x000fe400078e0a03 */
[----:B------:R-:W-:Y:S02]  /*0fc0*/  IMAD.MOV R11, RZ, RZ, -R11 ;  /* 0x000000ffff0b7224 */ /* 0x000fe400078e0a0b */
[----:B------:R-:W-:Y:S01]  /*0fd0*/  IMAD R8, R26, R5, R8 ;  /* 0x000000051a087224 */ /* 0x000fe200078e0208 */
[----:B------:R-:W-:Y:S01]  /*0fe0*/  LOP3.LUT R5, R16, 0x1b8, RZ, 0xfc, !PT ;  /* 0x000001b810057812 */ /* 0x000fe200078efcff */
[--C-:B------:R-:W-:Y:S01]  /*0ff0*/  @!P3 IMAD.IADD R9, R9, 0x1, -R26.reuse ;  /* 0x000000010909b824 */ /* 0x100fe200078e0a1a */
[----:B------:R0:W-:Y:S01]  /*1000*/  STL [R1+0xc4], R3 ;  /* 0x0000c40301007387 */ /* 0x0001e20000100800 */
[----:B------:R-:W-:Y:S01]  /*1010*/  @!P4 IMAD.IADD R0, R0, 0x1, -R26 ;  /* 0x000000010000c824 */ /* 0x000fe200078e0a1a */
[----:B------:R-:W-:Y:S01]  /*1020*/  ISETP.GE.AND P4, PT, R10, RZ, PT ;  /* 0x000000ff0a00720c */ /* 0x000fe20003f86270 */
[C---:B------:R-:W-:Y:S01]  /*1030*/  IMAD R10, R26.reuse, R15, R14 ;  /* 0x0000000f1a0a7224 */ /* 0x040fe200078e020e */
[C---:B------:R-:W-:Y:S01]  /*1040*/  ISETP.GT.U32.AND P3, PT, R26.reuse, R8, PT ;  /* 0x000000081a00720c */ /* 0x040fe20003f64070 */
[C---:B------:R-:W-:Y:S01]  /*1050*/  IMAD R6, R26.reuse, R11, R6 ;  /* 0x0000000b1a067224 */ /* 0x040fe200078e0206 */
[----:B------:R-:W-:Y:S01]  /*1060*/  IABS R11, R5 ;  /* 0x00000005000b7213 */ /* 0x000fe20000000000 */
[----:B------:R-:W-:Y:S01]  /*1070*/  IMAD.MOV.U32 R13, RZ, RZ, R0 ;  /* 0x000000ffff0d7224 */ /* 0x000fe200078e0000 */
[----:B------:R-:W-:Y:S01]  /*1080*/  ISETP.GT.U32.AND P0, PT, R26, R10, PT ;  /* 0x0000000a1a00720c */ /* 0x000fe20003f04070 */
[----:B------:R-:W-:-:S02]  /*1090*/  @!P5 IMAD.IADD R2, R2, 0x1, -R26 ;  /* 0x000000010202d824 */ /* 0x000fc400078e0a1a */
[----:B0-----:R-:W-:Y:S02]  /*10a0*/  IMAD.MOV.U32 R3, RZ, RZ, R9 ;  /* 0x000000ffff037224 */ /* 0x001fe400078e0009 */
[----:B------:R-:W-:Y:S01]  /*10b0*/  IMAD.MOV.U32 R0, RZ, RZ, R11 ;  /* 0x000000ffff007224 */ /* 0x000fe200078e000b */
[C---:B------:R-:W-:Y:S01]  /*10c0*/  ISETP.GT.U32.AND P5, PT, R26.reuse, R2, PT ;  /* 0x000000021a00720c */ /* 0x040fe20003fa4070 */
[----:B------:R-:W-:Y:S01]  /*10d0*/  @!P6 IMAD.MOV R3, RZ, RZ, -R3 ;  /* 0x000000ffff03e224 */ /* 0x000fe200078e0a03 */
[----:B------:R-:W-:Y:S01]  /*10e0*/  ISETP.GT.U32.AND P6, PT, R26, R6, PT ;  /* 0x000000061a00720c */ /* 0x000fe20003fc4070 */
[----:B------:R-:W-:Y:S01]  /*10f0*/  @!P1 IMAD.MOV R13, RZ, RZ, -R13 ;  /* 0x000000ffff0d9224 */ /* 0x000fe200078e0a0d */
[----:B------:R-:W-:Y:S01]  /*1100*/  ISETP.GE.AND P1, PT, R7, RZ, PT ;  /* 0x000000ff0700720c */ /* 0x000fe20003f26270 */
[----:B------:R-:W-:Y:S01]  /*1110*/  IMAD.HI.U32 R9, R12, R0, RZ ;  /* 0x000000000c097227 */ /* 0x000fe200078e00ff */
[----:B------:R-:W-:Y:S02]  /*1120*/  LOP3.LUT R7, R16, 0x1b0, RZ, 0xfc, !PT ;  /* 0x000001b010077812 */ /* 0x000fe400078efcff */
[----:B------:R-:W-:Y:S01]  /*1130*/  STL [R1+0xc0], R13 ;  /* 0x0000c00d01007387 */ /* 0x000fe20000100800 */
[--C-:B------:R-:W-:Y:S01]  /*1140*/  @!P3 IMAD.IADD R8, R8, 0x1, -R26.reuse ;  /* 0x000000010808b824 */ /* 0x100fe200078e0a1a */
[----:B------:R-:W-:Y:S01]  /*1150*/  IABS R15, R7 ;  /* 0x00000007000f7213 */ /* 0x000fe20000000000 */
[----:B------:R-:W-:Y:S01]  /*1160*/  IMAD.MOV R9, RZ, RZ, -R9 ;  /* 0x000000ffff097224 */ /* 0x000fe200078e0a09 */
[----:B------:R0:W-:Y:S01]  /*1170*/  STL [R1+0xbc], R3 ;  /* 0x0000bc0301007387 */ /* 0x0001e20000100800 */
[--C-:B------:R-:W-:Y:S01]  /*1180*/  @!P0 IMAD.IADD R10, R10, 0x1, -R26.reuse ;  /* 0x000000010a0a8824 */ /* 0x100fe200078e0a1a */
[----:B------:R-:W-:Y:S01]  /*1190*/  ISETP.GE.AND P0, PT, R5, RZ, PT ;  /* 0x000000ff0500720c */ /* 0x000fe20003f06270 */
[----:B------:R-:W-:Y:S01]  /*11a0*/  @!P6 IMAD.IADD R6, R6, 0x1, -R26 ;  /* 0x000000010606e824 */ /* 0x000fe200078e0a1a */
[C---:B------:R-:W-:Y:S01]  /*11b0*/  ISETP.GT.U32.AND P6, PT, R26.reuse, R8, PT ;  /* 0x000000081a00720c */ /* 0x040fe20003fc4070 */
[C---:B------:R-:W-:Y:S01]  /*11c0*/  IMAD R0, R26.reuse, R9, R0 ;  /* 0x000000091a007224 */ /* 0x040fe200078e0200 */
[----:B------:R-:W-:Y:S01]  /*11d0*/  ISETP.GT.U32.AND P3, PT, R26, R10, PT ;  /* 0x0000000a1a00720c */ /* 0x000fe20003f64070 */
[----:B------:R-:W-:Y:S01]  /*11e0*/  IMAD.HI.U32 R9, R12, R15, RZ ;  /* 0x0000000f0c097227 */ /* 0x000fe200078e00ff */
[----:B------:R-:W-:-:S03]  /*11f0*/  LOP3.LUT R5, R16, 0x1a8, RZ, 0xfc, !PT ;  /* 0x000001a810057812 */ /* 0x000fc600078efcff */
[----:B------:R-:W-:Y:S01]  /*1200*/  @!P5 IMAD.IADD R2, R2, 0x1, -R26 ;  /* 0x000000010202d824 */ /* 0x000fe200078e0a1a */
[----:B------:R-:W-:Y:S01]  /*1210*/  ISETP.GE.AND P5, PT, R4, RZ, PT ;  /* 0x000000ff0400720c */ /* 0x000fe20003fa6270 */
[----:B------:R-:W-:Y:S01]  /*1220*/  IMAD.MOV R9, RZ, RZ, -R9 ;  /* 0x000000ffff097224 */ /* 0x000fe200078e0a09 */
[C---:B------:R-:W-:Y:S01]  /*1230*/  LOP3.LUT R4, R16.reuse, 0x1a0, RZ, 0xfc, !PT ;  /* 0x000001a010047812 */ /* 0x040fe200078efcff */
[----:B0-----:R-:W-:Y:S01]  /*1240*/  IMAD.MOV.U32 R3, RZ, RZ, R2 ;  /* 0x000000ffff037224 */ /* 0x001fe200078e0002 */
[----:B------:R-:W-:Y:S01]  /*1250*/  LOP3.LUT R2, R16, 0x198, RZ, 0xfc, !PT ;  /* 0x0000019810027812 */ /* 0x000fe200078efcff */
[C---:B------:R-:W-:Y:S01]  /*1260*/  IMAD R15, R26.reuse, R9, R15 ;  /* 0x000000091a0f7224 */ /* 0x040fe200078e020f */
[----:B------:R-:W-:Y:S01]  /*1270*/  IABS R13, R4 ;  /* 0x00000004000d7213 */ /* 0x000fe20000000000 */
[----:B------:R-:W-:Y:S01]  /*1280*/  @!P2 IMAD.MOV R3, RZ, RZ, -R3 ;  /* 0x000000ffff03a224 */ /* 0x000fe200078e0a03 */
[----:B------:R-:W-:Y:S01]  /*1290*/  ISETP.GT.U32.AND P2, PT, R26, R6, PT ;  /* 0x000000061a00720c */ /* 0x000fe20003f44070 */
[--C-:B------:R-:W-:Y:S01]  /*12a0*/  @!P6 IMAD.IADD R8, R8, 0x1, -R26.reuse ;  /* 0x000000010808e824 */ /* 0x100fe200078e0a1a */
[----:B------:R-:W-:Y:S01]  /*12b0*/  ISETP.GT.U32.AND P6, PT, R26, R15, PT ;  /* 0x0000000f1a00720c */ /* 0x000fe20003fc4070 */
[----:B------:R-:W-:Y:S01]  /*12c0*/  @!P3 IMAD.IADD R10, R10, 0x1, -R26 ;  /* 0x000000010a0ab824 */ /* 0x000fe200078e0a1a */
[----:B------:R-:W-:Y:S01]  /*12d0*/  ISETP.GT.U32.AND P3, PT, R26, R0, PT ;  /* 0x000000001a00720c */ /* 0x000fe20003f64070 */
[----:B------:R0:W-:Y:S01]  /*12e0*/  STL [R1+0xb8], R3 ;  /* 0x0000b80301007387 */ /* 0x0001e20000100800 */
[----:B------:R-:W-:Y:S01]  /*12f0*/  IABS R14, R5 ;  /* 0x00000005000e7213 */ /* 0x000fe20000000000 */
[----:B------:R-:W-:Y:S01]  /*1300*/  @!P1 IMAD.MOV R8, RZ, RZ, -R8 ;  /* 0x000000ffff089224 */ /* 0x000fe200078e0a08 */
[----:B------:R-:W-:-:S03]  /*1310*/  IABS R11, R2 ;  /* 0x00000002000b7213 */ /* 0x000fc60000000000 */
[----:B------:R-:W-:-:S04]  /*1320*/  IMAD.HI.U32 R9, R12, R14, RZ ;  /* 0x0000000e0c097227 */ /* 0x000fc800078e00ff */
[----:B------:R-:W-:Y:S01]  /*1330*/  @!P2 IMAD.IADD R6, R6, 0x1, -R26 ;  /* 0x000000010606a824 */ /* 0x000fe200078e0a1a */
[----:B------:R-:W-:Y:S01]  /*1340*/  ISETP.GE.AND P2, PT, R7, RZ, PT ;  /* 0x000000ff0700720c */ /* 0x000fe20003f46270 */
[----:B0-----:R-:W-:Y:S02]  /*1350*/  IMAD.MOV.U32 R3, RZ, RZ, R10 ;  /* 0x000000ffff037224 */ /* 0x001fe400078e000a */
[----:B------:R-:W-:Y:S02]  /*1360*/  @!P6 IMAD.IADD R15, R15, 0x1, -R26 ;  /* 0x000000010f0fe824 */ /* 0x000fe400078e0a1a */
[----:B------:R-:W-:-:S04]  /*1370*/  IMAD.HI.U32 R7, R12, R13, RZ ;  /* 0x0000000d0c077227 */ /* 0x000fc800078e00ff */
[----:B------:R-:W-:Y:S01]  /*1380*/  @!P3 IMAD.IADD R0, R0, 0x1, -R26 ;  /* 0x000000010000b824 */ /* 0x000fe200078e0a1a */
[----:B------:R-:W-:Y:S01]  /*1390*/  ISETP.GE.AND P3, PT, R5, RZ, PT ;  /* 0x000000ff0500720c */ /* 0x000fe20003f66270 */
[----:B------:R-:W-:Y:S01]  /*13a0*/  @!P4 IMAD.MOV R3, RZ, RZ, -R3 ;  /* 0x000000ffff03c224 */ /* 0x000fe200078e0a03 */
[----:B------:R-:W-:Y:S01]  /*13b0*/  ISETP.GT.U32.AND P4, PT, R26, R15, PT ;  /* 0x0000000f1a00720c */ /* 0x000fe20003f84070 */
[----:B------:R-:W-:Y:S01]  /*13c0*/  IMAD.HI.U32 R5, R12, R11, RZ ;  /* 0x0000000b0c057227 */ /* 0x000fe200078e00ff */
[----:B------:R-:W-:Y:S02]  /*13d0*/  ISETP.GT.U32.AND P6, PT, R26, R0, PT ;  /* 0x000000001a00720c */ /* 0x000fe40003fc4070 */
[----:B------:R0:W-:Y:S01]  /*13e0*/  STL [R1+0xb4], R3 ;  /* 0x0000b40301007387 */ /* 0x0001e20000100800 */
[----:B------:R-:W-:Y:S02]  /*13f0*/  IMAD.MOV R7, RZ, RZ, -R7 ;  /* 0x000000ffff077224 */ /* 0x000fe400078e0a07 */
[----:B------:R-:W-:Y:S01]  /*1400*/  IMAD.MOV R9, RZ, RZ, -R9 ;  /* 0x000000ffff097224 */ /* 0x000fe200078e0a09 */
[----:B------:R1:W-:Y:S01]  /*1410*/  STL [R1+0xb0], R8 ;  /* 0x0000b00801007387 */ /* 0x0003e20000100800 */
[----:B------:R-:W-:-:S02]  /*1420*/  IMAD.MOV R5, RZ, RZ, -R5 ;  /* 0x000000ffff057224 */ /* 0x000fc400078e0a05 */
[C---:B------:R-:W-:Y:S02]  /*1430*/  IMAD R13, R26.reuse, R7, R13 ;  /* 0x000000071a0d7224 */ /* 0x040fe400078e020d */
[----:B------:R-:W-:Y:S02]  /*1440*/  IMAD R14, R26, R9, R14 ;  /* 0x000000091a0e7224 */ /* 0x000fe400078e020e */
[----:B0-----:R-:W-:Y:S01]  /*1450*/  IMAD.MOV.U32 R3, RZ, RZ, R6 ;  /* 0x000000ffff037224 */ /* 0x001fe200078e0006 */
[----:B------:R-:W-:Y:S01]  /*1460*/  LOP3.LUT R6, R16, 0x188, RZ, 0xfc, !PT ;  /* 0x0000018810067812 */ /* 0x000fe200078efcff */
[C---:B------:R-:W-:Y:S01]  /*1470*/  IMAD R11, R26.reuse, R5, R11 ;  /* 0x000000051a0b7224 */ /* 0x040fe200078e020b */
[C---:B------:R-:W-:Y:S01]  /*1480*/  ISETP.GT.U32.AND P1, PT, R26.reuse, R14, PT ;  /* 0x0000000e1a00720c */ /* 0x040fe20003f24070 */
[----:B------:R-:W-:Y:S01]  /*1490*/  @!P5 IMAD.MOV R3, RZ, RZ, -R3 ;  /* 0x000000ffff03d224 */ /* 0x000fe200078e0a03 */
[C---:B------:R-:W-:Y:S01]  /*14a0*/  ISETP.GT.U32.AND P5, PT, R26.reuse, R13, PT ;  /* 0x0000000d1a00720c */ /* 0x040fe20003fa4070 */
[--C-:B------:R-:W-:Y:S01]  /*14b0*/  @!P4 IMAD.IADD R15, R15, 0x1, -R26.reuse ;  /* 0x000000010f0fc824 */ /* 0x100fe200078e0a1a */
[----:B------:R-:W-:Y:S01]  /*14c0*/  ISETP.GT.U32.AND P4, PT, R26, R11, PT ;  /* 0x0000000b1a00720c */ /* 0x000fe20003f84070 */
[----:B------:R-:W-:Y:S01]  /*14d0*/  @!P6 IMAD.IADD R0, R0, 0x1, -R26 ;  /* 0x000000010000e824 */ /* 0x000fe200078e0a1a */
[----:B------:R-:W-:Y:S01]  /*14e0*/  LOP3.LUT R5, R16, 0x190, RZ, 0xfc, !PT ;  /* 0x0000019010057812 */ /* 0x000fe200078efcff */
[----:B------:R0:W-:Y:S01]  /*14f0*/  STL [R1+0xac], R3 ;  /* 0x0000ac0301007387 */ /* 0x0001e20000100800 */
[----:B------:R-:W-:-:S02]  /*1500*/  IABS R7, R6 ;  /* 0x0000000600077213 */ /* 0x000fc40000000000 */
[----:B-1----:R-:W-:Y:S02]  /*1510*/  IABS R8, R5 ;  /* 0x0000000500087213 */ /* 0x002fe40000000000 */
[----:B------:R-:W-:Y:S01]  /*1520*/  ISETP.GE.AND P6, PT, R4, RZ, PT ;  /* 0x000000ff0400720c */ /* 0x000fe20003fc6270 */
[--C-:B------:R-:W-:Y:S01]  /*1530*/  @!P1 IMAD.IADD R14, R14, 0x1, -R26.reuse ;  /* 0x000000010e0e9824 */ /* 0x100fe200078e0a1a */
[----:B------:R-:W-:Y:S01]  /*1540*/  ISETP.GE.AND P1, PT, R2, RZ, PT ;  /* 0x000000ff0200720c */ /* 0x000fe20003f26270 */
[--C-:B------:R-:W-:Y:S01]  /*1550*/  @!P5 IMAD.IADD R13, R13, 0x1, -R26.reuse ;  /* 0x000000010d0dd824 */ /* 0x100fe200078e0a1a */
[----:B------:R-:W-:Y:S01]  /*1560*/  LOP3.LUT R2, R16, 0x180, RZ, 0xfc, !PT ;  /* 0x0000018010027812 */ /* 0x000fe200078efcff */
[----:B------:R-:W-:Y:S01]  /*1570*/  @!P4 IMAD.IADD R11, R11, 0x1, -R26 ;  /* 0x000000010b0bc824 */ /* 0x000fe200078e0a1a */
[C---:B------:R-:W-:Y:S01]  /*1580*/  ISETP.GT.U32.AND P5, PT, R26.reuse, R14, PT ;  /* 0x0000000e1a00720c */ /* 0x040fe20003fa4070 */
[----:B0-----:R-:W-:Y:S01]  /*1590*/  IMAD.MOV.U32 R3, RZ, RZ, R0 ;  /* 0x000000ffff037224 */ /* 0x001fe200078e0000 */
[----:B------:R-:W-:Y:S01]  /*15a0*/  ISETP.GT.U32.AND P4, PT, R26, R13, PT ;  /* 0x0000000d1a00720c */ /* 0x000fe20003f84070 */
[----:B------:R-:W-:Y:S01]  /*15b0*/  IMAD.HI.U32 R0, R12, R7, RZ ;  /* 0x000000070c007227 */ /* 0x000fe200078e00ff */
[----:B------:R-:W-:-:S03]  /*15c0*/  IABS R17, R2 ;  /* 0x0000000200117213 */ /* 0x000fc60000000000 */
[----:B------:R-:W-:-:S04]  /*15d0*/  IMAD.HI.U32 R4, R12, R8, RZ ;  /* 0x000000080c047227 */ /* 0x000fc800078e00ff */
[----:B------:R-:W-:Y:S02]  /*15e0*/  IMAD.MOV R0, RZ, RZ, -R0 ;  /* 0x000000ffff007224 */ /* 0x000fe400078e0a00 */
[----:B------:R-:W-:Y:S02]  /*15f0*/  IMAD.MOV R4, RZ, RZ, -R4 ;  /* 0x000000ffff047224 */ /* 0x000fe400078e0a04 */
[----:B------:R-:W-:Y:S01]  /*1600*/  IMAD R7, R26, R0, R7 ;  /* 0x000000001a077224 */ /* 0x000fe200078e0207 */
[----:B------:R-:W-:Y:S01]  /*1610*/  LOP3.LUT R0, R16, 0x170, RZ, 0xfc, !PT ;  /* 0x0000017010007812 */ /* 0x000fe200078efcff */
[----:B------:R-:W-:Y:S01]  /*1620*/  IMAD R8, R26, R4, R8 ;  /* 0x000000041a087224 */ /* 0x000fe200078e0208 */
[----:B------:R-:W-:Y:S01]  /*1630*/  LOP3.LUT R4, R16, 0x178, RZ, 0xfc, !PT ;  /* 0x0000017810047812 */ /* 0x000fe200078efcff */
[--C-:B------:R-:W-:Y:S01]  /*1640*/  @!P4 IMAD.IADD R13, R13, 0x1, -R26.reuse ;  /* 0x000000010d0dc824 */ /* 0x100fe200078e0a1a */
[----:B------:R-:W-:Y:S01]  /*1650*/  ISETP.GT.U32.AND P4, PT, R26, R7, PT ;  /* 0x000000071a00720c */ /* 0x000fe20003f84070 */
[----:B------:R-:W-:Y:S01]  /*1660*/  @!P5 IMAD.IADD R14, R14, 0x1, -R26 ;  /* 0x000000010e0ed824 */ /* 0x000fe200078e0a1a */
[C---:B------:R-:W-:Y:S01]  /*1670*/  ISETP.GT.U32.AND P5, PT, R26.reuse, R8, PT ;  /* 0x000000081a00720c */ /* 0x040fe20003fa4070 */
[----:B------:R-:W-:Y:S01]  /*1680*/  @!P0 IMAD.MOV R3, RZ, RZ, -R3 ;  /* 0x000000ffff038224 */ /* 0x000fe200078e0a03 */
[----:B------:R-:W-:Y:S01]  /*1690*/  ISETP.GT.U32.AND P0, PT, R26, R11, PT ;  /* 0x0000000b1a00720c */ /* 0x000fe20003f04070 */
[----:B------:R-:W-:Y:S01]  /*16a0*/  IMAD.HI.U32 R18, R12, R17, RZ ;  /* 0x000000110c127227 */ /* 0x000fe200078e00ff */
[----:B------:R-:W-:-:S02]  /*16b0*/  IABS R9, R4 ;  /* 0x0000000400097213 */ /* 0x000fc40000000000 */
[----:B------:R0:W-:Y:S01]  /*16c0*/  STL [R1+0xa4], R3 ;  /* 0x0000a40301007387 */ /* 0x0001e20000100800 */
[----:B------:R-:W-:Y:S02]  /*16d0*/  IMAD.MOV R18, RZ, RZ, -R18 ;  /* 0x000000ffff127224 */ /* 0x000fe400078e0a12 */
[----:B------:R-:W-:-:S04]  /*16e0*/  IMAD.HI.U32 R10, R12, R9, RZ ;  /* 0x000000090c0a7227 */ /* 0x000fc800078e00ff */
[--C-:B------:R-:W-:Y:S02]  /*16f0*/  @!P4 IMAD.IADD R7, R7, 0x1, -R26.reuse ;  /* 0x000000010707c824 */ /* 0x100fe400078e0a1a */
[--C-:B------:R-:W-:Y:S01]  /*1700*/  @!P5 IMAD.IADD R8, R8, 0x1, -R26.reuse ;  /* 0x000000010808d824 */ /* 0x100fe200078e0a1a */
[----:B------:R-:W-:Y:S01]  /*1710*/  ISETP.GE.AND P5, PT, R6, RZ, PT ;  /* 0x000000ff0600720c */ /* 0x000fe20003fa6270 */
[----:B0-----:R-:W-:Y:S02]  /*1720*/  IMAD.MOV.U32 R3, RZ, RZ, R15 ;  /* 0x000000ffff037224 */ /* 0x001fe400078e000f */
[----:B------:R-:W-:Y:S01]  /*1730*/  @!P0 IMAD.IADD R11, R11, 0x1, -R26 ;  /* 0x000000010b0b8824 */ /* 0x000fe200078e0a1a */
[C---:B------:R-:W-:Y:S01]  /*1740*/  ISETP.GT.U32.AND P4, PT, R26.reuse, R8, PT ;  /* 0x000000081a00720c */ /* 0x040fe20003f84070 */
[----:B------:R-:W-:Y:S01]  /*1750*/  @!P2 IMAD.MOV R3, RZ, RZ, -R3 ;  /* 0x000000ffff03a224 */ /* 0x000fe200078e0a03 */
[C---:B------:R-:W-:Y:S01]  /*1760*/  ISETP.GT.U32.AND P2, PT, R26.reuse, R7, PT ;  /* 0x000000071a00720c */ /* 0x040fe20003f44070 */
[C---:B------:R-:W-:Y:S01]  /*1770*/  IMAD R6, R26.reuse, R18, R17 ;  /* 0x000000121a067224 */ /* 0x040fe200078e0211 */
[----:B------:R-:W-:Y:S01]  /*1780*/  ISETP.GE.AND P0, PT, R5, RZ, PT ;  /* 0x000000ff0500720c */ /* 0x000fe20003f06270 */
[----:B------:R-:W-:Y:S01]  /*1790*/  @!P3 IMAD.MOV R14, RZ, RZ, -R14 ;  /* 0x000000ffff0eb224 */ /* 0x000fe200078e0a0e */
[----:B------:R0:W-:Y:S01]  /*17a0*/  STL [R1+0xa0], R3 ;  /* 0x0000a00301007387 */ /* 0x0001e20000100800 */
[----:B------:R-:W-:Y:S01]  /*17b0*/  IMAD.MOV R10, RZ, RZ, -R10 ;  /* 0x000000ffff0a7224 */ /* 0x000fe200078e0a0a */
[----:B------:R-:W-:Y:S01]  /*17c0*/  ISETP.GT.U32.AND P3, PT, R26, R6, PT ;  /* 0x000000061a00720c */ /* 0x000fe20003f64070 */
[----:B------:R-:W-:Y:S01]  /*17d0*/  @!P6 IMAD.MOV R13, RZ, RZ, -R13 ;  /* 0x000000ffff0de224 */ /* 0x000fe200078e0a0d */
[----:B------:R-:W-:Y:S01]  /*17e0*/  IABS R5, R0 ;  /* 0x0000000000057213 */ /* 0x000fe20000000000 */
[----:B------:R-:W-:Y:S01]  /*17f0*/  STL [R1+0x9c], R14 ;  /* 0x00009c0e01007387 */ /* 0x000fe20000100800 */
[----:B------:R-:W-:Y:S01]  /*1800*/  ISETP.GE.AND P6, PT, R2, RZ, PT ;  /* 0x000000ff0200720c */ /* 0x000fe20003fc6270 */
[--C-:B------:R-:W-:Y:S01]  /*1810*/  @!P4 IMAD.IADD R8, R8, 0x1, -R26.reuse ;  /* 0x000000010808c824 */ /* 0x100fe200078e0a1a */
[----:B------:R-:W-:Y:S01]  /*1820*/  ISETP.GE.AND P4, PT, R0, RZ, PT ;  /* 0x000000ff0000720c */ /* 0x000fe20003f86270 */
[----:B------:R-:W-:Y:S01]  /*1830*/  @!P2 IMAD.IADD R7, R7, 0x1, -R26 ;  /* 0x000000010707a824 */ /* 0x000fe200078e0a1a */
[----:B------:R1:W-:Y:S01]  /*1840*/  STL [R1+0x94], R13 ;  /* 0x0000940d01007387 */ /* 0x0003e20000100800 */
[----:B0-----:R-:W-:Y:S01]  /*1850*/  IMAD.MOV.U32 R3, RZ, RZ, R11 ;  /* 0x000000ffff037224 */ /* 0x001fe200078e000b */
[----:B------:R-:W-:Y:S01]  /*1860*/  LOP3.LUT R2, R16, 0x168, RZ, 0xfc, !PT ;  /* 0x0000016810027812 */ /* 0x000fe200078efcff */
[----:B------:R-:W-:-:S04]  /*1870*/  IMAD.HI.U32 R11, R12, R5, RZ ;  /* 0x000000050c0b7227 */ /* 0x000fc800078e00ff */
[----:B------:R-:W-:Y:S01]  /*1880*/  @!P1 IMAD.MOV R3, RZ, RZ, -R3 ;  /* 0x000000ffff039224 */ /* 0x000fe200078e0a03 */
[----:B------:R-:W-:Y:S01]  /*1890*/  ISETP.GE.AND P1, PT, R4, RZ, PT ;  /* 0x000000ff0400720c */ /* 0x000fe20003f26270 */
[----:B------:R-:W-:Y:S01]  /*18a0*/  IMAD R4, R26, R10, R9 ;  /* 0x0000000a1a047224 */ /* 0x000fe200078e0209 */
[----:B-1----:R-:W-:Y:S01]  /*18b0*/  IABS R13, R2 ;  /* 0x00000002000d7213 */ /* 0x002fe20000000000 */
[----:B------:R-:W-:Y:S01]  /*18c0*/  IMAD.MOV R11, RZ, RZ, -R11 ;  /* 0x000000ffff0b7224 */ /* 0x000fe200078e0a0b */
[----:B------:R0:W-:Y:S01]  /*18d0*/  STL [R1+0x90], R3 ;  /* 0x0000900301007387 */ /* 0x0001e20000100800 */
[----:B------:R-:W-:Y:S01]  /*18e0*/  @!P3 IMAD.IADD R6, R6, 0x1, -R26 ;  /* 0x000000010606b824 */ /* 0x000fe200078e0a1a */
[C---:B------:R-:W-:Y:S01]  /*18f0*/  ISETP.GT.U32.AND P2, PT, R26.reuse, R4, PT ;  /* 0x000000041a00720c */ /* 0x040fe20003f44070 */
[----:B------:R-:W-:Y:S01]  /*1900*/  IMAD R0, R26, R11, R5 ;  /* 0x0000000b1a007224 */ /* 0x000fe200078e0205 */
[----:B------:R-:W-:Y:S01]  /*1910*/  LOP3.LUT R5, R16, 0x160, RZ, 0xfc, !PT ;  /* 0x0000016010057812 */ /* 0x000fe200078efcff */
[----:B------:R-:W-:Y:S01]  /*1920*/  IMAD.MOV.U32 R14, RZ, RZ, R8 ;  /* 0x000000ffff0e7224 */ /* 0x000fe200078e0008 */
[----:B------:R-:W-:-:S02]  /*1930*/  ISETP.GT.U32.AND P3, PT, R26, R6, PT ;  /* 0x000000061a00720c */ /* 0x000fc40003f64070 */
[----:B------:R-:W-:Y:S01]  /*1940*/  IABS R10, R5 ;  /* 0x00000005000a7213 */ /* 0x000fe20000000000 */
[----:B------:R-:W-:Y:S01]  /*1950*/  @!P0 IMAD.MOV R14, RZ, RZ, -R14 ;  /* 0x000000ffff0e8224 */ /* 0x000fe200078e0a0e */
[----:B------:R-:W-:Y:S01]  /*1960*/  ISETP.GT.U32.AND P0, PT, R26, R0, PT ;  /* 0x000000001a00720c */ /* 0x000fe20003f04070 */
[----:B0-----:R-:W-:Y:S01]  /*1970*/  IMAD.MOV.U32 R3, RZ, RZ, R7 ;  /* 0x000000ffff037224 */ /* 0x001fe200078e0007 */
[----:B------:R-:W-:Y:S01]  /*1980*/  LOP3.LUT R8, R16, 0x148, RZ, 0xfc, !PT ;  /* 0x0000014810087812 */ /* 0x000fe200078efcff */
[----:B------:R-:W-:Y:S01]  /*1990*/  IMAD.HI.U32 R7, R12, R13, RZ ;  /* 0x0000000d0c077227 */ /* 0x000fe200078e00ff */
[----:B------:R-:W-:Y:S01]  /*19a0*/  STL [R1+0x8c], R14 ;  /* 0x00008c0e01007387 */ /* 0x000fe20000100800 */
[----:B------:R-:W-:Y:S02]  /*19b0*/  LOP3.LUT R9, R16, 0x138, RZ, 0xfc, !PT ;  /* 0x0000013810097812 */ /* 0x000fe400078efcff */
[--C-:B------:R-:W-:Y:S02]  /*19c0*/  @!P2 IMAD.IADD R4, R4, 0x1, -R26.reuse ;  /* 0x000000010404a824 */ /* 0x100fe400078e0a1a */
[----:B------:R-:W-:Y:S01]  /*19d0*/  @!P5 IMAD.MOV R3, RZ, RZ, -R3 ;  /* 0x000000ffff03d224 */ /* 0x000fe200078e0a03 */
[----:B------:R-:W-:Y:S01]  /*19e0*/  ISETP.GE.AND P5, PT, R2, RZ, PT ;  /* 0x000000ff0200720c */ /* 0x000fe20003fa6270 */
[--C-:B------:R-:W-:Y:S01]  /*19f0*/  @!P3 IMAD.IADD R6, R6, 0x1, -R26.reuse ;  /* 0x000000010606b824 */ /* 0x100fe200078e0a1a */
[----:B------:R-:W-:Y:S01]  /*1a00*/  ISETP.GT.U32.AND P2, PT, R26, R4, PT ;  /* 0x000000041a00720c */ /* 0x000fe20003f44070 */
[----:B------:R-:W-:Y:S01]  /*1a10*/  @!P0 IMAD.IADD R0, R0, 0x1, -R26 ;  /* 0x0000000100008824 */ /* 0x000fe200078e0a1a */
[----:B------:R0:W-:Y:S01]  /*1a20*/  STL [R1+0x88], R3 ;  /* 0x0000880301007387 */ /* 0x0001e20000100800 */
[----:B------:R-:W-:Y:S01]  /*1a30*/  IMAD.MOV R7, RZ, RZ, -R7 ;  /* 0x000000ffff077224 */ /* 0x000fe200078e0a07 */
[----:B------:R-:W-:Y:S01]  /*1a40*/  ISETP.GE.AND P3, PT, R5, RZ, PT ;  /* 0x000000ff0500720c */ /* 0x000fe20003f66270 */
[----:B------:R-:W-:Y:S01]  /*1a50*/  IMAD.HI.U32 R5, R12, R10, RZ ;  /* 0x0000000a0c057227 */ /* 0x000fe200078e00ff */
[----:B------:R-:W-:-:S02]  /*1a60*/  LOP3.LUT R2, R16, 0x158, RZ, 0xfc, !PT ;  /* 0x0000015810027812 */ /* 0x000fc400078efcff */
[C---:B------:R-:W-:Y:S01]  /*1a70*/  ISETP.GT.U32.AND P0, PT, R26.reuse, R0, PT ;  /* 0x000000001a00720c */ /* 0x040fe20003f04070 */
[----:B------:R-:W-:Y:S01]  /*1a80*/  IMAD R13, R26, R7, R13 ;  /* 0x000000071a0d7224 */ /* 0x000fe200078e020d */
[----:B------:R-:W-:Y:S01]  /*1a90*/  IABS R11, R2 ;  /* 0x00000002000b7213 */ /* 0x000fe20000000000 */
[----:B------:R-:W-:Y:S01]  /*1aa0*/  IMAD.MOV R5, RZ, RZ, -R5 ;  /* 0x000000ffff057224 */ /* 0x000fe200078e0a05 */
[----:B------:R-:W-:Y:S01]  /*1ab0*/  LOP3.LUT R7, R16, 0x150, RZ, 0xfc, !PT ;  /* 0x0000015010077812 */ /* 0x000fe200078efcff */
[----:B0-----:R-:W-:Y:S01]  /*1ac0*/  IMAD.MOV.U32 R3, RZ, RZ, R6 ;  /* 0x000000ffff037224 */ /* 0x001fe200078e0006 */
[----:B------:R-:W-:Y:S01]  /*1ad0*/  IABS R17, R9 ;  /* 0x0000000900117213 */ /* 0x000fe20000000000 */
[----:B------:R-:W-:Y:S01]  /*1ae0*/  @!P2 IMAD.IADD R4, R4, 0x1, -R26 ;  /* 0x000000010404a824 */ /* 0x000fe200078e0a1a */
[----:B------:R-:W-:Y:S01]  /*1af0*/  ISETP.GT.U32.AND P2, PT, R26, R13, PT ;  /* 0x0000000d1a00720c */ /* 0x000fe20003f44070 */
[----:B------:R-:W-:Y:S01]  /*1b00*/  @!P6 IMAD.MOV R3, RZ, RZ, -R3 ;  /* 0x000000ffff03e224 */ /* 0x000fe200078e0a03 */
[----:B------:R-:W-:Y:S01]  /*1b10*/  ISETP.GE.AND P6, PT, R2, RZ, PT ;  /* 0x000000ff0200720c */ /* 0x000fe20003fc6270 */
[----:B------:R-:W-:Y:S01]  /*1b20*/  IMAD R10, R26, R5, R10 ;  /* 0x000000051a0a7224 */ /* 0x000fe200078e020a */
[----:B------:R-:W-:Y:S01]  /*1b30*/  IABS R5, R8 ;  /* 0x0000000800057213 */ /* 0x000fe20000000000 */
[----:B------:R-:W-:Y:S01]  /*1b40*/  IMAD.HI.U32 R2, R12, R11, RZ ;  /* 0x0000000b0c027227 */ /* 0x000fe200078e00ff */
[----:B------:R0:W-:Y:S03]  /*1b50*/  STL [R1+0x84], R3 ;  /* 0x0000840301007387 */ /* 0x0001e60000100800 */
[----:B------:R-:W-:-:S02]  /*1b60*/  IMAD.MOV R2, RZ, RZ, -R2 ;  /* 0x000000ffff027224 */ /* 0x000fc400078e0a02 */
[--C-:B------:R-:W-:Y:S01]  /*1b70*/  @!P0 IMAD.IADD R0, R0, 0x1, -R26.reuse ;  /* 0x0000000100008824 */ /* 0x100fe200078e0a1a */
[----:B------:R-:W-:Y:S01]  /*1b80*/  ISETP.GE.AND P0, PT, R7, RZ, PT ;  /* 0x000000ff0700720c */ /* 0x000fe20003f06270 */
[----:B------:R-:W-:Y:S01]  /*1b90*/  IMAD R11, R26, R2, R11 ;  /* 0x000000021a0b7224 */ /* 0x000fe200078e020b */
[----:B------:R-:W-:Y:S01]  /*1ba0*/  IABS R7, R7 ;  /* 0x0000000700077213 */ /* 0x000fe20000000000 */
[----:B------:R-:W-:Y:S01]  /*1bb0*/  @!P2 IMAD.IADD R13, R13, 0x1, -R26 ;  /* 0x000000010d0da824 */ /* 0x000fe200078e0a1a */
[----:B------:R-:W-:Y:S01]  /*1bc0*/  LOP3.LUT R2, R16, 0x140, RZ, 0xfc, !PT ;  /* 0x0000014010027812 */ /* 0x000fe200078efcff */
[----:B0-----:R-:W-:Y:S02]  /*1bd0*/  IMAD.MOV.U32 R3, RZ, RZ, R4 ;  /* 0x000000ffff037224 */ /* 0x001fe400078e0004 */
[----:B------:R-:W-:Y:S01]  /*1be0*/  IMAD.HI.U32 R6, R12, R7, RZ ;  /* 0x000000070c067227 */ /* 0x000fe200078e00ff */
[C---:B------:R-:W-:Y:S02]  /*1bf0*/  ISETP.GT.U32.AND P2, PT, R26.reuse, R13, PT ;  /* 0x0000000d1a00720c */ /* 0x040fe40003f44070 */
[----:B------:R-:W-:Y:S01]  /*1c00*/  IABS R4, R2 ;  /* 0x0000000200047213 */ /* 0x000fe20000000000 */
[----:B------:R-:W-:Y:S01]  /*1c10*/  @!P1 IMAD.MOV R3, RZ, RZ, -R3 ;  /* 0x000000ffff039224 */ /* 0x000fe200078e0a03 */
[----:B------:R-:W-:Y:S01]  /*1c20*/  ISETP.GT.U32.AND P1, PT, R26, R10, PT ;  /* 0x0000000a1a00720c */ /* 0x000fe20003f24070 */
[----:B------:R-:W-:-:S03]  /*1c30*/  IMAD.MOV R6, RZ, RZ, -R6 ;  /* 0x000000ffff067224 */ /* 0x000fc600078e0a06 */
[----:B------:R0:W-:Y:S01]  /*1c40*/  STL [R1+0x80], R3 ;  /* 0x0000800301007387 */ /* 0x0001e20000100800 */
[----:B------:R-:W-:Y:S01]  /*1c50*/  IMAD R7, R26, R6, R7 ;  /* 0x000000061a077224 */ /* 0x000fe200078e0207 */
[----:B------:R-:W-:-:S03]  /*1c60*/  LOP3.LUT R6, R16, 0x130, RZ, 0xfc, !PT ;  /* 0x0000013010067812 */ /* 0x000fc600078efcff */
[----:B------:R-:W-:Y:S01]  /*1c70*/  @!P2 IMAD.IADD R13, R13, 0x1, -R26 ;  /* 0x000000010d0da824 */ /* 0x000fe200078e0a1a */
[----:B------:R-:W-:Y:S01]  /*1c80*/  ISETP.GE.AND P2, PT, R8, RZ, PT ;  /* 0x000000ff0800720c */ /* 0x000fe20003f46270 */
[----:B------:R-:W-:-:S04]  /*1c90*/  IMAD.HI.U32 R8, R12, R4, RZ ;  /* 0x000000040c087227 */ /* 0x000fc800078e00ff */
[----:B0-----:R-:W-:Y:S02]  /*1ca0*/  IMAD.MOV.U32 R3, RZ, RZ, R0 ;  /* 0x000000ffff037224 */ /* 0x001fe400078e0000 */
[----:B------:R-:W-:Y:S02]  /*1cb0*/  @!P1 IMAD.IADD R10, R10, 0x1, -R26 ;  /* 0x000000010a0a9824 */ /* 0x000fe400078e0a1a */
[----:B------:R-:W-:Y:S01]  /*1cc0*/  @!P4 IMAD.MOV R3, RZ, RZ, -R3 ;  /* 0x000000ffff03c224 */ /* 0x000fe200078e0a03 */
[----:B------:R-:W-:Y:S01]  /*1cd0*/  ISETP.GT.U32.AND P4, PT, R26, R11, PT ;  /* 0x0000000b1a00720c */ /* 0x000fe20003f84070 */
[----:B------:R-:W-:Y:S01]  /*1ce0*/  IMAD.HI.U32 R0, R12, R5, RZ ;  /* 0x000000050c007227 */ /* 0x000fe200078e00ff */
[----:B------:R-:W-:Y:S02]  /*1cf0*/  ISETP.GT.U32.AND P1, PT, R26, R10, PT ;  /* 0x0000000a1a00720c */ /* 0x000fe40003f24070 */
[----:B------:R0:W-:Y:S01]  /*1d00*/  STL [R1+0x7c], R3 ;  /* 0x00007c0301007387 */ /* 0x0001e20000100800 */
[----:B------:R-:W-:-:S02]  /*1d10*/  IMAD.MOV R0, RZ, RZ, -R0 ;  /* 0x000000ffff007224 */ /* 0x000fc400078e0a00 */
[----:B------:R-:W-:Y:S02]  /*1d20*/  IMAD.MOV.U32 R14, RZ, RZ, R13 ;  /* 0x000000ffff0e7224 */ /* 0x000fe400078e000d */
[C---:B------:R-:W-:Y:S02]  /*1d30*/  IMAD R5, R26.reuse, R0, R5 ;  /* 0x000000001a057224 */ /* 0x040fe400078e0205 */
[----:B------:R-:W-:Y:S02]  /*1d40*/  @!P5 IMAD.MOV R14, RZ, RZ, -R14 ;  /* 0x000000ffff0ed224 */ /* 0x000fe400078e0a0e */
[--C-:B------:R-:W-:Y:S01]  /*1d50*/  @!P4 IMAD.IADD R11, R11, 0x1, -R26.reuse ;  /* 0x000000010b0bc824 */ /* 0x100fe200078e0a1a */
[----:B------:R-:W-:Y:S01]  /*1d60*/  ISETP.GT.U32.AND P5, PT, R26, R5, PT ;  /* 0x000000051a00720c */ /* 0x000fe20003fa4070 */
[----:B------:R-:W-:Y:S01]  /*1d70*/  @!P1 IMAD.IADD R10, R10, 0x1, -R26 ;  /* 0x000000010a0a9824 */ /* 0x000fe200078e0a1a */
[----:B------:R-:W-:Y:S01]  /*1d80*/  ISETP.GT.U32.AND P1, PT, R26, R7, PT ;  /* 0x000000071a00720c */ /* 0x000fe20003f24070 */
[----:B------:R-:W-:Y:S01]  /*1d90*/  IMAD.HI.U32 R0, R12, R17, RZ ;  /* 0x000000110c007227 */ /* 0x000fe200078e00ff */
[----:B------:R-:W-:Y:S01]  /*1da0*/  ISETP.GT.U32.AND P4, PT, R26, R11, PT ;  /* 0x0000000b1a00720c */ /* 0x000fe20003f84070 */
[----:B------:R-:W-:Y:S02]  /*1db0*/  STL [R1+0x70], R14 ;  /* 0x0000700e01007387 */ /* 0x000fe40000100800 */
[----:B0-----:R-:W-:-:S02]  /*1dc0*/  IMAD.MOV.U32 R3, RZ, RZ, R10 ;  /* 0x000000ffff037224 */ /* 0x001fc400078e000a */
[----:B------:R-:W-:Y:S02]  /*1dd0*/  IMAD.MOV R8, RZ, RZ, -R8 ;  /* 0x000000ffff087224 */ /* 0x000fe400078e0a08 */
[----:B------:R-:W-:Y:S01]  /*1de0*/  @!P3 IMAD.MOV R3, RZ, RZ, -R3 ;  /* 0x000000ffff03b224 */ /* 0x000fe200078e0a03 */
[----:B------:R-:W-:Y:S01]  /*1df0*/  ISETP.GE.AND P3, PT, R2, RZ, PT ;  /* 0x000000ff0200720c */ /* 0x000fe20003f66270 */
[----:B------:R-:W-:Y:S02]  /*1e00*/  IMAD.MOV R0, RZ, RZ, -R0 ;  /* 0x000000ffff007224 */ /* 0x000fe400078e0a00 */
[C---:B------:R-:W-:Y:S01]  /*1e10*/  IMAD R2, R26.reuse, R8, R4 ;  /* 0x000000081a027224 */ /* 0x040fe200078e0204 */
[----:B------:R0:W-:Y:S01]  /*1e20*/  STL [R1+0x6c], R3 ;  /* 0x00006c0301007387 */ /* 0x0001e20000100800 */
[--C-:B------:R-:W-:Y:S01]  /*1e30*/  @!P4 IMAD.IADD R11, R11, 0x1, -R26.reuse ;  /* 0x000000010b0bc824 */ /* 0x100fe200078e0a1a */
[----:B------:R-:W-:Y:S01]  /*1e40*/  IABS R8, R6 ;  /* 0x0000000600087213 */ /* 0x000fe20000000000 */
[--C-:B------:R-:W-:Y:S01]  /*1e50*/  @!P1 IMAD.IADD R7, R7, 0x1, -R26.reuse ;  /* 0x0000000107079824 */ /* 0x100fe200078e0a1a */
[C---:B------:R-:W-:Y:S01]  /*1e60*/  ISETP.GT.U32.AND P4, PT, R26.reuse, R2, PT ;  /* 0x000000021a00720c */ /* 0x040fe20003f84070 */
[----:B------:R-:W-:Y:S01]  /*1e70*/  IMAD R17, R26, R0, R17 ;  /* 0x000000001a117224 */ /* 0x000fe200078e0211 */
[----:B------:R-:W-:Y:S01]  /*1e80*/  LOP3.LUT R4, R16, 0x128, RZ, 0xfc, !PT ;  /* 0x0000012810047812 */ /* 0x000fe200078efcff */
[----:B------:R-:W-:Y:S01]  /*1e90*/  @!P5 IMAD.IADD R5, R5, 0x1, -R26 ;  /* 0x000000010505d824 */ /* 0x000fe200078e0a1a */
[----:B------:R-:W-:Y:S01]  /*1ea0*/  ISETP.GT.U32.AND P1, PT, R26, R7, PT ;  /* 0x000000071a00720c */ /* 0x000fe20003f24070 */
[----:B------:R-:W-:Y:S01]  /*1eb0*/  IMAD.HI.U32 R10, R12, R8, RZ ;  /* 0x000000080c0a7227 */ /* 0x000fe200078e00ff */
[----:B------:R-:W-:-:S02]  /*1ec0*/  LOP3.LUT R0, R16, 0x120, RZ, 0xfc, !PT ;  /* 0x0000012010007812 */ /* 0x000fc400078efcff */
[C---:B------:R-:W-:Y:S01]  /*1ed0*/  ISETP.GT.U32.AND P5, PT, R26.reuse, R5, PT ;  /* 0x000000051a00720c */ /* 0x040fe20003fa4070 */
[----:B0-----:R-:W-:Y:S01]  /*1ee0*/  IMAD.MOV.U32 R3, RZ, RZ, R11 ;  /* 0x000000ffff037224 */ /* 0x001fe200078e000b */
[----:B------:R-:W-:Y:S01]  /*1ef0*/  IABS R15, R4 ;  /* 0x00000004000f7213 */ /* 0x000fe20000000000 */
[----:B------:R-:W-:Y:S01]  /*1f00*/  IMAD.MOV R10, RZ, RZ, -R10 ;  /* 0x000000ffff0a7224 */ /* 0x000fe200078e0a0a */
[----:B------:R-:W-:Y:S01]  /*1f10*/  IABS R14, R0 ;  /* 0x00000000000e7213 */ /* 0x000fe20000000000 */
[----:B------:R-:W-:Y:S01]  /*1f20*/  @!P6 IMAD.MOV R3, RZ, RZ, -R3 ;  /* 0x000000ffff03e224 */ /* 0x000fe200078e0a03 */
[----:B------:R-:W-:Y:S01]  /*1f30*/  ISETP.GT.U32.AND P6, PT, R26, R17, PT ;  /* 0x000000111a00720c */ /* 0x000fe20003fc4070 */
[----:B------:R-:W-:Y:S01]  /*1f40*/  @!P4 IMAD.IADD R2, R2, 0x1, -R26 ;  /* 0x000000010202c824 */ /* 0x000fe200078e0a1a */
[----:B------:R-:W-:Y:S01]  /*1f50*/  LOP3.LUT R11, R16, 0xf0, RZ, 0xfc, !PT ;  /* 0x000000f0100b7812 */ /* 0x000fe200078efcff */
[C---:B------:R-:W-:Y:S01]  /*1f60*/  IMAD R8, R26.reuse, R10, R8 ;  /* 0x0000000a1a087224 */ /* 0x040fe200078e0208 */
[----:B------:R0:W-:Y:S01]  /*1f70*/  STL [R1+0x68], R3 ;  /* 0x0000680301007387 */ /* 0x0001e20000100800 */
[--C-:B------:R-:W-:Y:S01]  /*1f80*/  @!P1 IMAD.IADD R7, R7, 0x1, -R26.reuse ;  /* 0x0000000107079824 */ /* 0x100fe200078e0a1a */
[----:B------:R-:W-:Y:S01]  /*1f90*/  ISETP.GE.AND P1, PT, R9, RZ, PT ;  /* 0x000000ff0900720c */ /* 0x000fe20003f26270 */
[----:B------:R-:W-:Y:S01]  /*1fa0*/  @!P5 IMAD.IADD R5, R5, 0x1, -R26 ;  /* 0x000000010505d824 */ /* 0x000fe200078e0a1a */
[----:B------:R-:W-:Y:S01]  /*1fb0*/  ISETP.GT.U32.AND P4, PT, R26, R2, PT ;  /* 0x000000021a00720c */ /* 0x000fe20003f84070 */
[----:B------:R-:W-:Y:S01]  /*1fc0*/  IMAD.HI.U32 R9, R12, R15, RZ ;  /* 0x0000000f0c097227 */ /* 0x000fe200078e00ff */
[----:B------:R-:W-:-:S03]  /*1fd0*/  ISETP.GT.U32.AND P5, PT, R26, R8, PT ;  /* 0x000000081a00720c */ /* 0x000fc60003fa4070 */
[----:B------:R-:W-:Y:S02]  /*1fe0*/  @!P6 IMAD.IADD R17, R17, 0x1, -R26 ;  /* 0x000000011111e824 */ /* 0x000fe400078e0a1a */
[----:B0-----:R-:W-:Y:S02]  /*1ff0*/  IMAD.MOV.U32 R3, RZ, RZ, R7 ;  /* 0x000000ffff037224 */ /* 0x001fe400078e0007 */
[----:B------:R-:W-:Y:S01]  /*2000*/  IMAD.HI.U32 R7, R12, R14, RZ ;  /* 0x0000000e0c077227 */ /* 0x000fe200078e00ff */
[----:B------:R-:W-:-:S03]  /*2010*/  ISETP.GT.U32.AND P6, PT, R26, R17, PT ;  /* 0x000000111a00720c */ /* 0x000fc60003fc4070 */
[----:B------:R-:W-:Y:S01]  /*2020*/  @!P0 IMAD.MOV R3, RZ, RZ, -R3 ;  /* 0x000000ffff038224 */ /* 0x000fe200078e0a03 */
[----:B------:R-:W-:Y:S01]  /*2030*/  ISETP.GE.AND P0, PT, R6, RZ, PT ;  /* 0x000000ff0600720c */ /* 0x000fe20003f06270 */
[----:B------:R-:W-:Y:S01]  /*2040*/  IMAD.MOV R9, RZ, RZ, -R9 ;  /* 0x000000ffff097224 */ /* 0x000fe200078e0a09 */
[----:B------:R-:W-:Y:S01]  /*2050*/  LOP3.LUT R6, R16, 0x110, RZ, 0xfc, !PT ;  /* 0x0000011010067812 */ /* 0x000fe200078efcff */
[----:B------:R-:W-:Y:S01]  /*2060*/  IMAD.MOV R7, RZ, RZ, -R7 ;  /* 0x000000ffff077224 */ /* 0x000fe200078e0a07 */
[----:B------:R0:W-:Y:S01]  /*2070*/  STL [R1+0x60], R3 ;  /* 0x0000600301007387 */ /* 0x0001e20000100800 */
[C---:B------:R-:W-:Y:S01]  /*2080*/  IMAD R15, R26.reuse, R9, R15 ;  /* 0x000000091a0f7224 */ /* 0x040fe200078e020f */
[----:B------:R-:W-:Y:S01]  /*2090*/  IABS R13, R6 ;  /* 0x00000006000d7213 */ /* 0x000fe20000000000 */
[----:B------:R-:W-:Y:S01]  /*20a0*/  IMAD R14, R26, R7, R14 ;  /* 0x000000071a0e7224 */ /* 0x000fe200078e020e */
[----:B------:R-:W-:Y:S01]  /*20b0*/  LOP3.LUT R7, R16, 0x108, RZ, 0xfc, !PT ;  /* 0x0000010810077812 */ /* 0x000fe200078efcff */
[--C-:B------:R-:W-:Y:S01]  /*20c0*/  @!P4 IMAD.IADD R2, R2, 0x1, -R26.reuse ;  /* 0x000000010202c824 */ /* 0x100fe200078e0a1a */
[----:B------:R-:W-:Y:S01]  /*20d0*/  ISETP.GT.U32.AND P4, PT, R26, R15, PT ;  /* 0x0000000f1a00720c */ /* 0x000fe20003f84070 */
[----:B------:R-:W-:-:S02]  /*20e0*/  @!P5 IMAD.IADD R8, R8, 0x1, -R26 ;  /* 0x000000010808d824 */ /* 0x000fc400078e0a1a */
[----:B------:R-:W-:Y:S01]  /*20f0*/  @!P6 IMAD.IADD R17, R17, 0x1, -R26 ;  /* 0x000000011111e824 */ /* 0x000fe200078e0a1a */
[C---:B------:R-:W-:Y:S01]  /*2100*/  ISETP.GT.U32.AND P6, PT, R26.reuse, R14, PT ;  /* 0x0000000e1a00720c */ /* 0x040fe20003fc4070 */
[----:B0-----:R-:W-:Y:S01]  /*2110*/  IMAD.MOV.U32 R3, RZ, RZ, R5 ;  /* 0x000000ffff037224 */ /* 0x001fe200078e0005 */
[----:B------:R-:W-:Y:S01]  /*2120*/  ISETP.GT.U32.AND P5, PT, R26, R8, PT ;  /* 0x000000081a00720c */ /* 0x000fe20003fa4070 */
[----:B------:R-:W-:Y:S02]  /*2130*/  IMAD.MOV.U32 R20, RZ, RZ, R17 ;  /* 0x000000ffff147224 */ /* 0x000fe400078e0011 */
[----:B------:R-:W-:Y:S01]  /*2140*/  @!P2 IMAD.MOV R3, RZ, RZ, -R3 ;  /* 0x000000ffff03a224 */ /* 0x000fe200078e0a03 */
[----:B------:R-:W-:Y:S01]  /*2150*/  ISETP.GE.AND P2, PT, R4, RZ, PT ;  /* 0x000000ff0400720c */ /* 0x000fe20003f46270 */
[----:B------:R-:W-:Y:S01]  /*2160*/  @!P1 IMAD.MOV R20, RZ, RZ, -R20 ;  /* 0x000000ffff149224 */ /* 0x000fe200078e0a14 */
[----:B------:R-:W-:Y:S01]  /*2170*/  LOP3.LUT R4, R16, 0x118, RZ, 0xfc, !PT ;  /* 0x0000011810047812 */ /* 0x000fe200078efcff */
[----:B------:R-:W-:Y:S01]  /*2180*/  @!P4 IMAD.IADD R15, R15, 0x1, -R26 ;  /* 0x000000010f0fc824 */ /* 0x000fe200078e0a1a */
[----:B------:R0:W-:Y:S01]  /*2190*/  STL [R1+0x5c], R3 ;  /* 0x00005c0301007387 */ /* 0x0001e20000100800 */
[----:B------:R-:W-:-:S02]  /*21a0*/  ISETP.GE.AND P4, PT, R0, RZ, PT ;  /* 0x000000ff0000720c */ /* 0x000fc40003f86270 */
[----:B------:R-:W-:Y:S01]  /*21b0*/  IABS R5, R4 ;  /* 0x0000000400057213 */ /* 0x000fe20000000000 */
[--C-:B------:R-:W-:Y:S02]  /*21c0*/  @!P6 IMAD.IADD R14, R14, 0x1, -R26.reuse ;  /* 0x000000010e0ee824 */ /* 0x100fe400078e0a1a */
[----:B------:R-:W-:Y:S01]  /*21d0*/  @!P5 IMAD.IADD R8, R8, 0x1, -R26 ;  /* 0x000000010808d824 */ /* 0x000fe200078e0a1a */
[----:B------:R-:W-:Y:S02]  /*21e0*/  ISETP.GE.AND P5, PT, R4, RZ, PT ;  /* 0x000000ff0400720c */ /* 0x000fe40003fa6270 */
[----:B------:R-:W-:Y:S01]  /*21f0*/  ISETP.GT.U32.AND P6, PT, R26, R14, PT ;  /* 0x0000000e1a00720c */ /* 0x000fe20003fc4070 */
[----:B0-----:R-:W-:Y:S02]  /*2200*/  IMAD.MOV.U32 R3, RZ, RZ, R2 ;  /* 0x000000ffff037224 */ /* 0x001fe400078e0002 */
[----:B------:R-:W-:Y:S01]  /*2210*/  IMAD.MOV.U32 R2, RZ, RZ, R5 ;  /* 0x000000ffff027224 */ /* 0x000fe200078e0005 */
[----:B------:R-:W-:Y:S01]  /*2220*/  LOP3.LUT R5, R16, 0x100, RZ, 0xfc, !PT ;  /* 0x0000010010057812 */ /* 0x000fe200078efcff */
[----:B------:R-:W-:Y:S01]  /*2230*/  @!P3 IMAD.MOV R3, RZ, RZ, -R3 ;  /* 0x000000ffff03b224 */ /* 0x000fe200078e0a03 */
[----:B------:R-:W-:Y:S01]  /*2240*/  ISETP.GT.U32.AND P3, PT, R26, R15, PT ;  /* 0x0000000f1a00720c */ /* 0x000fe20003f64070 */
[----:B------:R-:W-:Y:S01]  /*2250*/  IMAD.HI.U32 R0, R12, R2, RZ ;  /* 0x000000020c007227 */ /* 0x000fe200078e00ff */
[----:B------:R-:W-:-:S02]  /*2260*/  IABS R10, R5 ;  /* 0x00000005000a7213 */ /* 0x000fc40000000000 */
[----:B------:R0:W-:Y:S01]  /*2270*/  STL [R1+0x48], R3 ;  /* 0x0000480301007387 */ /* 0x0001e20000100800 */
[----:B------:R-:W-:Y:S02]  /*2280*/  IMAD.MOV R4, RZ, RZ, -R0 ;  /* 0x000000ffff047224 */ /* 0x000fe400078e0a00 */
[----:B------:R-:W-:Y:S01]  /*2290*/  IMAD.HI.U32 R0, R12, R13, RZ ;  /* 0x0000000d0c007227 */ /* 0x000fe200078e00ff */
[----:B------:R-:W-:Y:S03]  /*22a0*/  STL [R1+0x44], R20 ;  /* 0x0000441401007387 */ /* 0x000fe60000100800 */
[----:B------:R-:W-:Y:S02]  /*22b0*/  IMAD.MOV R0, RZ, RZ, -R0 ;  /* 0x000000ffff007224 */ /* 0x000fe400078e0a00 */
[----:B------:R-:W-:Y:S02]  /*22c0*/  @!P6 IMAD.IADD R14, R14, 0x1, -R26 ;  /* 0x000000010e0ee824 */ /* 0x000fe400078e0a1a */
[----:B------:R-:W-:Y:S01]  /*22d0*/  IMAD R13, R26, R0, R13 ;  /* 0x000000001a0d7224 */ /* 0x000fe200078e020d */
[----:B------:R-:W-:Y:S01]  /*22e0*/  LOP3.LUT R0, R16, 0xf8, RZ, 0xfc, !PT ;  /* 0x000000f810007812 */ /* 0x000fe200078efcff */
[C---:B------:R-:W-:Y:S01]  /*22f0*/  IMAD R2, R26.reuse, R4, R2 ;  /* 0x000000041a027224 */ /* 0x040fe200078e0202 */
[----:B------:R-:W-:Y:S01]  /*2300*/  IABS R4, R7 ;  /* 0x0000000700047213 */ /* 0x000fe20000000000 */
        /* <DEDUP_REMOVED lines=8> */
[----:B------:R-:W-:Y:S02]  /*2390*/  @!P6 IMAD.IADD R13, R13, 0x1, -R26 ;  /* 0x000000010d0de824 */ /* 0x000fe400078e0a1a */
[----:B------:R-:W-:Y:S02]  /*23a0*/  @!P0 IMAD.MOV R3, RZ, RZ, -R3 ;  /* 0x000000ffff038224 */ /* 0x000fe400078e0a03 */
[----:B------:R-:W-:Y:S01]  /*23b0*/  IMAD.HI.U32 R17, R12, R9, RZ ;  /* 0x000000090c117227 */ /* 0x000fe200078e00ff */
[----:B------:R-:W-:Y:S02]  /*23c0*/  ISETP.GT.U32.AND P6, PT, R26, R13, PT ;  /* 0x0000000d1a00720c */ /* 0x000fe40003fc4070 */
[----:B------:R0:W-:Y:S01]  /*23d0*/  STL [R1+0x40], R3 ;  /* 0x0000400301007387 */ /* 0x0001e20000100800 */
[----:B------:R-:W-:-:S02]  /*23e0*/  IMAD.MOV R18, RZ, RZ, -R18 ;  /* 0x000000ffff127224 */ /* 0x000fc400078e0a12 */
[----:B------:R-:W-:Y:S02]  /*23f0*/  IMAD R4, R26, R19, R4 ;  /* 0x000000131a047224 */ /* 0x000fe400078e0204 */
[----:B------:R-:W-:Y:S01]  /*2400*/  @!P3 IMAD.IADD R2, R2, 0x1, -R26 ;  /* 0x000000010202b824 */ /* 0x000fe200078e0a1a */
[----:B------:R-:W-:Y:S01]  /*2410*/  ISETP.GE.AND P3, PT, R6, RZ, PT ;  /* 0x000000ff0600720c */ /* 0x000fe20003f66270 */
[----:B------:R-:W-:Y:S01]  /*2420*/  IMAD.MOV R8, RZ, RZ, -R17 ;  /* 0x000000ffff087224 */ /* 0x000fe200078e0a11 */
[C---:B------:R-:W-:Y:S01]  /*2430*/  ISETP.GT.U32.AND P0, PT, R26.reuse, R4, PT ;  /* 0x000000041a00720c */ /* 0x040fe20003f04070 */
[C---:B------:R-:W-:Y:S01]  /*2440*/  IMAD R10, R26.reuse, R18, R10 ;  /* 0x000000121a0a7224 */ /* 0x040fe200078e020a */
[C---:B------:R-:W-:Y:S01]  /*2450*/  ISETP.GT.U32.AND P1, PT, R26.reuse, R2, PT ;  /* 0x000000021a00720c */ /* 0x040fe20003f24070 */
[----:B0-----:R-:W-:Y:S01]  /*2460*/  IMAD.MOV.U32 R3, RZ, RZ, R14 ;  /* 0x000000ffff037224 */ /* 0x001fe200078e000e */
[----:B------:R-:W-:Y:S01]  /*2470*/  IABS R6, R11 ;  /* 0x0000000b00067213 */ /* 0x000fe20000000000 */
[----:B------:R-:W-:Y:S01]  /*2480*/  IMAD R9, R26, R8, R9 ;  /* 0x000000081a097224 */ /* 0x000fe200078e0209 */
[----:B------:R-:W-:Y:S01]  /*2490*/  LOP3.LUT R8, R16, 0xd8, RZ, 0xfc, !PT ;  /* 0x000000d810087812 */ /* 0x000fe200078efcff */
[----:B------:R-:W-:Y:S01]  /*24a0*/  @!P4 IMAD.MOV R3, RZ, RZ, -R3 ;  /* 0x000000ffff03c224 */ /* 0x000fe200078e0a03 */
[C---:B------:R-:W-:Y:S01]  /*24b0*/  ISETP.GT.U32.AND P4, PT, R26.reuse, R10, PT ;  /* 0x0000000a1a00720c */ /* 0x040fe20003f84070 */
[--C-:B------:R-:W-:Y:S01]  /*24c0*/  @!P6 IMAD.IADD R13, R13, 0x1, -R26.reuse ;  /* 0x000000010d0de824 */ /* 0x100fe200078e0a1a */
[----:B------:R-:W-:Y:S01]  /*24d0*/  ISETP.GT.U32.AND P6, PT, R26, R9, PT ;  /* 0x000000091a00720c */ /* 0x000fe20003fc4070 */
[----:B------:R-:W-:Y:S01]  /*24e0*/  @!P2 IMAD.MOV R15, RZ, RZ, -R15 ;  /* 0x000000ffff0fa224 */ /* 0x000fe200078e0a0f */
[----:B------:R-:W-:Y:S01]  /*24f0*/  ISETP.GE.AND P2, PT, R7, RZ, PT ;  /* 0x000000ff0700720c */ /* 0x000fe20003f46270 */
[--C-:B------:R-:W-:Y:S01]  /*2500*/  @!P0 IMAD.IADD R4, R4, 0x1, -R26.reuse ;  /* 0x0000000104048824 */ /* 0x100fe200078e0a1a */
[----:B------:R-:W-:Y:S01]  /*2510*/  ISETP.GE.AND P0, PT, R0, RZ, PT ;  /* 0x000000ff0000720c */ /* 0x000fe20003f06270 */
[----:B------:R-:W-:Y:S01]  /*2520*/  @!P1 IMAD.IADD R2, R2, 0x1, -R26 ;  /* 0x0000000102029824 */ /* 0x000fe200078e0a1a */
[----:B------:R0:W-:Y:S01]  /*2530*/  STL [R1+0x3c], R15 ;  /* 0x00003c0f01007387 */ /* 0x0001e20000100800 */
[----:B------:R-:W-:Y:S01]  /*2540*/  IMAD.HI.U32 R7, R12, R6, RZ ;  /* 0x000000060c077227 */ /* 0x000fe200078e00ff */
[----:B------:R-:W-:-:S02]  /*2550*/  ISETP.GE.AND P1, PT, R5, RZ, PT ;  /* 0x000000ff0500720c */ /* 0x000fc40003f26270 */
[----:B------:R1:W-:Y:S01]  /*2560*/  STL [R1+0x38], R3 ;  /* 0x0000380301007387 */ /* 0x0003e20000100800 */
[--C-:B------:R-:W-:Y:S01]  /*2570*/  @!P4 IMAD.IADD R10, R10, 0x1, -R26.reuse ;  /* 0x000000010a0ac824 */ /* 0x100fe200078e0a1a */
[----:B------:R-:W-:Y:S01]  /*2580*/  ISETP.GT.U32.AND P4, PT, R26, R4, PT ;  /* 0x000000041a00720c */ /* 0x000fe20003f84070 */
[----:B------:R-:W-:Y:S01]  /*2590*/  @!P6 IMAD.IADD R9, R9, 0x1, -R26 ;  /* 0x000000010909e824 */ /* 0x000fe200078e0a1a */
[C---:B------:R-:W-:Y:S01]  /*25a0*/  LOP3.LUT R0, R16.reuse, 0xe0, RZ, 0xfc, !PT ;  /* 0x000000e010007812 */ /* 0x040fe200078efcff */
[----:B------:R-:W-:Y:S01]  /*25b0*/  IMAD.MOV R7, RZ, RZ, -R7 ;  /* 0x000000ffff077224 */ /* 0x000fe200078e0a07 */
[----:B0-----:R-:W-:Y:S01]  /*25c0*/  LOP3.LUT R15, R16, 0xe8, RZ, 0xfc, !PT ;  /* 0x000000e8100f7812 */ /* 0x001fe200078efcff */
[----:B------:R-:W-:Y:S01]  /*25d0*/  @!P3 IMAD.MOV R13, RZ, RZ, -R13 ;  /* 0x000000ffff0db224 */ /* 0x000fe200078e0a0d */
[C---:B------:R-:W-:Y:S01]  /*25e0*/  ISETP.GT.U32.AND P6, PT, R26.reuse, R10, PT ;  /* 0x0000000a1a00720c */ /* 0x040fe20003fc4070 */
[----:B------:R-:W-:Y:S01]  /*25f0*/  IMAD R6, R26, R7, R6 ;  /* 0x000000071a067224 */ /* 0x000fe200078e0206 */
[----:B------:R-:W-:Y:S01]  /*2600*/  IABS R5, R15 ;  /* 0x0000000f00057213 */ /* 0x000fe20000000000 */
[----:B-1----:R-:W-:Y:S01]  /*2610*/  IMAD.MOV.U32 R3, RZ, RZ, R2 ;  /* 0x000000ffff037224 */ /* 0x002fe200078e0002 */
[----:B------:R-:W-:-:S02]  /*2620*/  LOP3.LUT R7, R16, 0xd0, RZ, 0xfc, !PT ;  /* 0x000000d010077812 */ /* 0x000fc400078efcff */
[----:B------:R-:W-:Y:S01]  /*2630*/  IABS R17, R8 ;  /* 0x0000000800117213 */ /* 0x000fe20000000000 */
[----:B------:R-:W-:Y:S01]  /*2640*/  @!P5 IMAD.MOV R3, RZ, RZ, -R3 ;  /* 0x000000ffff03d224 */ /* 0x000fe200078e0a03 */
[----:B------:R-:W-:Y:S01]  /*2650*/  ISETP.GT.U32.AND P5, PT, R26, R9, PT ;  /* 0x000000091a00720c */ /* 0x000fe20003fa4070 */
[----:B------:R-:W-:Y:S01]  /*2660*/  IMAD.HI.U32 R2, R12, R5, RZ ;  /* 0x000000050c027227 */ /* 0x000fe200078e00ff */
[----:B------:R-:W-:Y:S02]  /*2670*/  IABS R18, R0 ;  /* 0x0000000000127213 */ /* 0x000fe40000000000 */
[----:B------:R0:W-:Y:S01]  /*2680*/  STL [R1+0x34], R3 ;  /* 0x0000340301007387 */ /* 0x0001e20000100800 */
[----:B------:R-:W-:Y:S02]  /*2690*/  IMAD.MOV R2, RZ, RZ, -R2 ;  /* 0x000000ffff027224 */ /* 0x000fe400078e0a02 */
[--C-:B------:R-:W-:Y:S01]  /*26a0*/  @!P4 IMAD.IADD R4, R4, 0x1, -R26.reuse ;  /* 0x000000010404c824 */ /* 0x100fe200078e0a1a */
[C---:B------:R-:W-:Y:S01]  /*26b0*/  ISETP.GT.U32.AND P4, PT, R26.reuse, R6, PT ;  /* 0x000000061a00720c */ /* 0x040fe20003f84070 */
[----:B------:R-:W-:Y:S01]  /*26c0*/  IMAD R5, R26, R2, R5 ;  /* 0x000000021a057224 */ /* 0x000fe200078e0205 */
[----:B------:R-:W-:Y:S01]  /*26d0*/  IABS R2, R7 ;  /* 0x0000000700027213 */ /* 0x000fe20000000000 */
[C---:B------:R-:W-:Y:S01]  /*26e0*/  IMAD.HI.U32 R14, R12.reuse, R17, RZ ;  /* 0x000000110c0e7227 */ /* 0x040fe200078e00ff */
[----:B------:R-:W-:Y:S03]  /*26f0*/  STL [R1+0x30], R13 ;  /* 0x0000300d01007387 */ /* 0x000fe60000100800 */
[----:B------:R-:W-:Y:S01]  /*2700*/  @!P5 IMAD.IADD R9, R9, 0x1, -R26 ;  /* 0x000000010909d824 */ /* 0x000fe200078e0a1a */
[----:B------:R-:W-:Y:S01]  /*2710*/  ISETP.GE.AND P5, PT, R11, RZ, PT ;  /* 0x000000ff0b00720c */ /* 0x000fe20003fa6270 */
[----:B------:R-:W-:-:S04]  /*2720*/  IMAD.HI.U32 R11, R12, R2, RZ ;  /* 0x000000020c0b7227 */ /* 0x000fc800078e00ff */
[----:B------:R-:W-:Y:S01]  /*2730*/  @!P6 IMAD.IADD R10, R10, 0x1, -R26 ;  /* 0x000000010a0ae824 */ /* 0x000fe200078e0a1a */
[----:B------:R-:W-:Y:S01]  /*2740*/  ISETP.GT.U32.AND P6, PT, R26, R5, PT ;  /* 0x000000051a00720c */ /* 0x000fe20003fc4070 */
[----:B------:R-:W-:Y:S02]  /*2750*/  IMAD.MOV R11, RZ, RZ, -R11 ;  /* 0x000000ffff0b7224 */ /* 0x000fe400078e0a0b */
[----:B------:R-:W-:-:S04]  /*2760*/  IMAD.HI.U32 R19, R12, R18, RZ ;  /* 0x000000120c137227 */ /* 0x000fc800078e00ff */
[----:B------:R-:W-:Y:S02]  /*2770*/  IMAD.MOV R14, RZ, RZ, -R14 ;  /* 0x000000ffff0e7224 */ /* 0x000fe400078e0a0e */
[----:B------:R-:W-:Y:S01]  /*2780*/  @!P4 IMAD.IADD R6, R6, 0x1, -R26 ;  /* 0x000000010606c824 */ /* 0x000fe200078e0a1a */
[----:B------:R-:W-:Y:S01]  /*2790*/  ISETP.GE.AND P4, PT, R15, RZ, PT ;  /* 0x000000ff0f00720c */ /* 0x000fe20003f86270 */
[----:B0-----:R-:W-:Y:S01]  /*27a0*/  IMAD.MOV.U32 R3, RZ, RZ, R4 ;  /* 0x000000ffff037224 */ /* 0x001fe200078e0004 */
[----:B------:R-:W-:Y:S01]  /*27b0*/  LOP3.LUT R4, R16, 0xc8, RZ, 0xfc, !PT ;  /* 0x000000c810047812 */ /* 0x000fe200078efcff */
[C---:B------:R-:W-:Y:S01]  /*27c0*/  IMAD R2, R26.reuse, R11, R2 ;  /* 0x0000000b1a027224 */ /* 0x040fe200078e0202 */
[C---:B------:R-:W-:Y:S01]  /*27d0*/  ISETP.GT.U32.AND P3, PT, R26.reuse, R6, PT ;  /* 0x000000061a00720c */ /* 0x040fe20003f64070 */
[----:B------:R-:W-:Y:S02]  /*27e0*/  IMAD.MOV R19, RZ, RZ, -R19 ;  /* 0x000000ffff137224 */ /* 0x000fe400078e0a13 */
[----:B------:R-:W-:-:S02]  /*27f0*/  IMAD R17, R26, R14, R17 ;  /* 0x0000000e1a117224 */ /* 0x000fc400078e0211 */
[----:B------:R-:W-:Y:S01]  /*2800*/  IMAD.MOV.U32 R11, RZ, RZ, R10 ;  /* 0x000000ffff0b7224 */ /* 0x000fe200078e000a */
[----:B------:R-:W-:Y:S01]  /*2810*/  IABS R10, R4 ;  /* 0x00000004000a7213 */ /* 0x000fe20000000000 */
[----:B------:R-:W-:Y:S02]  /*2820*/  @!P2 IMAD.MOV R3, RZ, RZ, -R3 ;  /* 0x000000ffff03a224 */ /* 0x000fe400078e0a03 */
[C---:B------:R-:W-:Y:S02]  /*2830*/  IMAD R18, R26.reuse, R19, R18 ;  /* 0x000000131a127224 */ /* 0x040fe400078e0212 */
[----:B------:R-:W-:Y:S01]  /*2840*/  @!P1 IMAD.MOV R11, RZ, RZ, -R11 ;  /* 0x000000ffff0b9224 */ /* 0x000fe200078e0a0b */
[C---:B------:R-:W-:Y:S01]  /*2850*/  ISETP.GT.U32.AND P1, PT, R26.reuse, R17, PT ;  /* 0x000000111a00720c */ /* 0x040fe20003f24070 */
[----:B------:R0:W-:Y:S01]  /*2860*/  STL [R1+0x2c], R3 ;  /* 0x00002c0301007387 */ /* 0x0001e20000100800 */
[--C-:B------:R-:W-:Y:S01]  /*2870*/  @!P6 IMAD.IADD R5, R5, 0x1, -R26.reuse ;  /* 0x000000010505e824 */ /* 0x100fe200078e0a1a */
[----:B------:R-:W-:Y:S01]  /*2880*/  ISETP.GT.U32.AND P6, PT, R26, R18, PT ;  /* 0x000000121a00720c */ /* 0x000fe20003fc4070 */
[----:B------:R-:W-:Y:S01]  /*2890*/  @!P3 IMAD.IADD R6, R6, 0x1, -R26 ;  /* 0x000000010606b824 */ /* 0x000fe200078e0a1a */
[----:B------:R-:W-:Y:S01]  /*28a0*/  STL [R1+0x20], R11 ;  /* 0x0000200b01007387 */ /* 0x000fe20000100800 */
[----:B------:R-:W-:-:S02]  /*28b0*/  ISETP.GE.AND P3, PT, R0, RZ, PT ;  /* 0x000000ff0000720c */ /* 0x000fc40003f66270 */
[----:B------:R-:W-:Y:S02]  /*28c0*/  ISETP.GT.U32.AND P2, PT, R26, R5, PT ;  /* 0x000000051a00720c */ /* 0x000fe40003f44070 */
[----:B------:R-:W-:Y:S01]  /*28d0*/  LOP3.LUT R0, R16, 0xc0, RZ, 0xfc, !PT ;  /* 0x000000c010007812 */ /* 0x000fe200078efcff */
[----:B0-----:R-:W-:Y:S02]  /*28e0*/  IMAD.MOV.U32 R3, RZ, RZ, R9 ;  /* 0x000000ffff037224 */ /* 0x001fe400078e0009 */
[--C-:B------:R-:W-:Y:S02]  /*28f0*/  @!P1 IMAD.IADD R17, R17, 0x1, -R26.reuse ;  /* 0x0000000111119824 */ /* 0x100fe400078e0a1a */
[----:B------:R-:W-:Y:S01]  /*2900*/  @!P0 IMAD.MOV R3, RZ, RZ, -R3 ;  /* 0x000000ffff038224 */ /* 0x000fe200078e0a03 */
[----:B------:R-:W-:Y:S01]  /*2910*/  ISETP.GT.U32.AND P0, PT, R26, R2, PT ;  /* 0x000000021a00720c */ /* 0x000fe20003f04070 */
[--C-:B------:R-:W-:Y:S01]  /*2920*/  @!P6 IMAD.IADD R18, R18, 0x1, -R26.reuse ;  /* 0x000000011212e824 */ /* 0x100fe200078e0a1a */
[----:B------:R-:W-:Y:S01]  /*2930*/  ISETP.GE.AND P6, PT, R7, RZ, PT ;  /* 0x000000ff0700720c */ /* 0x000fe20003fc6270 */
[----:B------:R-:W-:Y:S01]  /*2940*/  IMAD.HI.U32 R7, R12, R10, RZ ;  /* 0x0000000a0c077227 */ /* 0x000fe200078e00ff */
[----:B------:R0:W-:Y:S02]  /*2950*/  STL [R1+0x1c], R3 ;  /* 0x00001c0301007387 */ /* 0x0001e40000100800 */
[----:B------:R-:W-:Y:S01]  /*2960*/  ISETP.GT.U32.AND P1, PT, R26, R18, PT ;  /* 0x000000121a00720c */ /* 0x000fe20003f24070 */
[----:B------:R-:W-:Y:S01]  /*2970*/  @!P2 IMAD.IADD R5, R5, 0x1, -R26 ;  /* 0x000000010505a824 */ /* 0x000fe200078e0a1a */
[----:B------:R-:W-:Y:S01]  /*2980*/  ISETP.GE.AND P2, PT, R8, RZ, PT ;  /* 0x000000ff0800720c */ /* 0x000fe20003f46270 */
[----:B------:R-:W-:Y:S01]  /*2990*/  IMAD.MOV R7, RZ, RZ, -R7 ;  /* 0x000000ffff077224 */ /* 0x000fe200078e0a07 */
[----:B------:R-:W-:-:S03]  /*29a0*/  IABS R8, R0 ;  /* 0x0000000000087213 */ /* 0x000fc60000000000 */
[----:B------:R-:W-:Y:S02]  /*29b0*/  IMAD R10, R26, R7, R10 ;  /* 0x000000071a0a7224 */ /* 0x000fe400078e020a */
[----:B0-----:R-:W-:Y:S02]  /*29c0*/  IMAD.MOV.U32 R3, RZ, RZ, R6 ;  /* 0x000000ffff037224 */ /* 0x001fe400078e0006 */
[--C-:B------:R-:W-:Y:S02]  /*29d0*/  @!P0 IMAD.IADD R2, R2, 0x1, -R26.reuse ;  /* 0x0000000102028824 */ /* 0x100fe400078e0a1a */
[----:B------:R-:W-:Y:S01]  /*29e0*/  @!P5 IMAD.MOV R3, RZ, RZ, -R3 ;  /* 0x000000ffff03d224 */ /* 0x000fe200078e0a03 */
[----:B------:R-:W-:Y:S01]  /*29f0*/  ISETP.GT.U32.AND P5, PT, R26, R17, PT ;  /* 0x000000111a00720c */ /* 0x000fe20003fa4070 */
[----:B------:R-:W-:Y:S01]  /*2a00*/  @!P1 IMAD.IADD R18, R18, 0x1, -R26 ;  /* 0x0000000112129824 */ /* 0x000fe200078e0a1a */
[----:B------:R-:W-:Y:S02]  /*2a10*/  ISETP.GE.AND P1, PT, R0, RZ, PT ;  /* 0x000000ff0000720c */ /* 0x000fe40003f26270 */
[----:B------:R0:W-:Y:S01]  /*2a20*/  STL [R1+0x18], R3 ;  /* 0x0000180301007387 */ /* 0x0001e20000100800 */
[----:B------:R-:W-:Y:S01]  /*2a30*/  IABS R0, c[0x0][0x178] ;  /* 0x00005e0000007a13 */ /* 0x000fe20000000000 */
[----:B------:R-:W-:Y:S01]  /*2a40*/  IMAD.MOV.U32 R21, RZ, RZ, R18 ;  /* 0x000000ffff157224 */ /* 0x000fe200078e0012 */
[----:B------:R-:W-:-:S03]  /*2a50*/  ISETP.GT.U32.AND P0, PT, R26, R2, PT ;  /* 0x000000021a00720c */ /* 0x000fc60003f04070 */
[----:B------:R-:W-:-:S03]  /*2a60*/  @!P3 IMAD.MOV R21, RZ, RZ, -R21 ;  /* 0x000000ffff15b224 */ /* 0x000fc600078e0a15 */
[----:B------:R-:W-:Y:S01]  /*2a70*/  @!P5 IMAD.IADD R17, R17, 0x1, -R26 ;  /* 0x000000011111d824 */ /* 0x000fe200078e0a1a */
[----:B------:R-:W-:Y:S01]  /*2a80*/  ISETP.GT.U32.AND P5, PT, R26, R10, PT ;  /* 0x0000000a1a00720c */ /* 0x000fe20003fa4070 */
[----:B0-----:R-:W-:Y:S02]  /*2a90*/  IMAD.MOV.U32 R3, RZ, RZ, R5 ;  /* 0x000000ffff037224 */ /* 0x001fe400078e0005 */
[----:B------:R-:W-:Y:S01]  /*2aa0*/  IMAD.MOV.U32 R5, RZ, RZ, R8 ;  /* 0x000000ffff057224 */ /* 0x000fe200078e0008 */
[----:B------:R-:W-:Y:S01]  /*2ab0*/  LOP3.LUT R8, R16, 0xb0, RZ, 0xfc, !PT ;  /* 0x000000b010087812 */ /* 0x000fe200078efcff */
[----:B------:R-:W-:Y:S01]  /*2ac0*/  @!P4 IMAD.MOV R3, RZ, RZ, -R3 ;  /* 0x000000ffff03c224 */ /* 0x000fe200078e0a03 */
[----:B------:R-:W-:Y:S01]  /*2ad0*/  ISETP.GE.AND P4, PT, R4, RZ, PT ;  /* 0x000000ff0400720c */ /* 0x000fe20003f86270 */
[----:B------:R-:W-:Y:S01]  /*2ae0*/  IMAD.HI.U32 R6, R12, R5, RZ ;  /* 0x000000050c067227 */ /* 0x000fe200078e00ff */
[----:B------:R-:W-:Y:S02]  /*2af0*/  LOP3.LUT R4, R16, 0xb8, RZ, 0xfc, !PT ;  /* 0x000000b810047812 */ /* 0x000fe400078efcff */
[----:B------:R0:W-:Y:S01]  /*2b00*/  STL [R1+0x14], R3 ;  /* 0x0000140301007387 */ /* 0x0001e20000100800 */
[----:B------:R-:W-:Y:S01]  /*2b10*/  IMAD.MOV R6, RZ, RZ, -R6 ;  /* 0x000000ffff067224 */ /* 0x000fe200078e0a06 */
[----:B------:R-:W-:Y:S01]  /*2b20*/  IABS R9, R4 ;  /* 0x0000000400097213 */ /* 0x000fe20000000000 */
[----:B------:R-:W-:Y:S01]  /*2b30*/  @!P5 IMAD.IADD R10, R10, 0x1, -R26 ;  /* 0x000000010a0ad824 */ /* 0x000fe200078e0a1a */
[----:B------:R-:W-:Y:S01]  /*2b40*/  IABS R11, R8 ;  /* 0x00000008000b7213 */ /* 0x000fe20000000000 */
[----:B------:R-:W-:Y:S01]  /*2b50*/  IMAD R7, R26, R6, R5 ;  /* 0x000000061a077224 */ /* 0x000fe200078e0205 */
[----:B------:R-:W-:Y:S01]  /*2b60*/  LOP3.LUT R6, R16, 0x98, RZ, 0xfc, !PT ;  /* 0x0000009810067812 */ /* 0x000fe200078efcff */
[----:B------:R-:W-:Y:S01]  /*2b70*/  IMAD.HI.U32 R5, R12, R9, RZ ;  /* 0x000000090c057227 */ /* 0x000fe200078e00ff */
[----:B------:R-:W-:Y:S02]  /*2b80*/  STL [R1+0x10], R21 ;  /* 0x0000101501007387 */ /* 0x000fe40000100800 */
[----:B------:R-:W-:Y:S01]  /*2b90*/  ISETP.GT.U32.AND P5, PT, R26, R7, PT ;  /* 0x000000071a00720c */ /* 0x000fe20003fa4070 */
[----:B0-----:R-:W-:Y:S01]  /*2ba0*/  IMAD.MOV.U32 R3, RZ, RZ, R0 ;  /* 0x000000ffff037224 */ /* 0x001fe200078e0000 */
[----:B------:R-:W-:Y:S01]  /*2bb0*/  LOP3.LUT R0, R16, 0xa8, RZ, 0xfc, !PT ;  /* 0x000000a810007812 */ /* 0x000fe200078efcff */
[----:B------:R-:W-:-:S02]  /*2bc0*/  IMAD.MOV R5, RZ, RZ, -R5 ;  /* 0x000000ffff057224 */ /* 0x000fc400078e0a05 */
[----:B------:R-:W-:Y:S01]  /*2bd0*/  IMAD.HI.U32 R14, R12, R11, RZ ;  /* 0x0000000b0c0e7227 */ /* 0x000fe200078e00ff */
[----:B------:R-:W-:Y:S01]  /*2be0*/  IABS R13, R0 ;  /* 0x00000000000d7213 */ /* 0x000fe20000000000 */
[----:B------:R-:W0:Y:S02]  /*2bf0*/  I2F.RP R19, R3 ;  /* 0x0000000300137306 */ /* 0x000e240000209400 */
[----:B------:R-:W-:Y:S02]  /*2c00*/  IMAD R9, R26, R5, R9 ;  /* 0x000000051a097224 */ /* 0x000fe400078e0209 */
[----:B------:R-:W-:-:S04]  /*2c10*/  IMAD.HI.U32 R5, R12, R13, RZ ;  /* 0x0000000d0c057227 */ /* 0x000fc800078e00ff */
[----:B------:R-:W-:Y:S01]  /*2c20*/  @!P5 IMAD.IADD R7, R7, 0x1, -R26 ;  /* 0x000000010707d824 */ /* 0x000fe200078e0a1a */
[C---:B------:R-:W-:Y:S01]  /*2c30*/  ISETP.GT.U32.AND P5, PT, R26.reuse, R10, PT ;  /* 0x0000000a1a00720c */ /* 0x040fe20003fa4070 */
[----:B------:R-:W-:Y:S02]  /*2c40*/  IMAD.MOV R14, RZ, RZ, -R14 ;  /* 0x000000ffff0e7224 */ /* 0x000fe400078e0a0e */
[----:B------:R-:W-:Y:S01]  /*2c50*/  IMAD.MOV R5, RZ, RZ, -R5 ;  /* 0x000000ffff057224 */ /* 0x000fe200078e0a05 */
[C---:B------:R-:W-:Y:S01]  /*2c60*/  ISETP.GT.U32.AND P3, PT, R26.reuse, R7, PT ;  /* 0x000000071a00720c */ /* 0x040fe20003f64070 */
[C---:B------:R-:W-:Y:S02]  /*2c70*/  IMAD R11, R26.reuse, R14, R11 ;  /* 0x0000000e1a0b7224 */ /* 0x040fe400078e020b */
[----:B------:R-:W-:Y:S01]  /*2c80*/  IMAD R13, R26, R5, R13 ;  /* 0x000000051a0d7224 */ /* 0x000fe200078e020d */
[----:B------:R-:W-:Y:S01]  /*2c90*/  LOP3.LUT R5, R16, 0x90, RZ, 0xfc, !PT ;  /* 0x0000009010057812 */ /* 0x000fe200078efcff */
[--C-:B------:R-:W-:Y:S01]  /*2ca0*/  @!P0 IMAD.IADD R2, R2, 0x1, -R26.reuse ;  /* 0x0000000102028824 */ /* 0x100fe200078e0a1a */
[----:B------:R-:W-:Y:S01]  /*2cb0*/  ISETP.GE.AND P0, PT, R4, RZ, PT ;  /* 0x000000ff0400720c */ /* 0x000fe20003f06270 */
[----:B------:R-:W-:Y:S01]  /*2cc0*/  IMAD.MOV.U32 R20, RZ, RZ, R17 ;  /* 0x000000ffff147224 */ /* 0x000fe200078e0011 */
[----:B------:R-:W-:Y:S01]  /*2cd0*/  LOP3.LUT R4, R16, 0xa0, RZ, 0xfc, !PT ;  /* 0x000000a010047812 */ /* 0x000fe200078efcff */
[----:B------:R-:W-:Y:S01]  /*2ce0*/  @!P5 IMAD.IADD R10, R10, 0x1, -R26 ;  /* 0x000000010a0ad824 */ /* 0x000fe200078e0a1a */
[C---:B------:R-:W-:Y:S01]  /*2cf0*/  ISETP.GT.U32.AND P5, PT, R26.reuse, R11, PT ;  /* 0x0000000b1a00720c */ /* 0x040fe20003fa4070 */
[----:B------:R-:W-:Y:S01]  /*2d00*/  IMAD.MOV.U32 R17, RZ, RZ, R2 ;  /* 0x000000ffff117224 */ /* 0x000fe200078e0002 */
[----:B------:R-:W-:Y:S01]  /*2d10*/  IABS R15, R4 ;  /* 0x00000004000f7213 */ /* 0x000fe20000000000 */
[----:B------:R-:W-:Y:S01]  /*2d20*/  @!P3 IMAD.IADD R7, R7, 0x1, -R26 ;  /* 0x000000010707b824 */ /* 0x000fe200078e0a1a */
[C---:B------:R-:W-:Y:S01]  /*2d30*/  ISETP.GT.U32.AND P3, PT, R26.reuse, R13, PT ;  /* 0x0000000d1a00720c */ /* 0x040fe20003f64070 */
[----:B------:R-:W-:Y:S01]  /*2d40*/  @!P2 IMAD.MOV R20, RZ, RZ, -R20 ;  /* 0x000000ffff14a224 */ /* 0x000fe200078e0a14 */
[----:B------:R-:W-:Y:S01]  /*2d50*/  ISETP.GT.U32.AND P2, PT, R26, R9, PT ;  /* 0x000000091a00720c */ /* 0x000fe20003f44070 */
[----:B------:R-:W-:Y:S01]  /*2d60*/  @!P6 IMAD.MOV R17, RZ, RZ, -R17 ;  /* 0x000000ffff11e224 */ /* 0x000fe200078e0a11 */
[----:B------:R-:W-:Y:S01]  /*2d70*/  ISETP.GE.AND P6, PT, R8, RZ, PT ;  /* 0x000000ff0800720c */ /* 0x000fe20003fc6270 */
[----:B------:R-:W-:Y:S01]  /*2d80*/  IMAD.MOV.U32 R18, RZ, RZ, R10 ;  /* 0x000000ffff127224 */ /* 0x000fe200078e000a */
[----:B------:R-:W-:Y:S01]  /*2d90*/  STL [R1+0xc], R20 ;  /* 0x00000c1401007387 */ /* 0x000fe20000100800 */
[----:B------:R-:W-:-:S03]  /*2da0*/  IMAD.HI.U32 R2, R12, R15, RZ ;  /* 0x0000000f0c027227 */ /* 0x000fc600078e00ff */
[----:B------:R1:W-:Y:S01]  /*2db0*/  STL [R1+0x4], R17 ;  /* 0x0000041101007387 */ /* 0x0003e20000100800 */
[--C-:B------:R-:W-:Y:S02]  /*2dc0*/  @!P5 IMAD.IADD R11, R11, 0x1, -R26.reuse ;  /* 0x000000010b0bd824 */ /* 0x100fe400078e0a1a */
[--C-:B------:R-:W-:Y:S02]  /*2dd0*/  @!P3 IMAD.IADD R13, R13, 0x1, -R26.reuse ;  /* 0x000000010d0db824 */ /* 0x100fe400078e0a1a */
[----:B------:R-:W-:Y:S01]  /*2de0*/  @!P2 IMAD.IADD R9, R9, 0x1, -R26 ;  /* 0x000000010909a824 */ /* 0x000fe200078e0a1a */
[----:B------:R-:W-:Y:S01]  /*2df0*/  ISETP.GT.U32.AND P3, PT, R26, R11, PT ;  /* 0x0000000b1a00720c */ /* 0x000fe20003f64070 */
[----:B------:R-:W-:Y:S01]  /*2e00*/  @!P4 IMAD.MOV R18, RZ, RZ, -R18 ;  /* 0x000000ffff12c224 */ /* 0x000fe200078e0a12 */
[----:B------:R-:W-:Y:S01]  /*2e10*/  ISETP.GE.AND P2, PT, R0, RZ, PT ;  /* 0x000000ff0000720c */ /* 0x000fe20003f46270 */
[----:B------:R-:W-:Y:S01]  /*2e20*/  IMAD.MOV R2, RZ, RZ, -R2 ;  /* 0x000000ffff027224 */ /* 0x000fe200078e0a02 */
[----:B-1----:R-:W-:Y:S01]  /*2e30*/  IABS R17, R6 ;  /* 0x0000000600117213 */ /* 0x002fe20000000000 */
[----:B------:R-:W-:Y:S01]  /*2e40*/  @!P1 IMAD.MOV R7, RZ, RZ, -R7 ;  /* 0x000000ffff079224 */ /* 0x000fe200078e0a07 */
[C---:B------:R-:W-:Y:S01]  /*2e50*/  ISETP.GT.U32.AND P5, PT, R26.reuse, R9, PT ;  /* 0x000000091a00720c */ /* 0x040fe20003fa4070 */
[----:B------:R-:W-:Y:S01]  /*2e60*/  IMAD R15, R26, R2, R15 ;  /* 0x000000021a0f7224 */ /* 0x000fe200078e020f */
[----:B------:R-:W-:Y:S01]  /*2e70*/  LOP3.LUT R0, R16, 0x88, RZ, 0xfc, !PT ;  /* 0x0000008810007812 */ /* 0x000fe200078efcff */
[----:B------:R-:W-:Y:S01]  /*2e80*/  IMAD.HI.U32 R8, R12, R17, RZ ;  /* 0x000000110c087227 */ /* 0x000fe200078e00ff */
[C---:B------:R-:W-:Y:S01]  /*2e90*/  ISETP.GT.U32.AND P4, PT, R26.reuse, R13, PT ;  /* 0x0000000d1a00720c */ /* 0x040fe20003f84070 */
[----:B0-----:R0:W1:Y:S01]  /*2ea0*/  MUFU.RCP R2, R19 ;  /* 0x0000001300027308 */ /* 0x0010620000001000 */
[----:B------:R-:W-:Y:S01]  /*2eb0*/  IABS R20, R0 ;  /* 0x0000000000147213 */ /* 0x000fe20000000000 */
[----:B------:R-:W-:Y:S01]  /*2ec0*/  IMAD.MOV R8, RZ, RZ, -R8 ;  /* 0x000000ffff087224 */ /* 0x000fe200078e0a08 */
[C---:B------:R-:W-:Y:S01]  /*2ed0*/  ISETP.GT.U32.AND P1, PT, R26.reuse, R15, PT ;  /* 0x0000000f1a00720c */ /* 0x040fe20003f24070 */
[----:B------:R-:W-:Y:S01]  /*2ee0*/  @!P3 IMAD.IADD R11, R11, 0x1, -R26 ;  /* 0x000000010b0bb824 */ /* 0x000fe200078e0a1a */
[----:B------:R-:W-:Y:S01]  /*2ef0*/  STL [R1], R18 ;  /* 0x0000001201007387 */ /* 0x000fe20000100800 */
[----:B------:R-:W-:-:S02]  /*2f00*/  IMAD R17, R26, R8, R17 ;  /* 0x000000081a117224 */ /* 0x000fc400078e0211 */
[----:B------:R-:W-:Y:S01]  /*2f10*/  @!P5 IMAD.IADD R9, R9, 0x1, -R26 ;  /* 0x000000010909d824 */ /* 0x000fe200078e0a1a */
[----:B------:R-:W-:Y:S01]  /*2f20*/  ISETP.GE.AND P5, PT, R4, RZ, PT ;  /* 0x000000ff0400720c */ /* 0x000fe20003fa6270 */
[----:B------:R-:W-:Y:S01]  /*2f30*/  IMAD.HI.U32 R4, R12, R20, RZ ;  /* 0x000000140c047227 */ /* 0x000fe200078e00ff */
[----:B------:R-:W-:Y:S01]  /*2f40*/  ISETP.GT.U32.AND P3, PT, R26, R17, PT ;  /* 0x000000111a00720c */ /* 0x000fe20003f64070 */
[----:B------:R2:W-:Y:S01]  /*2f50*/  STL [R1+0x6d4], R7 ;  /* 0x0006d40701007387 */ /* 0x0005e20000100800 */
[----:B0-----:R-:W-:Y:S01]  /*2f60*/  IABS R19, R5 ;  /* 0x0000000500137213 */ /* 0x001fe20000000000 */
[----:B------:R-:W-:Y:S02]  /*2f70*/  IMAD.MOV R4, RZ, RZ, -R4 ;  /* 0x000000ffff047224 */ /* 0x000fe400078e0a04 */
[----:B------:R-:W-:Y:S01]  /*2f80*/  @!P4 IMAD.IADD R13, R13, 0x1, -R26 ;  /* 0x000000010d0dc824 */ /* 0x000fe200078e0a1a */
[----:B------:R-:W-:Y:S01]  /*2f90*/  ISETP.GE.AND P4, PT, R6, RZ, PT ;  /* 0x000000ff0600720c */ /* 0x000fe20003f86270 */
[----:B------:R-:W-:Y:S01]  /*2fa0*/  IMAD R20, R26, R4, R20 ;  /* 0x000000041a147224 */ /* 0x000fe200078e0214 */
[----:B------:R-:W-:Y:S01]  /*2fb0*/  LOP3.LUT R4, R16, 0x80, RZ, 0xfc, !PT ;  /* 0x0000008010047812 */ /* 0x000fe200078efcff */
[----:B------:R-:W-:Y:S01]  /*2fc0*/  IMAD.HI.U32 R8, R12, R19, RZ ;  /* 0x000000130c087227 */ /* 0x000fe200078e00ff */
[----:B-1----:R-:W-:-:S02]  /*2fd0*/  IADD3 R2, R2, 0xffffffe, RZ ;  /* 0x0ffffffe02027810 */ /* 0x002fc40007ffe0ff */
[----:B------:R-:W-:Y:S01]  /*2fe0*/  IABS R23, R4 ;  /* 0x0000000400177213 */ /* 0x000fe20000000000 */
[----:B------:R-:W-:Y:S01]  /*2ff0*/  @!P3 IMAD.IADD R17, R17, 0x1, -R26 ;  /* 0x000000011111b824 */ /* 0x000fe200078e0a1a */
[----:B--2---:R-:W-:Y:S01]  /*3000*/  LOP3.LUT R7, R16, 0x10, RZ, 0xfc, !PT ;  /* 0x0000001010077812 */ /* 0x004fe200078efcff */
[----:B------:R-:W-:Y:S02]  /*3010*/  IMAD.MOV R8, RZ, RZ, -R8 ;  /* 0x000000ffff087224 */ /* 0x000fe400078e0a08 */
[----:B------:R-:W-:Y:S01]  /*3020*/  IMAD.HI.U32 R6, R12, R23, RZ ;  /* 0x000000170c067227 */ /* 0x000fe200078e00ff */
[----:B------:R-:W-:-:S03]  /*3030*/  ISETP.GT.U32.AND P3, PT, R26, R17, PT ;  /* 0x000000111a00720c */ /* 0x000fc60003f64070 */
[C---:B------:R-:W-:Y:S02]  /*3040*/  IMAD R19, R26.reuse, R8, R19 ;  /* 0x000000081a137224 */ /* 0x040fe400078e0213 */
[--C-:B------:R-:W-:Y:S01]  /*3050*/  @!P1 IMAD.IADD R15, R15, 0x1, -R26.reuse ;  /* 0x000000010f0f9824 */ /* 0x100fe200078e0a1a */
[----:B------:R-:W-:Y:S01]  /*3060*/  ISETP.GE.AND P1, PT, R5, RZ, PT ;  /* 0x000000ff0500720c */ /* 0x000fe20003f26270 */
[----:B------:R-:W-:Y:S01]  /*3070*/  @!P6 IMAD.MOV R11, RZ, RZ, -R11 ;  /* 0x000000ffff0be224 */ /* 0x000fe200078e0a0b */
[C---:B------:R-:W-:Y:S01]  /*3080*/  ISETP.GT.U32.AND P6, PT, R26.reuse, R19, PT ;  /* 0x000000131a00720c */ /* 0x040fe20003fc4070 */
[----:B------:R-:W-:Y:S01]  /*3090*/  @!P0 IMAD.MOV R9, RZ, RZ, -R9 ;  /* 0x000000ffff098224 */ /* 0x000fe200078e0a09 */
[----:B------:R-:W-:Y:S01]  /*30a0*/  ISETP.GT.U32.AND P0, PT, R26, R15, PT ;  /* 0x0000000f1a00720c */ /* 0x000fe20003f04070 */
[----:B------:R0:W1:Y:S01]  /*30b0*/  F2I.FTZ.U32.TRUNC.NTZ R5, R2 ;  /* 0x0000000200057305 */ /* 0x000062000021f000 */
[----:B------:R-:W-:Y:S01]  /*30c0*/  @!P2 IMAD.MOV R13, RZ, RZ, -R13 ;  /* 0x000000ffff0da224 */ /* 0x000fe200078e0a0d */
[----:B------:R-:W-:Y:S01]  /*30d0*/  ISETP.GE.AND P2, PT, R0, RZ, PT ;  /* 0x000000ff0000720c */ /* 0x000fe20003f46270 */
[----:B------:R-:W-:Y:S01]  /*30e0*/  @!P3 IMAD.IADD R17, R17, 0x1, -R26 ;  /* 0x000000011111b824 */ /* 0x000fe200078e0a1a */
[----:B------:R-:W-:Y:S01]  /*30f0*/  ISETP.GE.AND P3, PT, R4, RZ, PT ;  /* 0x000000ff0400720c */ /* 0x000fe20003f66270 */
[----:B------:R-:W-:Y:S01]  /*3100*/  IMAD.MOV R4, RZ, RZ, -R6 ;  /* 0x000000ffff047224 */ /* 0x000fe200078e0a06 */
[----:B------:R-:W-:Y:S01]  /*3110*/  STL [R1+0x6d8], R9 ;  /* 0x0006d80901007387 */ /* 0x000fe20000100800 */
[----:B------:R-:W-:Y:S01]  /*3120*/  @!P4 IMAD.MOV R17, RZ, RZ, -R17 ;  /* 0x000000ffff11c224 */ /* 0x000fe200078e0a11 */
[----:B------:R-:W-:Y:S01]  /*3130*/  LOP3.LUT R6, R16, 0x58, RZ, 0xfc, !PT ;  /* 0x0000005810067812 */ /* 0x000fe200078efcff */
[----:B------:R-:W-:Y:S01]  /*3140*/  IMAD R23, R26, R4, R23 ;  /* 0x000000041a177224 */ /* 0x000fe200078e0217 */
[----:B0-----:R-:W-:Y:S01]  /*3150*/  LOP3.LUT R2, R16, 0x78, RZ, 0xfc, !PT ;  /* 0x0000007810027812 */ /* 0x001fe200078efcff */
[--C-:B------:R-:W-:Y:S01]  /*3160*/  @!P6 IMAD.IADD R19, R19, 0x1, -R26.reuse ;  /* 0x000000011313e824 */ /* 0x100fe200078e0a1a */
[----:B------:R0:W-:Y:S01]  /*3170*/  STL [R1+0x6dc], R11 ;  /* 0x0006dc0b01007387 */ /* 0x0001e20000100800 */
[----:B------:R-:W-:Y:S01]  /*3180*/  @!P0 IMAD.IADD R15, R15, 0x1, -R26 ;  /* 0x000000010f0f8824 */ /* 0x000fe200078e0a1a */
[----:B------:R-:W-:Y:S01]  /*3190*/  ISETP.GT.U32.AND P4, PT, R26, R23, PT ;  /* 0x000000171a00720c */ /* 0x000fe20003f84070 */
[----:B------:R-:W-:Y:S01]  /*31a0*/  IMAD.MOV.U32 R4, RZ, RZ, RZ ;  /* 0x000000ffff047224 */ /* 0x000fe200078e00ff */
[----:B------:R-:W-:Y:S01]  /*31b0*/  IABS R24, R2 ;  /* 0x0000000200187213 */ /* 0x000fe20000000000 */
[----:B------:R-:W-:Y:S01]  /*31c0*/  @!P5 IMAD.MOV R15, RZ, RZ, -R15 ;  /* 0x000000ffff0fd224 */ /* 0x000fe200078e0a0f */
[----:B------:R-:W-:Y:S01]  /*31d0*/  ISETP.GE.AND P6, PT, R2, RZ, PT ;  /* 0x000000ff0200720c */ /* 0x000fe20003fc6270 */
[--C-:B-1----:R-:W-:Y:S01]  /*31e0*/  IMAD.MOV R0, RZ, RZ, -R5.reuse ;  /* 0x000000ffff007224 */ /* 0x102fe200078e0a05 */
[----:B------:R-:W-:Y:S01]  /*31f0*/  ISETP.GT.U32.AND P0, PT, R26, R20, PT ;  /* 0x000000141a00720c */ /* 0x000fe20003f04070 */
[----:B------:R-:W-:Y:S01]  /*3200*/  IMAD.HI.U32 R2, R12, R24, RZ ;  /* 0x000000180c027227 */ /* 0x000fe200078e00ff */
[----:B------:R-:W-:Y:S01]  /*3210*/  ISETP.GT.U32.AND P5, PT, R26, R19, PT ;  /* 0x000000131a00720c */ /* 0x000fe20003fa4070 */
[----:B------:R-:W-:Y:S01]  /*3220*/  STL [R1+0x6e0], R13 ;  /* 0x0006e00d01007387 */ /* 0x000fe20000100800 */
[C---:B0-----:R-:W-:Y:S01]  /*3230*/  LOP3.LUT R11, R16.reuse, 0x20, RZ, 0xfc, !PT ;  /* 0x00000020100b7812 */ /* 0x041fe200078efcff */
[----:B------:R-:W-:Y:S01]  /*3240*/  IMAD.MOV R2, RZ, RZ, -R2 ;  /* 0x000000ffff027224 */ /* 0x000fe200078e0a02 */
[----:B------:R-:W-:Y:S01]  /*3250*/  LOP3.LUT R9, R16, 0x18, RZ, 0xfc, !PT ;  /* 0x0000001810097812 */ /* 0x000fe200078efcff */
[----:B------:R-:W-:Y:S01]  /*3260*/  @!P4 IMAD.IADD R23, R23, 0x1, -R26 ;  /* 0x000000011717c824 */ /* 0x000fe200078e0a1a */
[----:B------:R-:W-:Y:S01]  /*3270*/  STL [R1+0x6e4], R15 ;  /* 0x0006e40f01007387 */ /* 0x000fe20000100800 */
[----:B------:R-:W-:Y:S01]  /*3280*/  IMAD R24, R26, R2, R24 ;  /* 0x000000021a187224 */ /* 0x000fe200078e0218 */
[----:B------:R-:W-:Y:S01]  /*3290*/  IABS R25, R11 ;  /* 0x0000000b00197213 */ /* 0x000fe20000000000 */
[----:B------:R-:W-:Y:S01]  /*32a0*/  IMAD R0, R0, R3, RZ ;  /* 0x0000000300007224 */ /* 0x000fe200078e02ff */
[----:B------:R-:W-:Y:S01]  /*32b0*/  ISETP.GT.U32.AND P4, PT, R26, R23, PT ;  /* 0x000000171a00720c */ /* 0x000fe20003f84070 */
[--C-:B------:R-:W-:Y:S01]  /*32c0*/  @!P0 IMAD.IADD R20, R20, 0x1, -R26.reuse ;  /* 0x0000000114148824 */ /* 0x100fe200078e0a1a */
[----:B------:R-:W-:Y:S01]  /*32d0*/  STL [R1+0x6e8], R17 ;  /* 0x0006e81101007387 */ /* 0x000fe20000100800 */
[----:B------:R-:W-:Y:S01]  /*32e0*/  @!P5 IMAD.IADD R19, R19, 0x1, -R26 ;  /* 0x000000011313d824 */ /* 0x000fe200078e0a1a */
[----:B------:R-:W-:Y:S01]  /*32f0*/  ISETP.GE.AND P5, PT, R22, RZ, PT ;  /* 0x000000ff1600720c */ /* 0x000fe20003fa6270 */
[----:B------:R-:W-:Y:S01]  /*3300*/  IMAD.HI.U32 R0, R5, R0, R4 ;  /* 0x0000000005007227 */ /* 0x000fe200078e0004 */
[----:B------:R-:W-:-:S02]  /*3310*/  ISETP.GT.U32.AND P0, PT, R26, R20, PT ;  /* 0x000000141a00720c */ /* 0x000fc40003f04070 */
[----:B------:R-:W-:Y:S01]  /*3320*/  IABS R22, R22 ;  /* 0x0000001600167213 */ /* 0x000fe20000000000 */
[----:B------:R-:W-:Y:S01]  /*3330*/  @!P1 IMAD.MOV R19, RZ, RZ, -R19 ;  /* 0x000000ffff139224 */ /* 0x000fe200078e0a13 */
[C---:B------:R-:W-:Y:S01]  /*3340*/  LOP3.LUT R4, R16.reuse, 0x68, RZ, 0xfc, !PT ;  /* 0x0000006810047812 */ /* 0x040fe200078efcff */
[----:B------:R0:W-:Y:S01]  /*3350*/  STL [R1+0x98], R0 ;  /* 0x0000980001007387 */ /* 0x0001e20000100800 */
[----:B------:R-:W-:Y:S01]  /*3360*/  LOP3.LUT R5, R16, 0x60, RZ, 0xfc, !PT ;  /* 0x0000006010057812 */ /* 0x000fe200078efcff */
[--C-:B------:R-:W-:Y:S01]  /*3370*/  @!P4 IMAD.IADD R23, R23, 0x1, -R26.reuse ;  /* 0x000000011717c824 */ /* 0x100fe200078e0a1a */
[----:B------:R-:W-:Y:S01]  /*3380*/  ISETP.GT.U32.AND P4, PT, R26, R24, PT ;  /* 0x000000181a00720c */ /* 0x000fe20003f84070 */
[----:B------:R-:W-:Y:S01]  /*3390*/  IMAD.HI.U32 R8, R12, R22, RZ ;  /* 0x000000160c087227 */ /* 0x000fe200078e00ff */
[----:B------:R-:W-:Y:S01]  /*33a0*/  ISETP.GE.AND P1, PT, R5, RZ, PT ;  /* 0x000000ff0500720c */ /* 0x000fe20003f26270 */
[----:B------:R-:W-:Y:S01]  /*33b0*/  STL [R1+0x6ec], R19 ;  /* 0x0006ec1301007387 */ /* 0x000fe20000100800 */
[----:B------:R-:W-:Y:S01]  /*33c0*/  IABS R5, R5 ;  /* 0x0000000500057213 */ /* 0x000fe20000000000 */
[----:B------:R-:W-:Y:S01]  /*33d0*/  @!P0 IMAD.IADD R20, R20, 0x1, -R26 ;  /* 0x0000000114148824 */ /* 0x000fe200078e0a1a */
[----:B------:R-:W-:Y:S01]  /*33e0*/  ISETP.GE.AND P0, PT, R4, RZ, PT ;  /* 0x000000ff0400720c */ /* 0x000fe20003f06270 */
[----:B------:R-:W-:Y:S01]  /*33f0*/  IMAD.MOV R8, RZ, RZ, -R8 ;  /* 0x000000ffff087224 */ /* 0x000fe200078e0a08 */
[----:B------:R-:W-:Y:S01]  /*3400*/  IABS R4, R4 ;  /* 0x0000000400047213 */ /* 0x000fe20000000000 */
[----:B------:R-:W-:Y:S01]  /*3410*/  @!P2 IMAD.MOV R20, RZ, RZ, -R20 ;  /* 0x000000ffff14a224 */ /* 0x000fe200078e0a14 */
[----:B------:R-:W-:Y:S01]  /*3420*/  ISETP.GE.AND P2, PT, R6, RZ, PT ;  /* 0x000000ff0600720c */ /* 0x000fe20003f46270 */
[----:B------:R-:W-:Y:S01]  /*3430*/  IMAD R22, R26, R8, R22 ;  /* 0x000000081a167224 */ /* 0x000fe200078e0216 */
[----:B------:R-:W-:Y:S01]  /*3440*/  LOP3.LUT R3, R16, 0x50, RZ, 0xfc, !PT ;  /* 0x0000005010037812 */ /* 0x000fe200078efcff */
[----:B------:R-:W-:Y:S01]  /*3450*/  @!P4 IMAD.IADD R24, R24, 0x1, -R26 ;  /* 0x000000011818c824 */ /* 0x000fe200078e0a1a */
[----:B------:R1:W-:Y:S01]  /*3460*/  STL [R1+0x6f0], R20 ;  /* 0x0006f01401007387 */ /* 0x0003e20000100800 */
[----:B------:R-:W-:Y:S01]  /*3470*/  IMAD.HI.U32 R2, R12, R4, RZ ;  /* 0x000000040c027227 */ /* 0x000fe200078e00ff */
[----:B------:R-:W-:-:S02]  /*3480*/  IABS R6, R6 ;  /* 0x0000000600067213 */ /* 0x000fc40000000000 */
[----:B------:R-:W-:Y:S01]  /*3490*/  ISETP.GT.U32.AND P4, PT, R26, R24, PT ;  /* 0x000000181a00720c */ /* 0x000fe20003f84070 */
[----:B0-----:R-:W-:Y:S01]  /*34a0*/  IMAD.HI.U32 R0, R12, R5, RZ ;  /* 0x000000050c007227 */ /* 0x001fe200078e00ff */
[----:B------:R-:W-:Y:S01]  /*34b0*/  IABS R10, R3 ;  /* 0x00000003000a7213 */ /* 0x000fe20000000000 */
[----:B------:R0:W-:Y:S01]  /*34c0*/  STL [R1+0x74c], R3 ;  /* 0x00074c0301007387 */ /* 0x0001e20000100800 */
[C---:B------:R-:W-:Y:S01]  /*34d0*/  LOP3.LUT R15, R16.reuse, 0x40, RZ, 0xfc, !PT ;  /* 0x00000040100f7812 */ /* 0x040fe200078efcff */
[----:B------:R-:W-:Y:S01]  /*34e0*/  IMAD.MOV R2, RZ, RZ, -R2 ;  /* 0x000000ffff027224 */ /* 0x000fe200078e0a02 */
[----:B-1----:R-:W-:Y:S01]  /*34f0*/  LOP3.LUT R20, R16, 0x48, RZ, 0xfc, !PT ;  /* 0x0000004810147812 */ /* 0x002fe200078efcff */
[----:B------:R-:W-:Y:S01]  /*3500*/  IMAD.MOV R0, RZ, RZ, -R0 ;  /* 0x000000ffff007224 */ /* 0x000fe200078e0a00 */
[----:B------:R-:W-:Y:S01]  /*3510*/  IABS R18, R15 ;  /* 0x0000000f00127213 */ /* 0x000fe20000000000 */
[----:B------:R-:W-:Y:S01]  /*3520*/  IMAD R4, R26, R2, R4 ;  /* 0x000000021a047224 */ /* 0x000fe200078e0204 */
[----:B------:R-:W-:Y:S01]  /*3530*/  IABS R14, R20 ;  /* 0x00000014000e7213 */ /* 0x000fe20000000000 */
[----:B------:R-:W-:Y:S01]  /*3540*/  IMAD.HI.U32 R2, R12, R6, RZ ;  /* 0x000000060c027227 */ /* 0x000fe200078e00ff */
[----:B------:R-:W-:-:S02]  /*3550*/  LOP3.LUT R13, R16, 0x38, RZ, 0xfc, !PT ;  /* 0x00000038100d7812 */ /* 0x000fc400078efcff */
[----:B------:R-:W-:Y:S01]  /*3560*/  LOP3.LUT R19, R16, 0x30, RZ, 0xfc, !PT ;  /* 0x0000003010137812 */ /* 0x000fe200078efcff */
[----:B------:R-:W-:Y:S01]  /*3570*/  @!P4 IMAD.IADD R24, R24, 0x1, -R26 ;  /* 0x000000011818c824 */ /* 0x000fe200078e0a1a */
[C---:B------:R-:W-:Y:S01]  /*3580*/  ISETP.GT.U32.AND P4, PT, R26.reuse, R22, PT ;  /* 0x000000161a00720c */ /* 0x040fe20003f84070 */
[----:B------:R-:W-:Y:S01]  /*3590*/  IMAD R5, R26, R0, R5 ;  /* 0x000000001a057224 */ /* 0x000fe200078e0205 */
[----:B------:R-:W-:Y:S01]  /*35a0*/  IABS R21, R13 ;  /* 0x0000000d00157213 */ /* 0x000fe20000000000 */
[----:B------:R-:W-:Y:S01]  /*35b0*/  IMAD.HI.U32 R0, R12, R10, RZ ;  /* 0x0000000a0c007227 */ /* 0x000fe200078e00ff */
[----:B------:R-:W-:Y:S02]  /*35c0*/  LOP3.LUT R17, R16, 0x28, RZ, 0xfc, !PT ;  /* 0x0000002810117812 */ /* 0x000fe400078efcff */
[----:B------:R-:W-:Y:S01]  /*35d0*/  IABS R28, R9 ;  /* 0x00000009001c7213 */ /* 0x000fe20000000000 */
[----:B------:R-:W-:Y:S01]  /*35e0*/  IMAD.MOV R2, RZ, RZ, -R2 ;  /* 0x000000ffff027224 */ /* 0x000fe200078e0a02 */
[----:B------:R-:W-:Y:S01]  /*35f0*/  IABS R27, R17 ;  /* 0x00000011001b7213 */ /* 0x000fe20000000000 */
[----:B------:R-:W-:Y:S01]  /*3600*/  IMAD.HI.U32 R8, R12, R14, RZ ;  /* 0x0000000e0c087227 */ /* 0x000fe200078e00ff */
[----:B0-----:R-:W-:-:S03]  /*3610*/  IABS R3, R16 ;  /* 0x0000001000037213 */ /* 0x001fc60000000000 */
[----:B------:R-:W-:Y:S02]  /*3620*/  IMAD.MOV R0, RZ, RZ, -R0 ;  /* 0x000000ffff007224 */ /* 0x000fe400078e0a00 */
[----:B------:R-:W-:Y:S02]  /*3630*/  IMAD R6, R26, R2, R6 ;  /* 0x000000021a067224 */ /* 0x000fe400078e0206 */
[----:B------:R-:W-:-:S04]  /*3640*/  IMAD.HI.U32 R2, R12, R18, RZ ;  /* 0x000000120c027227 */ /* 0x000fc800078e00ff */
[----:B------:R-:W-:Y:S02]  /*3650*/  IMAD.MOV R8, RZ, RZ, -R8 ;  /* 0x000000ffff087224 */ /* 0x000fe400078e0a08 */
[----:B------:R-:W-:Y:S01]  /*3660*/  @!P4 IMAD.IADD R22, R22, 0x1, -R26 ;  /* 0x000000011616c824 */ /* 0x000fe200078e0a1a */
[C---:B------:R-:W-:Y:S01]  /*3670*/  ISETP.GT.U32.AND P4, PT, R26.reuse, R4, PT ;  /* 0x000000041a00720c */ /* 0x040fe20003f84070 */
[C---:B------:R-:W-:Y:S01]  /*3680*/  IMAD R10, R26.reuse, R0, R10 ;  /* 0x000000001a0a7224 */ /* 0x040fe200078e020a */
[----:B------:R-:W-:Y:S01]  /*3690*/  IABS R0, R19 ;  /* 0x0000001300007213 */ /* 0x000fe20000000000 */
[----:B------:R-:W-:Y:S02]  /*36a0*/  IMAD.MOV R2, RZ, RZ, -R2 ;  /* 0x000000ffff027224 */ /* 0x000fe400078e0a02 */
[----:B------:R-:W-:Y:S02]  /*36b0*/  IMAD R14, R26, R8, R14 ;  /* 0x000000081a0e7224 */ /* 0x000fe400078e020e */
[----:B------:R-:W-:-:S04]  /*36c0*/  IMAD.HI.U32 R8, R12, R21, RZ ;  /* 0x000000150c087227 */ /* 0x000fc800078e00ff */
[----:B------:R-:W-:Y:S02]  /*36d0*/  IMAD R18, R26, R2, R18 ;  /* 0x000000021a127224 */ /* 0x000fe400078e0212 */
[----:B------:R-:W-:-:S04]  /*36e0*/  IMAD.HI.U32 R2, R12, R0, RZ ;  /* 0x000000000c027227 */ /* 0x000fc800078e00ff */
[----:B------:R-:W-:Y:S02]  /*36f0*/  IMAD.MOV R8, RZ, RZ, -R8 ;  /* 0x000000ffff087224 */ /* 0x000fe400078e0a08 */
[----:B------:R-:W-:Y:S02]  /*3700*/  IMAD.MOV R2, RZ, RZ, -R2 ;  /* 0x000000ffff027224 */ /* 0x000fe400078e0a02 */
[----:B------:R-:W-:Y:S02]  /*3710*/  IMAD R21, R26, R8, R21 ;  /* 0x000000081a157224 */ /* 0x000fe400078e0215 */
[----:B------:R-:W-:-:S04]  /*3720*/  IMAD.HI.U32 R8, R12, R27, RZ ;  /* 0x0000001b0c087227 */ /* 0x000fc800078e00ff */
[----:B------:R-:W-:Y:S01]  /*3730*/  @!P4 IMAD.IADD R4, R4, 0x1, -R26 ;  /* 0x000000010404c824 */ /* 0x000fe200078e0a1a */
[C---:B------:R-:W-:Y:S01]  /*3740*/  ISETP.GT.U32.AND P4, PT, R26.reuse, R22, PT ;  /* 0x000000161a00720c */ /* 0x040fe20003f84070 */
[----:B------:R-:W-:Y:S02]  /*3750*/  IMAD R0, R26, R2, R0 ;  /* 0x000000021a007224 */ /* 0x000fe400078e0200 */
[----:B------:R-:W-:-:S04]  /*3760*/  IMAD.HI.U32 R2, R12, R25, RZ ;  /* 0x000000190c027227 */ /* 0x000fc800078e00ff */
[----:B------:R-:W-:Y:S02]  /*3770*/  IMAD.MOV R8, RZ, RZ, -R8 ;  /* 0x000000ffff087224 */ /* 0x000fe400078e0a08 */
[----:B------:R-:W-:Y:S01]  /*3780*/  @!P3 IMAD.MOV R23, RZ, RZ, -R23 ;  /* 0x000000ffff17b224 */ /* 0x000fe200078e0a17 */
[C---:B------:R-:W-:Y:S01]  /*3790*/  ISETP.GT.U32.AND P3, PT, R26.reuse, R4, PT ;  /* 0x000000041a00720c */ /* 0x040fe20003f64070 */
[----:B------:R-:W-:Y:S01]  /*37a0*/  @!P6 IMAD.MOV R24, RZ, RZ, -R24 ;  /* 0x000000ffff18e224 */ /* 0x000fe200078e0a18 */
[C---:B------:R-:W-:Y:S01]  /*37b0*/  ISETP.GT.U32.AND P6, PT, R26.reuse, R5, PT ;  /* 0x000000051a00720c */ /* 0x040fe20003fc4070 */
[----:B------:R-:W-:Y:S01]  /*37c0*/  IMAD.MOV R2, RZ, RZ, -R2 ;  /* 0x000000ffff027224 */ /* 0x000fe200078e0a02 */
[----:B------:R0:W-:Y:S01]  /*37d0*/  STL [R1+0x6f4], R23 ;  /* 0x0006f41701007387 */ /* 0x0001e20000100800 */
[C---:B------:R-:W-:Y:S02]  /*37e0*/  IMAD R27, R26.reuse, R8, R27 ;  /* 0x000000081a1b7224 */ /* 0x040fe400078e021b */
[----:B------:R-:W-:Y:S01]  /*37f0*/  IMAD.MOV.U32 R8, RZ, RZ, R28 ;  /* 0x000000ffff087224 */ /* 0x000fe200078e001c */
[----:B------:R1:W-:Y:S01]  /*3800*/  STL [R1+0x6f8], R24 ;  /* 0x0006f81801007387 */ /* 0x0003e20000100800 */
[----:B------:R-:W-:Y:S01]  /*3810*/  IMAD R25, R26, R2, R25 ;  /* 0x000000021a197224 */ /* 0x000fe200078e0219 */
[----:B------:R-:W-:Y:S01]  /*3820*/  IABS R28, R7 ;  /* 0x00000007001c7213 */ /* 0x000fe20000000000 */
[----:B------:R-:W-:Y:S01]  /*3830*/  IMAD.HI.U32 R2, R12, R8, RZ ;  /* 0x000000080c027227 */ /* 0x000fe200078e00ff */
[----:B0-----:R-:W2:Y:S03]  /*3840*/  LDL.LU R23, [R1+0x98] ;  /* 0x0000980001177983 */ /* 0x001ea60000300800 */
[----:B------:R-:W-:-:S02]  /*3850*/  IMAD.MOV R2, RZ, RZ, -R2 ;  /* 0x000000ffff027224 */ /* 0x000fc400078e0a02 */
[----:B------:R-:W-:Y:S01]  /*3860*/  @!P3 IMAD.IADD R4, R4, 0x1, -R26 ;  /* 0x000000010404b824 */ /* 0x000fe200078e0a1a */
[----:B-1----:R-:W-:Y:S01]  /*3870*/  LOP3.LUT R24, R16, 0x8, RZ, 0xfc, !PT ;  /* 0x0000000810187812 */ /* 0x002fe200078efcff */
[----:B------:R-:W-:Y:S01]  /*3880*/  IMAD R8, R26, R2, R8 ;  /* 0x000000021a087224 */ /* 0x000fe200078e0208 */
[----:B------:R-:W-:Y:S01]  /*3890*/  ISETP.GE.AND P3, PT, R16, RZ, PT ;  /* 0x000000ff1000720c */ /* 0x000fe20003f66270 */
[----:B------:R-:W-:Y:S01]  /*38a0*/  IMAD.MOV.U32 R16, RZ, RZ, R28 ;  /* 0x000000ffff107224 */ /* 0x000fe200078e001c */
[----:B------:R-:W-:Y:S01]  /*38b0*/  IABS R29, R24 ;  /* 0x00000018001d7213 */ /* 0x000fe20000000000 */
[--C-:B------:R-:W-:Y:S01]  /*38c0*/  @!P4 IMAD.IADD R22, R22, 0x1, -R26.reuse ;  /* 0x000000011616c824 */ /* 0x100fe200078e0a1a */
[----:B------:R-:W-:Y:S01]  /*38d0*/  ISETP.GT.U32.AND P4, PT, R26, R6, PT ;  /* 0x000000061a00720c */ /* 0x000fe20003f84070 */
[----:B------:R-:W-:Y:S02]  /*38e0*/  @!P6 IMAD.IADD R5, R5, 0x1, -R26 ;  /* 0x000000010505e824 */ /* 0x000fe400078e0a1a */
[----:B------:R-:W-:-:S02]  /*38f0*/  IMAD.MOV.U32 R2, RZ, RZ, R29 ;  /* 0x000000ffff027224 */ /* 0x000fc400078e001d */
[----:B------:R-:W-:-:S04]  /*3900*/  IMAD.HI.U32 R28, R12, R16, RZ ;  /* 0x000000100c1c7227 */ /* 0x000fc800078e00ff */
[----:B------:R-:W-:-:S04]  /*3910*/  IMAD.HI.U32 R29, R12, R2, RZ ;  /* 0x000000020c1d7227 */ /* 0x000fc800078e00ff */
[----:B------:R-:W-:-:S04]  /*3920*/  IMAD.HI.U32 R12, R12, R3, RZ ;  /* 0x000000030c0c7227 */ /* 0x000fc800078e00ff */
[----:B------:R-:W-:Y:S02]  /*3930*/  @!P5 IMAD.MOV R22, RZ, RZ, -R22 ;  /* 0x000000ffff16d224 */ /* 0x000fe400078e0a16 */
[----:B------:R-:W-:Y:S02]  /*3940*/  @!P0 IMAD.MOV R4, RZ, RZ, -R4 ;  /* 0x000000ffff048224 */ /* 0x000fe400078e0a04 */
[----:B------:R-:W-:Y:S01]  /*3950*/  IMAD.MOV R12, RZ, RZ, -R12 ;  /* 0x000000ffff0c7224 */ /* 0x000fe200078e0a0c */
[----:B------:R0:W-:Y:S03]  /*3960*/  STL [R1+0x6fc], R22 ;  /* 0x0006fc1601007387 */ /* 0x0001e60000100800 */
[C---:B------:R-:W-:Y:S01]  /*3970*/  IMAD R12, R26.reuse, R12, R3 ;  /* 0x0000000c1a0c7224 */ /* 0x040fe200078e0203 */
[----:B0-----:R-:W3:Y:S04]  /*3980*/  LDL R22, [R1+0x578] ;  /* 0x0005780001167983 */ /* 0x001ee80000100800 */
[----:B------:R0:W-:Y:S04]  /*3990*/  STL [R1+0x700], R4 ;  /* 0x0007000401007387 */ /* 0x0001e80000100800 */
[----:B------:R-:W4:Y:S01]  /*39a0*/  LDL.LU R3, [R1+0x74c] ;  /* 0x00074c0001037983 */ /* 0x000f220000300800 */
[----:B------:R-:W-:Y:S01]  /*39b0*/  ISETP.GT.U32.AND P0, PT, R26, R14, PT ;  /* 0x0000000e1a00720c */ /* 0x000fe20003f04070 */
[----:B------:R-:W-:Y:S01]  /*39c0*/  @!P4 IMAD.IADD R6, R6, 0x1, -R26 ;  /* 0x000000010606c824 */ /* 0x000fe200078e0a1a */
[----:B------:R-:W-:-:S04]  /*39d0*/  ISETP.GT.U32.AND P6, PT, R26, R5, PT ;  /* 0x000000051a00720c */ /* 0x000fc80003fc4070 */
[----:B------:R-:W-:-:S07]  /*39e0*/  ISETP.GT.U32.AND P4, PT, R26, R6, PT ;  /* 0x000000061a00720c */ /* 0x000fce0003f84070 */
[--C-:B------:R-:W-:Y:S01]  /*39f0*/  @!P0 IMAD.IADD R14, R14, 0x1, -R26.reuse ;  /* 0x000000010e0e8824 */ /* 0x100fe200078e0a1a */
[C---:B------:R-:W-:Y:S02]  /*3a00*/  ISETP.GT.U32.AND P0, PT, R26.reuse, R27, PT ;  /* 0x0000001b1a00720c */ /* 0x040fe40003f04070 */
[C---:B------:R-:W-:Y:S01]  /*3a10*/  ISETP.GT.U32.AND P5, PT, R26.reuse, R10, PT ;  /* 0x0000000a1a00720c */ /* 0x040fe20003fa4070 */
[--C-:B------:R-:W-:Y:S01]  /*3a20*/  @!P6 IMAD.IADD R5, R5, 0x1, -R26.reuse ;  /* 0x000000010505e824 */ /* 0x100fe200078e0a1a */
[----:B------:R-:W-:Y:S01]  /*3a30*/  ISETP.GT.U32.AND P6, PT, R26, R18, PT ;  /* 0x000000121a00720c */ /* 0x000fe20003fc4070 */
[----:B------:R-:W-:Y:S01]  /*3a40*/  @!P4 IMAD.IADD R6, R6, 0x1, -R26 ;  /* 0x000000010606c824 */ /* 0x000fe200078e0a1a */
[----:B------:R-:W-:-:S07]  /*3a50*/  ISETP.GT.U32.AND P4, PT, R26, R21, PT ;  /* 0x000000151a00720c */ /* 0x000fce0003f84070 */
[--C-:B------:R-:W-:Y:S02]  /*3a60*/  @!P0 IMAD.IADD R27, R27, 0x1, -R26.reuse ;  /* 0x000000011b1b8824 */ /* 0x100fe400078e0a1a */
[----:B------:R-:W-:-:S03]  /*3a70*/  @!P5 IMAD.IADD R10, R10, 0x1, -R26 ;  /* 0x000000010a0ad824 */ /* 0x000fc600078e0a1a */
[C---:B------:R-:W-:Y:S02]  /*3a80*/  ISETP.GT.U32.AND P0, PT, R26.reuse, R27, PT ;  /* 0x0000001b1a00720c */ /* 0x040fe40003f04070 */
[----:B------:R-:W-:Y:S01]  /*3a90*/  ISETP.GT.U32.AND P5, PT, R26, R0, PT ;  /* 0x000000001a00720c */ /* 0x000fe20003fa4070 */
[--C-:B------:R-:W-:Y:S02]  /*3aa0*/  @!P6 IMAD.IADD R18, R18, 0x1, -R26.reuse ;  /* 0x000000011212e824 */ /* 0x100fe400078e0a1a */
[----:B------:R-:W-:-:S03]  /*3ab0*/  @!P4 IMAD.IADD R21, R21, 0x1, -R26 ;  /* 0x000000011515c824 */ /* 0x000fc600078e0a1a */
[----:B------:R-:W-:-:S05]  /*3ac0*/  ISETP.GT.U32.AND P4, PT, R26, R18, PT ;  /* 0x000000121a00720c */ /* 0x000fca0003f84070 */
[--C-:B------:R-:W-:Y:S02]  /*3ad0*/  @!P0 IMAD.IADD R27, R27, 0x1, -R26.reuse ;  /* 0x000000011b1b8824 */ /* 0x100fe400078e0a1a */
[----:B------:R-:W-:Y:S01]  /*3ae0*/  @!P5 IMAD.IADD R0, R0, 0x1, -R26 ;  /* 0x000000010000d824 */ /* 0x000fe200078e0a1a */
[----:B------:R-:W-:Y:S01]  /*3af0*/  ISETP.GT.U32.AND P5, PT, R26, R21, PT ;  /* 0x000000151a00720c */ /* 0x000fe20003fa4070 */
[----:B------:R-:W-:-:S04]  /*3b00*/  IMAD.MOV R28, RZ, RZ, -R28 ;  /* 0x000000ffff1c7224 */ /* 0x000fc800078e0a1c */
[----:B------:R-:W-:Y:S02]  /*3b10*/  IMAD R16, R26, R28, R16 ;  /* 0x0000001c1a107224 */ /* 0x000fe400078e0210 */
[----:B------:R-:W-:Y:S01]  /*3b20*/  @!P4 IMAD.IADD R18, R18, 0x1, -R26 ;  /* 0x000000011212c824 */ /* 0x000fe200078e0a1a */
[----:B------:R-:W-:-:S05]  /*3b30*/  ISETP.GT.U32.AND P4, PT, R26, R12, PT ;  /* 0x0000000c1a00720c */ /* 0x000fca0003f84070 */
[----:B------:R-:W-:Y:S01]  /*3b40*/  @!P5 IMAD.IADD R21, R21, 0x1, -R26 ;  /* 0x000000011515d824 */ /* 0x000fe200078e0a1a */
[----:B------:R-:W-:Y:S01]  /*3b50*/  ISETP.GT.U32.AND P5, PT, R26, R16, PT ;  /* 0x000000101a00720c */ /* 0x000fe20003fa4070 */
[----:B------:R-:W-:Y:S02]  /*3b60*/  @!P1 IMAD.MOV R5, RZ, RZ, -R5 ;  /* 0x000000ffff059224 */ /* 0x000fe400078e0a05 */
[----:B------:R-:W-:-:S03]  /*3b70*/  @!P2 IMAD.MOV R6, RZ, RZ, -R6 ;  /* 0x000000ffff06a224 */ /* 0x000fc600078e0a06 */
[----:B------:R-:W-:Y:S01]  /*3b80*/  STL [R1+0x704], R5 ;  /* 0x0007040501007387 */ /* 0x000fe20000100800 */
[--C-:B------:R-:W-:Y:S01]  /*3b90*/  @!P4 IMAD.IADD R12, R12, 0x1, -R26.reuse ;  /* 0x000000010c0cc824 */ /* 0x100fe200078e0a1a */
[----:B------:R-:W-:Y:S02]  /*3ba0*/  ISETP.GE.AND P4, PT, R15, RZ, PT ;  /* 0x000000ff0f00720c */ /* 0x000fe40003f86270 */
[----:B------:R-:W-:Y:S03]  /*3bb0*/  STL [R1+0x708], R6 ;  /* 0x0007080601007387 */ /* 0x000fe60000100800 */
[----:B------:R-:W-:Y:S01]  /*3bc0*/  @!P5 IMAD.IADD R16, R16, 0x1, -R26 ;  /* 0x000000011010d824 */ /* 0x000fe200078e0a1a */
[----:B------:R-:W-:Y:S02]  /*3bd0*/  ISETP.GE.AND P5, PT, R13, RZ, PT ;  /* 0x000000ff0d00720c */ /* 0x000fe40003fa6270 */
[----:B----4-:R-:W-:-:S02]  /*3be0*/  ISETP.GE.AND P0, PT, R3, RZ, PT ;  /* 0x000000ff0300720c */ /* 0x010fc40003f06270 */
[----:B------:R-:W0:Y:S02]  /*3bf0*/  S2R R3, SR_TID.X ;  /* 0x0000000000037919 */ /* 0x000e240000002100 */
[----:B0-----:R-:W-:-:S05]  /*3c00*/  IMAD.SHL.U32 R4, R3, 0x20, RZ ;  /* 0x0000002003047824 */ /* 0x001fca00078e00ff */
[----:B------:R-:W-:Y:S04]  /*3c10*/  STL [R1+0x580], R4 ;  /* 0x0005800401007387 */ /* 0x000fe80000100800 */
[----:B------:R-:W4:Y:S04]  /*3c20*/  LDL.LU R15, [R1+0xcc] ;  /* 0x0000cc00010f7983 */ /* 0x000f280000300800 */
[----:B------:R-:W4:Y:S01]  /*3c30*/  LDL.LU R13, [R1+0xd0] ;  /* 0x0000d000010d7983 */ /* 0x000f220000300800 */
[C---:B------:R-:W-:Y:S02]  /*3c40*/  ISETP.GT.U32.AND P6, PT, R26.reuse, R14, PT ;  /* 0x0000000e1a00720c */ /* 0x040fe40003fc4070 */
[C---:B------:R-:W-:Y:S01]  /*3c50*/  ISETP.GT.U32.AND P2, PT, R26.reuse, R0, PT ;  /* 0x000000001a00720c */ /* 0x040fe20003f44070 */
[----:B------:R-:W-:Y:S01]  /*3c60*/  IMAD.MOV R29, RZ, RZ, -R29 ;  /* 0x000000ffff1d7224 */ /* 0x000fe200078e0a1d */
[----:B------:R-:W-:-:S03]  /*3c70*/  ISETP.GT.U32.AND P1, PT, R26, R10, PT ;  /* 0x0000000a1a00720c */ /* 0x000fc60003f24070 */
[----:B------:R-:W-:Y:S01]  /*3c80*/  IMAD R2, R26, R29, R2 ;  /* 0x0000001d1a027224 */ /* 0x000fe200078e0202 */
[----:B---3--:R-:W-:-:S05]  /*3c90*/  IABS R28, R22 ;  /* 0x00000016001c7213 */ /* 0x008fca0000000000 */
[--C-:B------:R-:W-:Y:S01]  /*3ca0*/  @!P6 IMAD.IADD R14, R14, 0x1, -R26.reuse ;  /* 0x000000010e0ee824 */ /* 0x100fe200078e0a1a */
[----:B------:R-:W-:Y:S01]  /*3cb0*/  ISETP.GT.U32.AND P6, PT, R26, R8, PT ;  /* 0x000000081a00720c */ /* 0x000fe20003fc4070 */
[--C-:B------:R-:W-:Y:S01]  /*3cc0*/  @!P2 IMAD.IADD R0, R0, 0x1, -R26.reuse ;  /* 0x000000010000a824 */ /* 0x100fe200078e0a1a */
[----:B------:R-:W-:Y:S01]  /*3cd0*/  ISETP.GT.U32.AND P2, PT, R26, R2, PT ;  /* 0x000000021a00720c */ /* 0x000fe20003f44070 */
[----:B------:R-:W-:Y:S01]  /*3ce0*/  @!P1 IMAD.IADD R10, R10, 0x1, -R26 ;  /* 0x000000010a0a9824 */ /* 0x000fe200078e0a1a */
[----:B------:R-:W-:Y:S01]  /*3cf0*/  ISETP.GT.U32.AND P1, PT, R26, R25, PT ;  /* 0x000000191a00720c */ /* 0x000fe20003f24070 */
[----:B--2---:R-:W-:Y:S01]  /*3d00*/  IMAD.HI.U32 R29, R23, R28, RZ ;  /* 0x0000001c171d7227 */ /* 0x004fe200078e00ff */
[----:B------:R-:W-:-:S03]  /*3d10*/  IABS R23, c[0x0][0x178] ;  /* 0x00005e0000177a13 */ /* 0x000fc60000000000 */
[----:B------:R-:W-:-:S04]  /*3d20*/  IMAD.MOV R29, RZ, RZ, -R29 ;  /* 0x000000ffff1d7224 */ /* 0x000fc800078e0a1d */
[----:B------:R-:W-:Y:S01]  /*3d30*/  @!P6 IMAD.IADD R8, R8, 0x1, -R26 ;  /* 0x000000010808e824 */ /* 0x000fe200078e0a1a */
[----:B------:R-:W-:Y:S01]  /*3d40*/  ISETP.GE.AND P6, PT, R20, RZ, PT ;  /* 0x000000ff1400720c */ /* 0x000fe20003fc6270 */
[----:B------:R-:W-:Y:S02]  /*3d50*/  IMAD R29, R23, R29, R28 ;  /* 0x0000001d171d7224 */ /* 0x000fe400078e021c */
[--C-:B------:R-:W-:Y:S01]  /*3d60*/  @!P2 IMAD.IADD R2, R2, 0x1, -R26.reuse ;  /* 0x000000010202a824 */ /* 0x100fe200078e0a1a */
[----:B------:R-:W-:Y:S01]  /*3d70*/  ISETP.GE.AND P2, PT, R19, RZ, PT ;  /* 0x000000ff1300720c */ /* 0x000fe20003f46270 */
[----:B------:R-:W-:Y:S01]  /*3d80*/  @!P1 IMAD.IADD R25, R25, 0x1, -R26 ;  /* 0x0000000119199824 */ /* 0x000fe200078e0a1a */
[----:B------:R-:W-:Y:S02]  /*3d90*/  ISETP.GT.U32.AND P1, PT, R23, R29, PT ;  /* 0x0000001d1700720c */ /* 0x000fe40003f24070 */
[----:B------:R-:W-:Y:S02]  /*3da0*/  LOP3.LUT R28, R4, 0x1c00, RZ, 0xc0, !PT ;  /* 0x00001c00041c7812 */ /* 0x000fe400078ec0ff */
[----:B------:R-:W-:Y:S01]  /*3db0*/  LOP3.LUT R3, R3, 0x7, RZ, 0xc0, !PT ;  /* 0x0000000703037812 */ /* 0x000fe200078ec0ff */
[----:B------:R-:W-:-:S02]  /*3dc0*/  @!P0 IMAD.MOV R10, RZ, RZ, -R10 ;  /* 0x000000ffff0a8224 */ /* 0x000fc400078e0a0a */
[----:B------:R-:W-:Y:S01]  /*3dd0*/  @!P6 IMAD.MOV R14, RZ, RZ, -R14 ;  /* 0x000000ffff0ee224 */ /* 0x000fe200078e0a0e */
[C---:B------:R-:W-:Y:S01]  /*3de0*/  ISETP.GT.U32.AND P0, PT, R26.reuse, R25, PT ;  /* 0x000000191a00720c */ /* 0x040fe20003f04070 */
[----:B------:R-:W-:Y:S02]  /*3df0*/  @!P4 IMAD.MOV R18, RZ, RZ, -R18 ;  /* 0x000000ffff12c224 */ /* 0x000fe400078e0a12 */
[C---:B------:R-:W-:Y:S02]  /*3e00*/  IMAD R28, R3.reuse, 0x80, R28 ;  /* 0x00000080031c7824 */ /* 0x040fe400078e021c */
[----:B------:R-:W-:Y:S01]  /*3e10*/  @!P5 IMAD.MOV R21, RZ, RZ, -R21 ;  /* 0x000000ffff15d224 */ /* 0x000fe200078e0a15 */
[----:B------:R-:W-:Y:S01]  /*3e20*/  STL [R1+0x70c], R10 ;  /* 0x00070c0a01007387 */ /* 0x000fe20000100800 */
[----:B------:R-:W-:Y:S02]  /*3e30*/  IMAD R3, R3, 0x110, RZ ;  /* 0x0000011003037824 */ /* 0x000fe400078e02ff */
[----:B------:R-:W-:Y:S01]  /*3e40*/  @!P2 IMAD.MOV R0, RZ, RZ, -R0 ;  /* 0x000000ffff00a224 */ /* 0x000fe200078e0a00 */
[----:B------:R-:W-:Y:S01]  /*3e50*/  STL [R1+0x710], R14 ;  /* 0x0007100e01007387 */ /* 0x000fe20000100800 */
[----:B------:R-:W-:Y:S01]  /*3e60*/  @!P1 IMAD.IADD R29, R29, 0x1, -R23 ;  /* 0x000000011d1d9824 */ /* 0x000fe200078e0a17 */
[----:B------:R-:W-:-:S02]  /*3e70*/  ISETP.GT.U32.AND P1, PT, R26, R8, PT ;  /* 0x000000081a00720c */ /* 0x000fc40003f24070 */
[----:B------:R-:W-:Y:S04]  /*3e80*/  STL [R1+0x714], R18 ;  /* 0x0007141201007387 */ /* 0x000fe80000100800 */
[----:B------:R-:W-:Y:S04]  /*3e90*/  STL [R1+0x718], R21 ;  /* 0x0007181501007387 */ /* 0x000fe80000100800 */
[----:B------:R0:W-:Y:S01]  /*3ea0*/  STL [R1+0x71c], R0 ;  /* 0x00071c0001007387 */ /* 0x0001e20000100800 */
[--C-:B------:R-:W-:Y:S01]  /*3eb0*/  @!P0 IMAD.IADD R25, R25, 0x1, -R26.reuse ;  /* 0x0000000119198824 */ /* 0x100fe200078e0a1a */
[----:B------:R-:W-:Y:S01]  /*3ec0*/  ISETP.GE.AND P0, PT, R17, RZ, PT ;  /* 0x000000ff1100720c */ /* 0x000fe20003f06270 */
[----:B------:R-:W-:Y:S01]  /*3ed0*/  @!P1 IMAD.IADD R8, R8, 0x1, -R26 ;  /* 0x0000000108089824 */ /* 0x000fe200078e0a1a */
[----:B------:R-:W-:-:S02]  /*3ee0*/  ISETP.GE.AND P1, PT, R11, RZ, PT ;  /* 0x000000ff0b00720c */ /* 0x000fc40003f26270 */
[----:B----4-:R-:W-:Y:S01]  /*3ef0*/  LOP3.LUT R3, R3, R15, RZ, 0x3c, !PT ;  /* 0x0000000f03037212 */ /* 0x010fe200078e3cff */
[----:B0-----:R-:W-:-:S04]  /*3f00*/  IMAD.IADD R0, R28, 0x1, R13 ;  /* 0x000000011c007824 */ /* 0x001fc800078e020d */
[----:B------:R0:W-:Y:S04]  /*3f10*/  STL [R1+0x720], R3 ;  /* 0x0007200301007387 */ /* 0x0001e80000100800 */
[----:B------:R1:W-:Y:S04]  /*3f20*/  STL [R1+0x354], R0 ;  /* 0x0003540001007387 */ /* 0x0003e80000100800 */
[----:B------:R-:W0:Y:S04]  /*3f30*/  LDL.LU R20, [R1+0xc8] ;  /* 0x0000c80001147983 */ /* 0x000e280000300800 */
[----:B------:R-:W1:Y:S04]  /*3f40*/  LDL.LU R19, [R1+0xc4] ;  /* 0x0000c40001137983 */ /* 0x000e680000300800 */
[----:B------:R-:W2:Y:S04]  /*3f50*/  LDL.LU R17, [R1+0xc0] ;  /* 0x0000c00001117983 */ /* 0x000ea80000300800 */
[----:B------:R-:W3:Y:S04]  /*3f60*/  LDL.LU R15, [R1+0xbc] ;  /* 0x0000bc00010f7983 */ /* 0x000ee80000300800 */
[----:B------:R-:W4:Y:S04]  /*3f70*/  LDL.LU R13, [R1+0xb8] ;  /* 0x0000b800010d7983 */ /* 0x000f280000300800 */
[----:B------:R-:W4:Y:S01]  /*3f80*/  LDL.LU R11, [R1+0xb4] ;  /* 0x0000b400010b7983 */ /* 0x000f220000300800 */
[----:B------:R-:W-:-:S02]  /*3f90*/  ISETP.GT.U32.AND P4, PT, R26, R12, PT ;  /* 0x0000000c1a00720c */ /* 0x000fc40003f84070 */
[C---:B------:R-:W-:Y:S02]  /*3fa0*/  ISETP.GT.U32.AND P5, PT, R26.reuse, R16, PT ;  /* 0x000000101a00720c */ /* 0x040fe40003fa4070 */
[----:B------:R-:W-:Y:S02]  /*3fb0*/  ISETP.GT.U32.AND P6, PT, R26, R2, PT ;  /* 0x000000021a00720c */ /* 0x000fe40003fc4070 */
[----:B------:R-:W-:-:S07]  /*3fc0*/  ISETP.GT.U32.AND P2, PT, R23, R29, PT ;  /* 0x0000001d1700720c */ /* 0x000fce0003f44070 */
[--C-:B------:R-:W-:Y:S01]  /*3fd0*/  @!P4 IMAD.IADD R12, R12, 0x1, -R26.reuse ;  /* 0x000000010c0cc824 */ /* 0x100fe200078e0a1a */
[----:B------:R-:W-:Y:S01]  /*3fe0*/  ISETP.GE.AND P4, PT, R9, RZ, PT ;  /* 0x000000ff0900720c */ /* 0x000fe20003f86270 */
[--C-:B------:R-:W-:Y:S01]  /*3ff0*/  @!P5 IMAD.IADD R16, R16, 0x1, -R26.reuse ;  /* 0x000000011010d824 */ /* 0x100fe200078e0a1a */
[----:B------:R-:W-:Y:S01]  /*4000*/  ISETP.GE.AND P5, PT, R7, RZ, PT ;  /* 0x000000ff0700720c */ /* 0x000fe20003fa6270 */
[----:B------:R-:W-:Y:S01]  /*4010*/  @!P6 IMAD.IADD R2, R2, 0x1, -R26 ;  /* 0x000000010202e824 */ /* 0x000fe200078e0a1a */
[----:B------:R-:W-:Y:S01]  /*4020*/  ISETP.GE.AND P6, PT, R24, RZ, PT ;  /* 0x000000ff1800720c */ /* 0x000fe20003fc6270 */
[----:B------:R-:W-:Y:S01]  /*4030*/  @!P2 IMAD.IADD R29, R29, 0x1, -R23 ;  /* 0x000000011d1da824 */ /* 0x000fe200078e0a17 */
[----:B------:R-:W4:Y:S01]  /*4040*/  LDL.LU R9, [R1+0xb0] ;  /* 0x0000b00001097983 */ /* 0x000f220000300800 */
[----:B------:R-:W-:Y:S02]  /*4050*/  @!P0 IMAD.MOV R27, RZ, RZ, -R27 ;  /* 0x000000ffff1b8224 */ /* 0x000fe400078e0a1b */
[----:B------:R-:W-:Y:S01]  /*4060*/  @!P1 IMAD.MOV R25, RZ, RZ, -R25 ;  /* 0x000000ffff199224 */ /* 0x000fe200078e0a19 */
[----:B------:R-:W4:Y:S01]  /*4070*/  LDL.LU R7, [R1+0xac] ;  /* 0x0000ac0001077983 */ /* 0x000f220000300800 */
[----:B------:R-:W-:-:S02]  /*4080*/  @!P3 IMAD.MOV R12, RZ, RZ, -R12 ;  /* 0x000000ffff0cb224 */ /* 0x000fc400078e0a0c */
[----:B------:R-:W-:Y:S01]  /*4090*/  @!P4 IMAD.MOV R8, RZ, RZ, -R8 ;  /* 0x000000ffff08c224 */ /* 0x000fe200078e0a08 */
[----:B------:R-:W-:Y:S01]  /*40a0*/  STL [R1+0x724], R29 ;  /* 0x0007241d01007387 */ /* 0x000fe20000100800 */
[----:B------:R-:W-:Y:S01]  /*40b0*/  @!P5 IMAD.MOV R16, RZ, RZ, -R16 ;  /* 0x000000ffff10d224 */ /* 0x000fe200078e0a10 */
[----:B------:R-:W-:Y:S01]  /*40c0*/  ISETP.NE.AND P0, PT, RZ, c[0x0][0x17c], PT ;  /* 0x00005f00ff007a0c */ /* 0x000fe20003f05270 */
[----:B------:R-:W-:Y:S01]  /*40d0*/  @!P6 IMAD.MOV R2, RZ, RZ, -R2 ;  /* 0x000000ffff02e224 */ /* 0x000fe200078e0a02 */
[----:B------:R-:W-:Y:S01]  /*40e0*/  STL [R1+0x728], R27 ;  /* 0x0007281b01007387 */ /* 0x000fe20000100800 */
[----:B------:R-:W-:-:S03]  /*40f0*/  LOP3.LUT R26, RZ, c[0x0][0x17c], RZ, 0x33, !PT ;  /* 0x00005f00ff1a7a12 */ /* 0x000fc600078e33ff */
[----:B------:R-:W-:Y:S04]  /*4100*/  STL [R1+0x72c], R25 ;  /* 0x00072c1901007387 */ /* 0x000fe80000100800 */
[----:B------:R-:W-:Y:S04]  /*4110*/  STL [R1+0x730], R8 ;  /* 0x0007300801007387 */ /* 0x000fe80000100800 */
[----:B------:R-:W-:Y:S04]  /*4120*/  STL [R1+0x734], R12 ;  /* 0x0007340c01007387 */ /* 0x000fe80000100800 */
[----:B------:R-:W-:Y:S04]  /*4130*/  STL [R1+0x738], R16 ;  /* 0x0007381001007387 */ /* 0x000fe80000100800 */
[----:B------:R2:W-:Y:S01]  /*4140*/  STL [R1+0x73c], R2 ;  /* 0x00073c0201007387 */ /* 0x0005e20000100800 */
[----:B0-----:R-:W-:-:S02]  /*4150*/  SEL R3, R26, R20, !P0 ;  /* 0x000000141a037207 */ /* 0x001fc40004000000 */
[----:B-1----:R-:W-:-:S03]  /*4160*/  SEL R0, R26, R19, !P0 ;  /* 0x000000131a007207 */ /* 0x002fc60004000000 */
[----:B------:R3:W-:Y:S01]  /*4170*/  STL [R1+0xf4], R3 ;  /* 0x0000f40301007387 */ /* 0x0007e20000100800 */
[----:B--2---:R-:W-:-:S03]  /*4180*/  SEL R2, R26, R17, !P0 ;  /* 0x000000111a027207 */ /* 0x004fc60004000000 */
[----:B------:R4:W-:Y:S04]  /*4190*/  STL [R1+0xf0], R0 ;  /* 0x0000f00001007387 */ /* 0x0009e80000100800 */
[----:B------:R0:W-:Y:S01]  /*41a0*/  STL [R1+0xec], R2 ;  /* 0x0000ec0201007387 */ /* 0x0001e20000100800 */
[C---:B---3--:R-:W-:Y:S02]  /*41b0*/  SEL R3, R26.reuse, R15, !P0 ;  /* 0x0000000f1a037207 */ /* 0x048fe40004000000 */
[----:B----4-:R-:W-:-:S03]  /*41c0*/  SEL R0, R26, R13, !P0 ;  /* 0x0000000d1a007207 */ /* 0x010fc60004000000 */
[----:B------:R-:W-:Y:S01]  /*41d0*/  STL [R1+0xe8], R3 ;  /* 0x0000e80301007387 */ /* 0x000fe20000100800 */
[----:B0-----:R-:W-:-:S03]  /*41e0*/  SEL R2, R26, R11, !P0 ;  /* 0x0000000b1a027207 */ /* 0x001fc60004000000 */
[----:B------:R-:W-:Y:S04]  /*41f0*/  STL [R1+0xe4], R0 ;  /* 0x0000e40001007387 */ /* 0x000fe80000100800 */
[----:B------:R0:W-:Y:S04]  /*4200*/  STL [R1+0xe0], R2 ;  /* 0x0000e00201007387 */ /* 0x0001e80000100800 */
[----:B0-----:R-:W2:Y:S01]  /*4210*/  LDL.LU R2, [R1+0x94] ;  /* 0x0000940001027983 */ /* 0x001ea20000300800 */
[C---:B------:R-:W-:Y:S02]  /*4220*/  SEL R3, R26.reuse, R9, !P0 ;  /* 0x000000091a037207 */ /* 0x040fe40004000000 */
[----:B------:R-:W-:-:S03]  /*4230*/  SEL R0, R26, R7, !P0 ;  /* 0x000000071a007207 */ /* 0x000fc60004000000 */
[----:B------:R-:W-:Y:S04]  /*4240*/  STL [R1+0xdc], R3 ;  /* 0x0000dc0301007387 */ /* 0x000fe80000100800 */
[----:B--2---:R0:W-:Y:S04]  /*4250*/  STL [R1+0x740], R2 ;  /* 0x0007400201007387 */ /* 0x0041e80000100800 */
[----:B------:R-:W-:Y:S04]  /*4260*/  STL [R1+0xd8], R0 ;  /* 0x0000d80001007387 */ /* 0x000fe80000100800 */
[----:B0-----:R-:W2:Y:S04]  /*4270*/  LDL.LU R2, [R1+0x9c] ;  /* 0x00009c0001027983 */ /* 0x001ea80000300800 */
[----:B--2---:R0:W-:Y:S04]  /*4280*/  STL [R1+0x744], R2 ;  /* 0x0007440201007387 */ /* 0x0041e80000100800 */
[----:B0-----:R-:W2:Y:S04]  /*4290*/  LDL.LU R2, [R1+0xa0] ;  /* 0x0000a00001027983 */ /* 0x001ea80000300800 */
[----:B--2---:R0:W-:Y:S04]  /*42a0*/  STL [R1+0x748], R2 ;  /* 0x0007480201007387 */ /* 0x0041e80000100800 */
[----:B0-----:R-:W2:Y:S04]  /*42b0*/  LDL.LU R2, [R1+0xa4] ;  /* 0x0000a40001027983 */ /* 0x001ea80000300800 */
[----:B------:R-:W3:Y:S04]  /*42c0*/  LDL.LU R16, [R1+0x90] ;  /* 0x0000900001107983 */ /* 0x000ee80000300800 */
[----:B------:R-:W4:Y:S04]  /*42d0*/  LDL.LU R12, [R1+0x8c] ;  /* 0x00008c00010c7983 */ /* 0x000f280000300800 */
[----:B------:R-:W3:Y:S04]  /*42e0*/  LDL.LU R8, [R1+0x88] ;  /* 0x0000880001087983 */ /* 0x000ee80000300800 */
        /* <DEDUP_REMOVED lines=23> */
[----:B------:R-:W3:Y:S01]  /*4460*/  LDL.LU R28, [R1] ;  /* 0x00000000011c7983 */ /* 0x000ee20000300800 */
[----:B--2---:R-:W-:-:S05]  /*4470*/  SEL R2, R26, R2, !P0 ;  /* 0x000000021a027207 */ /* 0x004fca0004000000 */
[----:B------:R0:W-:Y:S04]  /*4480*/  STL [R1+0xd4], R2 ;  /* 0x0000d40201007387 */ /* 0x0001e80000100800 */
[----:B0-----:R-:W2:Y:S02]  /*4490*/  LDL.LU R2, [R1+0x748] ;  /* 0x0007480001027983 */ /* 0x001ea40000300800 */
[----:B--2---:R-:W-:-:S05]  /*44a0*/  SEL R2, R26, R2, !P0 ;  /* 0x000000021a027207 */ /* 0x004fca0004000000 */
[----:B------:R0:W-:Y:S04]  /*44b0*/  STL [R1+0xd0], R2 ;  /* 0x0000d00201007387 */ /* 0x0001e80000100800 */
[----:B0-----:R-:W2:Y:S02]  /*44c0*/  LDL.LU R2, [R1+0x744] ;  /* 0x0007440001027983 */ /* 0x001ea40000300800 */
[----:B--2---:R-:W-:-:S05]  /*44d0*/  SEL R2, R26, R2, !P0 ;  /* 0x000000021a027207 */ /* 0x004fca0004000000 */
[----:B------:R0:W-:Y:S04]  /*44e0*/  STL [R1+0x98], R2 ;  /* 0x0000980201007387 */ /* 0x0001e80000100800 */
[----:B0-----:R-:W2:Y:S01]  /*44f0*/  LDL.LU R2, [R1+0x740] ;  /* 0x0007400001027983 */ /* 0x001ea20000300800 */
[C---:B---3--:R-:W-:Y:S02]  /*4500*/  SEL R16, R26.reuse, R16, !P0 ;  /* 0x000000101a107207 */ /* 0x048fe40004000000 */
[C---:B----4-:R-:W-:Y:S02]  /*4510*/  SEL R12, R26.reuse, R12, !P0 ;  /* 0x0000000c1a0c7207 */ /* 0x050fe40004000000 */
[C---:B------:R-:W-:Y:S02]  /*4520*/  SEL R8, R26.reuse, R8, !P0 ;  /* 0x000000081a087207 */ /* 0x040fe40004000000 */
[----:B------:R-:W-:-:S02]  /*4530*/  SEL R25, R26, R25, !P0 ;  /* 0x000000191a197207 */ /* 0x000fc40004000000 */
[C---:B------:R-:W-:Y:S02]  /*4540*/  SEL R27, R26.reuse, R27, !P0 ;  /* 0x0000001b1a1b7207 */ /* 0x040fe40004000000 */
[C---:B------:R-:W-:Y:S02]  /*4550*/  SEL R29, R26.reuse, R29, !P0 ;  /* 0x0000001d1a1d7207 */ /* 0x040fe40004000000 */
[C---:B------:R-:W-:Y:S02]  /*4560*/  SEL R3, R26.reuse, R3, !P0 ;  /* 0x000000031a037207 */ /* 0x040fe40004000000 */
[C---:B------:R-:W-:Y:S02]  /*4570*/  SEL R0, R26.reuse, R0, !P0 ;  /* 0x000000001a007207 */ /* 0x040fe40004000000 */
        /* <DEDUP_REMOVED lines=18> */
[----:B--2---:R-:W-:-:S05]  /*46a0*/  SEL R2, R26, R2, !P0 ;  /* 0x000000021a027207 */ /* 0x004fca0004000000 */
[----:B------:R0:W-:Y:S04]  /*46b0*/  STL [R1+0x94], R2 ;  /* 0x0000940201007387 */ /* 0x0001e80000100800 */
[----:B0-----:R-:W2:Y:S04]  /*46c0*/  LDL.LU R2, [R1+0x73c] ;  /* 0x00073c0001027983 */ /* 0x001ea80000300800 */
[----:B------:R0:W-:Y:S04]  /*46d0*/  STL [R1+0x90], R16 ;  /* 0x0000901001007387 */ /* 0x0001e80000100800 */
[----:B0-----:R-:W3:Y:S04]  /*46e0*/  LDL.LU R16, [R1+0x738] ;  /* 0x0007380001107983 */ /* 0x001ee80000300800 */
[----:B------:R0:W-:Y:S04]  /*46f0*/  STL [R1+0x8c], R12 ;  /* 0x00008c0c01007387 */ /* 0x0001e80000100800 */
[----:B0-----:R-:W4:Y:S04]  /*4700*/  LDL.LU R12, [R1+0x734] ;  /* 0x00073400010c7983 */ /* 0x001f280000300800 */
[----:B------:R0:W-:Y:S04]  /*4710*/  STL [R1+0x88], R8 ;  /* 0x0000880801007387 */ /* 0x0001e80000100800 */
[----:B0-----:R-:W2:Y:S04]  /*4720*/  LDL.LU R8, [R1+0x730] ;  /* 0x0007300001087983 */ /* 0x001ea80000300800 */
[----:B------:R0:W-:Y:S04]  /*4730*/  STL [R1+0x84], R25 ;  /* 0x0000841901007387 */ /* 0x0001e80000100800 */
[----:B0-----:R-:W2:Y:S04]  /*4740*/  LDL.LU R25, [R1+0x72c] ;  /* 0x00072c0001197983 */ /* 0x001ea80000300800 */
[----:B------:R0:W-:Y:S04]  /*4750*/  STL [R1+0x78], R27 ;  /* 0x0000781b01007387 */ /* 0x0001e80000100800 */
[----:B0-----:R-:W2:Y:S04]  /*4760*/  LDL.LU R27, [R1+0x728] ;  /* 0x00072800011b7983 */ /* 0x001ea80000300800 */
[----:B------:R0:W-:Y:S04]  /*4770*/  STL [R1+0x74], R29 ;  /* 0x0000741d01007387 */ /* 0x0001e80000100800 */
[----:B0-----:R-:W4:Y:S04]  /*4780*/  LDL.LU R29, [R1+0x724] ;  /* 0x00072400011d7983 */ /* 0x001f280000300800 */
        /* <DEDUP_REMOVED lines=39> */
[----:B0-----:R-:W4:Y:S01]  /*4a00*/  LDL.LU R7, [R1+0x6d4] ;  /* 0x0006d40001077983 */ /* 0x001f220000300800 */
[----:B------:R-:W-:-:S05]  /*4a10*/  SEL R28, R26, R28, !P0 ;  /* 0x0000001c1a1c7207 */ /* 0x000fca0004000000 */
[----:B------:R0:W-:Y:S01]  /*4a20*/  STL [R1+0x4], R28 ;  /* 0x0000041c01007387 */ /* 0x0001e20000100800 */
[C---:B--2---:R-:W-:Y:S02]  /*4a30*/  SEL R27, R26.reuse, R27, !P0 ;  /* 0x0000001b1a1b7207 */ /* 0x044fe40004000000 */
[C---:B------:R-:W-:Y:S02]  /*4a40*/  SEL R25, R26.reuse, R25, !P0 ;  /* 0x000000191a197207 */ /* 0x040fe40004000000 */
[C---:B------:R-:W-:Y:S02]  /*4a50*/  SEL R8, R26.reuse, R8, !P0 ;  /* 0x000000081a087207 */ /* 0x040fe40004000000 */
[C---:B---3--:R-:W-:Y:S02]  /*4a60*/  SEL R16, R26.reuse, R16, !P0 ;  /* 0x000000101a107207 */ /* 0x048fe40004000000 */
[C---:B----4-:R-:W-:Y:S02]  /*4a70*/  SEL R12, R26.reuse, R12, !P0 ;  /* 0x0000000c1a0c7207 */ /* 0x050fe40004000000 */
[----:B------:R-:W-:-:S02]  /*4a80*/  SEL R21, R26, R21, !P0 ;  /* 0x000000151a157207 */ /* 0x000fc40004000000 */
[----:B0-----:R-:W-:-:S05]  /*4a90*/  SEL R28, R26, R9, !P0 ;  /* 0x000000091a1c7207 */ /* 0x001fca0004000000 */
[----:B------:R0:W-:Y:S01]  /*4aa0*/  STL [R1+0x664], R28 ;  /* 0x0006641c01007387 */ /* 0x0001e20000100800 */
[----:B------:R-:W-:-:S05]  /*4ab0*/  SEL R7, R26, R7, !P0 ;  /* 0x000000071a077207 */ /* 0x000fca0004000000 */
[----:B------:R-:W-:Y:S04]  /*4ac0*/  STL [R1], R7 ;  /* 0x0000000701007387 */ /* 0x000fe80000100800 */
[----:B0-----:R-:W2:Y:S01]  /*4ad0*/  LDL R28, [R1+0x578] ;  /* 0x00057800011c7983 */ /* 0x001ea20000100800 */
[C---:B------:R-:W-:Y:S02]  /*4ae0*/  SEL R11, R26.reuse, R11, !P0 ;  /* 0x0000000b1a0b7207 */ /* 0x040fe40004000000 */
[C---:B------:R-:W-:Y:S02]  /*4af0*/  SEL R13, R26.reuse, R13, !P0 ;  /* 0x0000000d1a0d7207 */ /* 0x040fe40004000000 */
[C---:B------:R-:W-:Y:S01]  /*4b00*/  SEL R15, R26.reuse, R15, !P0 ;  /* 0x0000000f1a0f7207 */ /* 0x040fe20004000000 */
[----:B------:R0:W-:Y:S01]  /*4b10*/  STL [R1+0x668], R11 ;  /* 0x0006680b01007387 */ /* 0x0001e20000100800 */
[----:B------:R-:W-:-:S02]  /*4b20*/  SEL R17, R26, R17, !P0 ;  /* 0x000000111a117207 */ /* 0x000fc40004000000 */
[C---:B------:R-:W-:Y:S01]  /*4b30*/  SEL R19, R26.reuse, R19, !P0 ;  /* 0x000000131a137207 */ /* 0x040fe20004000000 */
[----:B------:R-:W-:Y:S01]  /*4b40*/  STL [R1+0x66c], R13 ;  /* 0x00066c0d01007387 */ /* 0x000fe20000100800 */
[C---:B------:R-:W-:Y:S02]  /*4b50*/  SEL R20, R26.reuse, R20, !P0 ;  /* 0x000000141a147207 */ /* 0x040fe40004000000 */
[C---:B------:R-:W-:Y:S01]  /*4b60*/  SEL R23, R26.reuse, R23, !P0 ;  /* 0x000000171a177207 */ /* 0x040fe20004000000 */
[----:B0-----:R-:W0:Y:S01]  /*4b70*/  S2R R11, SR_TID.X ;  /* 0x00000000000b7919 */ /* 0x001e220000002100 */
[C---:B------:R-:W-:Y:S02]  /*4b80*/  SEL R24, R26.reuse, R24, !P0 ;  /* 0x000000181a187207 */ /* 0x040fe40004000000 */
[C---:B------:R-:W-:Y:S01]  /*4b90*/  SEL R22, R26.reuse, R22, !P0 ;  /* 0x000000161a167207 */ /* 0x040fe20004000000 */
[----:B------:R-:W-:Y:S01]  /*4ba0*/  STL [R1+0x670], R15 ;  /* 0x0006700f01007387 */ /* 0x000fe20000100800 */
[----:B------:R-:W-:-:S03]  /*4bb0*/  SEL R9, R26, R4, !P0 ;  /* 0x000000041a097207 */ /* 0x000fc60004000000 */
        /* <DEDUP_REMOVED lines=12> */
[----:B------:R-:W-:Y:S04]  /*4c80*/  STL [R1+0x68c], R9 ;  /* 0x00068c0901007387 */ /* 0x000fe80000100800 */
[----:B------:R-:W-:Y:S04]  /*4c90*/  STL [R1+0x690], R7 ;  /* 0x0006900701007387 */ /* 0x000fe80000100800 */
[----:B------:R-:W-:Y:S04]  /*4ca0*/  STL [R1+0x694], R6 ;  /* 0x0006940601007387 */ /* 0x000fe80000100800 */
[----:B------:R-:W-:Y:S01]  /*4cb0*/  STL [R1+0x698], R10 ;  /* 0x0006980a01007387 */ /* 0x000fe20000100800 */
[----:B------:R-:W-:-:S03]  /*4cc0*/  SEL R4, R26, R2, !P0 ;  /* 0x000000021a047207 */ /* 0x000fc60004000000 */
[----:B------:R-:W-:Y:S04]  /*4cd0*/  STL [R1+0x69c], R14 ;  /* 0x00069c0e01007387 */ /* 0x000fe80000100800 */
[----:B------:R-:W-:Y:S04]  /*4ce0*/  STL [R1+0x6a0], R18 ;  /* 0x0006a01201007387 */ /* 0x000fe80000100800 */
[----:B------:R-:W-:Y:S04]  /*4cf0*/  STL [R1+0x6a4], R21 ;  /* 0x0006a41501007387 */ /* 0x000fe80000100800 */
[----:B------:R-:W-:Y:S04]  /*4d00*/  STL [R1+0x6a8], R5 ;  /* 0x0006a80501007387 */ /* 0x000fe80000100800 */
[----:B------:R-:W-:Y:S04]  /*4d10*/  STL [R1+0x6ac], R27 ;  /* 0x0006ac1b01007387 */ /* 0x000fe80000100800 */
[----:B------:R-:W-:Y:S04]  /*4d20*/  STL [R1+0x6b0], R25 ;  /* 0x0006b01901007387 */ /* 0x000fe80000100800 */
[----:B------:R-:W-:Y:S04]  /*4d30*/  STL [R1+0x6b4], R8 ;  /* 0x0006b40801007387 */ /* 0x000fe80000100800 */
[----:B------:R-:W-:Y:S04]  /*4d40*/  STL [R1+0x6b8], R16 ;  /* 0x0006b81001007387 */ /* 0x000fe80000100800 */
[----:B------:R0:W-:Y:S04]  /*4d50*/  STL [R1+0x6bc], R4 ;  /* 0x0006bc0401007387 */ /* 0x0001e80000100800 */
[----:B------:R-:W-:Y:S01]  /*4d60*/  STL [R1+0x6c0], R12 ;  /* 0x0006c00c01007387 */ /* 0x000fe20000100800 */
[----:B0-----:R-:W-:-:S05]  /*4d70*/  IMAD.SHL.U32 R4, R11, 0x80, RZ ;  /* 0x000000800b047824 */ /* 0x001fca00078e00ff */
[----:B------:R-:W-:Y:S04]  /*4d80*/  STL [R1+0x57c], R4 ;  /* 0x00057c0401007387 */ /* 0x000fe80000100800 */
[----:B------:R-:W-:Y:S04]  /*4d90*/  STL [R1+0x270], RZ ;  /* 0x000270ff01007387 */ /* 0x000fe80000100800 */
        /* <DEDUP_REMOVED lines=49> */
[----:B------:R-:W0:Y:S04]  /*50b0*/  S2R R13, SR_TID.X ;  /* 0x00000000000d7919 */ /* 0x000e280000002100 */
        /* <DEDUP_REMOVED lines=20> */
[----:B------:R-:W-:Y:S01]  /*5200*/  STL [R1+0x198], RZ ;  /* 0x000198ff01007387 */ /* 0x000fe20000100800 */
[----:B0-----:R-:W-:-:S03]  /*5210*/  SHF.R.U32.HI R15, RZ, 0x7, R13 ;  /* 0x00000007ff0f7819 */ /* 0x001fc6000001160d */
[----:B------:R-:W-:Y:S04]  /*5220*/  STL [R1+0x19c], RZ ;  /* 0x00019cff01007387 */ /* 0x000fe80000100800 */
[----:B------:R-:W-:Y:S04]  /*5230*/  STL [R1+0x200], RZ ;  /* 0x000200ff01007387 */ /* 0x000fe80000100800 */
[----:B------:R-:W-:Y:S01]  /*5240*/  STL [R1+0x204], RZ ;  /* 0x000204ff01007387 */ /* 0x000fe20000100800 */
[----:B--2---:R-:W-:-:S03]  /*5250*/  ISETP.GE.AND P1, PT, R28, RZ, PT ;  /* 0x000000ff1c00720c */ /* 0x004fc60003f26270 */
[----:B------:R-:W-:Y:S01]  /*5260*/  STL [R1+0x208], RZ ;  /* 0x000208ff01007387 */ /* 0x000fe20000100800 */
[----:B------:R-:W-:-:S03]  /*5270*/  SHF.R.U32.HI R28, RZ, 0x7, R11 ;  /* 0x00000007ff1c7819 */ /* 0x000fc6000001160b */
[----:B------:R-:W-:Y:S01]  /*5280*/  STL [R1+0x20c], RZ ;  /* 0x00020cff01007387 */ /* 0x000fe20000100800 */
[----:B------:R-:W-:-:S03]  /*5290*/  SGXT.U32 R15, R15, 0x2 ;  /* 0x000000020f0f781a */ /* 0x000fc60000000000 */
[----:B------:R-:W-:Y:S04]  /*52a0*/  STL [R1+0x230], RZ ;  /* 0x000230ff01007387 */ /* 0x000fe80000100800 */
[----:B------:R-:W-:Y:S01]  /*52b0*/  STL [R1+0x234], RZ ;  /* 0x000234ff01007387 */ /* 0x000fe20000100800 */
[----:B------:R-:W-:-:S03]  /*52c0*/  SHF.R.U32.HI R13, RZ, 0x7, R13 ;  /* 0x00000007ff0d7819 */ /* 0x000fc6000001160d */
[----:B------:R-:W-:Y:S01]  /*52d0*/  STL [R1+0x238], RZ ;  /* 0x000238ff01007387 */ /* 0x000fe20000100800 */
[----:B------:R-:W-:-:S03]  /*52e0*/  SGXT.U32 R28, R28, 0x2 ;  /* 0x000000021c1c781a */ /* 0x000fc60000000000 */
[----:B------:R-:W-:Y:S01]  /*52f0*/  STL [R1+0x23c], RZ ;  /* 0x00023cff01007387 */ /* 0x000fe20000100800 */
[----:B------:R-:W-:-:S03]  /*5300*/  LOP3.LUT R17, R15, 0x3c, RZ, 0xfc, !PT ;  /* 0x0000003c0f117812 */ /* 0x000fc600078efcff */
[----:B------:R-:W-:Y:S01]  /*5310*/  STL [R1+0x280], RZ ;  /* 0x000280ff01007387 */ /* 0x000fe20000100800 */
[----:B------:R-:W-:-:S03]  /*5320*/  LOP3.LUT R15, R15, 0x38, RZ, 0xfc, !PT ;  /* 0x000000380f0f7812 */ /* 0x000fc600078efcff */
[----:B------:R-:W-:Y:S01]  /*5330*/  STL [R1+0x284], RZ ;  /* 0x000284ff01007387 */ /* 0x000fe20000100800 */
[----:B------:R-:W-:-:S03]  /*5340*/  SGXT.U32 R13, R13, 0x2 ;  /* 0x000000020d0d781a */ /* 0x000fc60000000000 */
[----:B------:R-:W-:Y:S04]  /*5350*/  STL [R1+0x288], RZ ;  /* 0x000288ff01007387 */ /* 0x000fe80000100800 */
[----:B------:R-:W-:Y:S01]  /*5360*/  STL [R1+0x28c], RZ ;  /* 0x00028cff01007387 */ /* 0x000fe20000100800 */
[----:B------:R-:W-:-:S03]  /*5370*/  IMAD R0, R28, c[0x0][0x188], RZ ;  /* 0x000062001c007a24 */ /* 0x000fc600078e02ff */
[----:B------:R-:W-:Y:S01]  /*5380*/  STL [R1+0x2a0], RZ ;  /* 0x0002a0ff01007387 */ /* 0x000fe20000100800 */
[----:B------:R-:W-:-:S03]  /*5390*/  IMAD R5, R17, c[0x0][0x188], RZ ;  /* 0x0000620011057a24 */ /* 0x000fc600078e02ff */
[----:B------:R-:W-:Y:S01]  /*53a0*/  STL [R1+0x2a4], RZ ;  /* 0x0002a4ff01007387 */ /* 0x000fe20000100800 */
[----:B------:R-:W-:-:S03]  /*53b0*/  IMAD R0, R15, c[0x0][0x188], RZ ;  /* 0x000062000f007a24 */ /* 0x000fc600078e02ff */
[----:B------:R-:W-:Y:S01]  /*53c0*/  STL [R1+0x2a8], RZ ;  /* 0x0002a8ff01007387 */ /* 0x000fe20000100800 */
[----:B------:R-:W-:-:S03]  /*53d0*/  LOP3.LUT R17, R13, 0x34, RZ, 0xfc, !PT ;  /* 0x000000340d117812 */ /* 0x000fc600078efcff */
[----:B------:R-:W-:Y:S01]  /*53e0*/  STL [R1+0x2ac], RZ ;  /* 0x0002acff01007387 */ /* 0x000fe20000100800 */
[----:B------:R-:W-:-:S03]  /*53f0*/  LOP3.LUT R15, R13, 0x30, RZ, 0xfc, !PT ;  /* 0x000000300d0f7812 */ /* 0x000fc600078efcff */
[----:B------:R-:W-:Y:S01]  /*5400*/  STL [R1+0x2d0], RZ ;  /* 0x0002d0ff01007387 */ /* 0x000fe20000100800 */
[----:B------:R-:W-:-:S03]  /*5410*/  SHF.R.U32.HI R13, RZ, 0x7, R11 ;  /* 0x00000007ff0d7819 */ /* 0x000fc6000001160b */
[----:B------:R-:W-:Y:S04]  /*5420*/  STL [R1+0x2d4], RZ ;  /* 0x0002d4ff01007387 */ /* 0x000fe80000100800 */
[----:B------:R-:W-:Y:S01]  /*5430*/  STL [R1+0x2d8], RZ ;  /* 0x0002d8ff01007387 */ /* 0x000fe20000100800 */
[----:B------:R-:W-:-:S03]  /*5440*/  SGXT.U32 R13, R13, 0x2 ;  /* 0x000000020d0d781a */ /* 0x000fc60000000000 */
[----:B------:R-:W-:Y:S01]  /*5450*/  STL [R1+0x2dc], RZ ;  /* 0x0002dcff01007387 */ /* 0x000fe20000100800 */
[----:B------:R-:W-:-:S03]  /*5460*/  LOP3.LUT R2, R11, 0x3f, RZ, 0xc0, !PT ;  /* 0x0000003f0b027812 */ /* 0x000fc600078ec0ff */
[----:B------:R-:W2:Y:S01]  /*5470*/  LDL.LU R22, [R1+0xfc] ;  /* 0x0000fc0001167983 */ /* 0x000ea20000300800 */
[----:B------:R-:W-:-:S03]  /*5480*/  SHF.R.U32.HI R11, RZ, 0x7, R11 ;  /* 0x00000007ff0b7819 */ /* 0x000fc6000001160b */
        /* <DEDUP_REMOVED lines=9> */
[----:B------:R-:W-:-:S03]  /*5520*/  LOP3.LUT R13, R13, 0x24, RZ, 0xfc, !PT ;  /* 0x000000240d0d7812 */ /* 0x000fc600078efcff */
[----:B------:R-:W-:Y:S01]  /*5530*/  STL [R1+0xa4], RZ ;  /* 0x0000a4ff01007387 */ /* 0x000fe20000100800 */
[----:B------:R-:W-:-:S03]  /*5540*/  SGXT.U32 R11, R11, 0x2 ;  /* 0x000000020b0b781a */ /* 0x000fc60000000000 */
[----:B------:R-:W-:Y:S01]  /*5550*/  STL [R1+0xa8], RZ ;  /* 0x0000a8ff01007387 */ /* 0x000fe20000100800 */
[----:B------:R-:W-:-:S03]  /*5560*/  IMAD R5, R15, c[0x0][0x188], RZ ;  /* 0x000062000f057a24 */ /* 0x000fc600078e02ff */
[----:B------:R-:W-:Y:S01]  /*5570*/  STL [R1+0xac], RZ ;  /* 0x0000acff01007387 */ /* 0x000fe20000100800 */
[----:B------:R-:W-:-:S03]  /*5580*/  IMAD R0, R13, c[0x0][0x188], RZ ;  /* 0x000062000d007a24 */ /* 0x000fc600078e02ff */
[----:B------:R-:W3:Y:S01]  /*5590*/  LDL.LU R24, [R1+0xf4] ;  /* 0x0000f40001187983 */ /* 0x000ee20000300800 */
[C---:B------:R-:W-:Y:S02]  /*55a0*/  LOP3.LUT R15, R11.reuse, 0x1c, RZ, 0xfc, !PT ;  /* 0x0000001c0b0f7812 */ /* 0x040fe400078efcff */
[----:B------:R-:W-:Y:S01]  /*55b0*/  LOP3.LUT R13, R11, 0x18, RZ, 0xfc, !PT ;  /* 0x000000180b0d7812 */ /* 0x000fe200078efcff */
[----:B------:R-:W4:Y:S01]  /*55c0*/  LDL.LU R23, [R1+0xf0] ;  /* 0x0000f00001177983 */ /* 0x000f220000300800 */
[----:B------:R-:W-:Y:S01]  /*55d0*/  IMAD R6, R17, c[0x0][0x188], RZ ;  /* 0x0000620011067a24 */ /* 0x000fe200078e02ff */
[C---:B------:R-:W-:Y:S02]  /*55e0*/  LOP3.LUT R17, R11.reuse, 0x20, RZ, 0xfc, !PT ;  /* 0x000000200b117812 */ /* 0x040fe400078efcff */
[----:B------:R-:W-:Y:S01]  /*55f0*/  STL [R1+0xb0], RZ ;  /* 0x0000b0ff01007387 */ /* 0x000fe20000100800 */
[----:B------:R-:W-:Y:S01]  /*5600*/  LOP3.LUT R11, R11, 0x14, RZ, 0xfc, !PT ;  /* 0x000000140b0b7812 */ /* 0x000fe200078efcff */
[----:B------:R-:W-:-:S02]  /*5610*/  IMAD R6, R15, c[0x0][0x188], RZ ;  /* 0x000062000f067a24 */ /* 0x000fc400078e02ff */
[----:B------:R-:W-:Y:S01]  /*5620*/  STL [R1+0xb4], RZ ;  /* 0x0000b4ff01007387 */ /* 0x000fe20000100800 */
[----:B------:R-:W-:Y:S01]  /*5630*/  IMAD R5, R13, c[0x0][0x188], RZ ;  /* 0x000062000d057a24 */ /* 0x000fe200078e02ff */
[C---:B------:R-:W-:Y:S02]  /*5640*/  LOP3.LUT R15, R28.reuse, 0x10, RZ, 0xfc, !PT ;  /* 0x000000101c0f7812 */ /* 0x040fe400078efcff */
[----:B------:R-:W-:Y:S01]  /*5650*/  STL [R1+0xb8], RZ ;  /* 0x0000b8ff01007387 */ /* 0x000fe20000100800 */
[----:B------:R-:W-:-:S03]  /*5660*/  LOP3.LUT R13, R28, 0xc, RZ, 0xfc, !PT ;  /* 0x0000000c1c0d7812 */ /* 0x000fc600078efcff */
[----:B------:R-:W-:Y:S01]  /*5670*/  STL [R1+0xbc], RZ ;  /* 0x0000bcff01007387 */ /* 0x000fe20000100800 */
[----:B------:R-:W-:-:S03]  /*5680*/  IMAD R0, R17, c[0x0][0x188], RZ ;  /* 0x0000620011007a24 */ /* 0x000fc600078e02ff */
[----:B------:R-:W4:Y:S01]  /*5690*/  LDL.LU R20, [R1+0xec] ;  /* 0x0000ec0001147983 */ /* 0x000f220000300800 */
[----:B------:R-:W-:-:S03]  /*56a0*/  IMAD R0, R11, c[0x0][0x188], RZ ;  /* 0x000062000b007a24 */ /* 0x000fc600078e02ff */
[----:B------:R-:W4:Y:S01]  /*56b0*/  LDL.LU R19, [R1+0xe8] ;  /* 0x0000e80001137983 */ /* 0x000f220000300800 */
[----:B------:R-:W-:Y:S02]  /*56c0*/  IMAD R0, R15, c[0x0][0x188], RZ ;  /* 0x000062000f007a24 */ /* 0x000fe400078e02ff */
[----:B------:R-:W-:Y:S01]  /*56d0*/  IMAD R6, R13, c[0x0][0x188], RZ ;  /* 0x000062000d067a24 */ /* 0x000fe200078e02ff */
[----:B------:R-:W4:Y:S04]  /*56e0*/  LDL.LU R17, [R1+0xe4] ;  /* 0x0000e40001117983 */ /* 0x000f280000300800 */
[----:B------:R-:W4:Y:S04]  /*56f0*/  LDL.LU R15, [R1+0xe0] ;  /* 0x0000e000010f7983 */ /* 0x000f280000300800 */
[----:B------:R-:W4:Y:S01]  /*5700*/  LDL.LU R13, [R1+0xdc] ;  /* 0x0000dc00010d7983 */ /* 0x000f220000300800 */
[----:B------:R-:W-:-:S02]  /*5710*/  ISETP.NE.AND P0, PT, RZ, c[0x0][0x178], PT ;  /* 0x00005e00ff007a0c */ /* 0x000fc40003f05270 */
[----:B------:R-:W-:Y:S01]  /*5720*/  LOP3.LUT R11, R28, 0x8, RZ, 0xfc, !PT ;  /* 0x000000081c0b7812 */ /* 0x000fe200078efcff */
[----:B------:R-:W-:Y:S01]  /*5730*/  IMAD R2, R2, c[0x0][0x18c], RZ ;  /* 0x0000630002027a24 */ /* 0x000fe200078e02ff */
[----:B------:R-:W-:-:S03]  /*5740*/  LOP3.LUT R28, R28, 0x4, RZ, 0xfc, !PT ;  /* 0x000000041c1c7812 */ /* 0x000fc600078efcff */
[----:B------:R-:W-:Y:S02]  /*5750*/  IMAD R5, R11, c[0x0][0x188], RZ ;  /* 0x000062000b057a24 */ /* 0x000fe400078e02ff */
[----:B------:R-:W-:Y:S01]  /*5760*/  IMAD R0, R28, c[0x0][0x188], RZ ;  /* 0x000062001c007a24 */ /* 0x000fe200078e02ff */
[----:B------:R-:W4:Y:S01]  /*5770*/  LDL.LU R11, [R1+0xd8] ;  /* 0x0000d800010b7983 */ /* 0x000f220000300800 */
[----:B------:R-:W-:-:S03]  /*5780*/  SHF.R.S32.HI R0, RZ, 0x1f, R2 ;  /* 0x0000001fff007819 */ /* 0x000fc60000011402 */
[----:B------:R-:W4:Y:S01]  /*5790*/  LDL.LU R28, [R1+0xd4] ;  /* 0x0000d400011c7983 */ /* 0x000f220000300800 */
[----:B------:R-:W-:-:S03]  /*57a0*/  SHF.L.U64.HI R0, R2, 0x1, R0 ;  /* 0x0000000102007819 */ /* 0x000fc60000010200 */
[----:B------:R-:W-:Y:S01]  /*57b0*/  STL [R1+0x100], RZ ;  /* 0x000100ff01007387 */ /* 0x000fe20000100800 */
[----:B------:R-:W-:-:S03]  /*57c0*/  @!P1 IMAD.MOV R29, RZ, RZ, -R29 ;  /* 0x000000ffff1d9224 */ /* 0x000fc600078e0a1d */
[----:B------:R-:W-:Y:S01]  /*57d0*/  STL [R1+0x104], RZ ;  /* 0x000104ff01007387 */ /* 0x000fe20000100800 */
[----:B------:R-:W-:Y:S01]  /*57e0*/  IMAD.SHL.U32 R2, R2, 0x2, RZ ;  /* 0x0000000202027824 */ /* 0x000fe200078e00ff */
[----:B------:R-:W-:Y:S02]  /*57f0*/  @!P0 LOP3.LUT R29, RZ, c[0x0][0x178], RZ, 0x33, !PT ;  /* 0x00005e00ff1d8a12 */ /* 0x000fe400078e33ff */
[----:B------:R-:W-:Y:S01]  /*5800*/  STL [R1+0x108], RZ ;  /* 0x000108ff01007387 */ /* 0x000fe20000100800 */
[----:B------:R-:W-:-:S03]  /*5810*/  LOP3.LUT R3, R3, 0x800, R4, 0xf8, !PT ;  /* 0x0000080003037812 */ /* 0x000fc600078ef804 */
[----:B------:R-:W-:Y:S04]  /*5820*/  STL [R1+0x10c], RZ ;  /* 0x00010cff01007387 */ /* 0x000fe80000100800 */
[----:B------:R-:W-:Y:S04]  /*5830*/  STL [R1+0x110], RZ ;  /* 0x000110ff01007387 */ /* 0x000fe80000100800 */
[----:B------:R-:W-:Y:S01]  /*5840*/  STL [R1+0x114], RZ ;  /* 0x000114ff01007387 */ /* 0x000fe20000100800 */
[----:B--2---:R-:W-:-:S05]  /*5850*/  SHF.R.S32.HI R5, RZ, 0x6, R22 ;  /* 0x00000006ff057819 */ /* 0x004fca0000011416 */
[----:B------:R-:W-:Y:S04]  /*5860*/  STL [R1+0x36c], R5 ;  /* 0x00036c0501007387 */ /* 0x000fe80000100800 */
[----:B------:R4:W-:Y:S04]  /*5870*/  STL [R1+0x604], R0 ;  /* 0x0006040001007387 */ /* 0x0009e80000100800 */
[----:B------:R-:W-:Y:S04]  /*5880*/  STL [R1+0x608], R2 ;  /* 0x0006080201007387 */ /* 0x000fe80000100800 */
[----:B------:R-:W-:Y:S01]  /*5890*/  STL [R1+0x6c4], R29 ;  /* 0x0006c41d01007387 */ /* 0x000fe20000100800 */
[----:B---3--:R-:W-:-:S02]  /*58a0*/  IMAD R26, R24, c[0x0][0x190], RZ ;  /* 0x00006400181a7a24 */ /* 0x008fc400078e02ff */
[----:B----4-:R-:W-:-:S03]  /*58b0*/  IMAD R0, R23, c[0x0][0x190], RZ ;  /* 0x0000640017007a24 */ /* 0x010fc600078e02ff */
[----:B------:R-:W-:Y:S04]  /*58c0*/  STL [R1+0x6c8], R26 ;  /* 0x0006c81a01007387 */ /* 0x000fe80000100800 */
[----:B------:R-:W-:Y:S04]  /*58d0*/  STL [R1+0x358], R3 ;  /* 0x0003580301007387 */ /* 0x000fe80000100800 */
[----:B------:R-:W-:Y:S04]  /*58e0*/  STL [R1+0x60c], R3 ;  /* 0x00060c0301007387 */ /* 0x000fe80000100800 */
[----:B------:R0:W-:Y:S02]  /*58f0*/  STL [R1+0x2c], R0 ;  /* 0x00002c0001007387 */ /* 0x0001e40000100800 */
[----:B0-----:R-:W-:-:S02]  /*5900*/  IMAD R0, R20, c[0x0][0x190], RZ ;  /* 0x0000640014007a24 */ /* 0x001fc400078e02ff */
[----:B------:R-:W-:Y:S02]  /*5910*/  IMAD R3, R19, c[0x0][0x190], RZ ;  /* 0x0000640013037a24 */ /* 0x000fe400078e02ff */
[----:B------:R-:W-:Y:S01]  /*5920*/  IMAD R2, R17, c[0x0][0x190], RZ ;  /* 0x0000640011027a24 */ /* 0x000fe200078e02ff */
[----:B------:R0:W-:Y:S04]  /*5930*/  STL [R1+0x30], R0 ;  /* 0x0000300001007387 */ /* 0x0001e80000100800 */
[----:B------:R1:W-:Y:S01]  /*5940*/  STL [R1+0x5c], R3 ;  /* 0x00005c0301007387 */ /* 0x0003e20000100800 */
[----:B0-----:R-:W-:-:S03]  /*5950*/  IMAD R0, R15, c[0x0][0x190], RZ ;  /* 0x000064000f007a24 */ /* 0x001fc600078e02ff */
[----:B------:R0:W-:Y:S01]  /*5960*/  STL [R1+0x60], R2 ;  /* 0x0000600201007387 */ /* 0x0001e20000100800 */
[----:B-1----:R-:W-:-:S03]  /*5970*/  IMAD R3, R13, c[0x0][0x190], RZ ;  /* 0x000064000d037a24 */ /* 0x002fc600078e02ff */
[----:B------:R1:W-:Y:S04]  /*5980*/  STL [R1+0x68], R0 ;  /* 0x0000680001007387 */ /* 0x0003e80000100800 */
[----:B------:R-:W-:Y:S04]  /*5990*/  STL [R1+0x6c], R3 ;  /* 0x00006c0301007387 */ /* 0x000fe80000100800 */
[----:B------:R-:W2:Y:S01]  /*59a0*/  LDL.LU R26, [R1+0x94] ;  /* 0x00009400011a7983 */ /* 0x000ea20000300800 */
[----:B0-----:R-:W-:Y:S02]  /*59b0*/  IMAD R2, R11, c[0x0][0x190], RZ ;  /* 0x000064000b027a24 */ /* 0x001fe400078e02ff */
[----:B-1----:R-:W-:-:S03]  /*59c0*/  IMAD R0, R28, c[0x0][0x190], RZ ;  /* 0x000064001c007a24 */ /* 0x002fc600078e02ff */
[----:B------:R-:W-:Y:S04]  /*59d0*/  STL [R1+0x70], R2 ;  /* 0x0000700201007387 */ /* 0x000fe80000100800 */
[----:B--2---:R0:W-:Y:S04]  /*59e0*/  STL [R1+0x6cc], R26 ;  /* 0x0006cc1a01007387 */ /* 0x0041e80000100800 */
[----:B------:R-:W-:Y:S04]  /*59f0*/  STL [R1+0x7c], R0 ;  /* 0x00007c0001007387 */ /* 0x000fe80000100800 */
        /* <DEDUP_REMOVED lines=31> */
[----:B--2---:R-:W-:-:S05]  /*5bf0*/  IMAD R26, R26, c[0x0][0x190], RZ ;  /* 0x000064001a1a7a24 */ /* 0x004fca00078e02ff */
[----:B------:R0:W-:Y:S04]  /*5c00*/  STL [R1+0x80], R26 ;  /* 0x0000801a01007387 */ /* 0x0001e80000100800 */
[----:B0-----:R-:W2:Y:S02]  /*5c10*/  LDL.LU R26, [R1+0x6d0] ;  /* 0x0006d000011a7983 */ /* 0x001ea40000300800 */
[----:B--2---:R-:W-:-:S05]  /*5c20*/  IMAD R26, R26, c[0x0][0x190], RZ ;  /* 0x000064001a1a7a24 */ /* 0x004fca00078e02ff */
[----:B------:R0:W-:Y:S04]  /*5c30*/  STL [R1+0x98], R26 ;  /* 0x0000981a01007387 */ /* 0x0001e80000100800 */
[----:B0-----:R-:W2:Y:S01]  /*5c40*/  LDL.LU R26, [R1+0x6cc] ;  /* 0x0006cc00011a7983 */ /* 0x001ea20000300800 */
[----:B---3--:R-:W-:Y:S02]  /*5c50*/  IMAD R29, R29, c[0x0][0x190], RZ ;  /* 0x000064001d1d7a24 */ /* 0x008fe400078e02ff */
[----:B----4-:R-:W-:Y:S02]  /*5c60*/  IMAD R12, R12, c[0x0][0x190], RZ ;  /* 0x000064000c0c7a24 */ /* 0x010fe400078e02ff */
[----:B------:R-:W-:Y:S02]  /*5c70*/  IMAD R4, R4, c[0x0][0x190], RZ ;  /* 0x0000640004047a24 */ /* 0x000fe400078e02ff */
[----:B------:R-:W-:-:S02]  /*5c80*/  IMAD R16, R16, c[0x0][0x190], RZ ;  /* 0x0000640010107a24 */ /* 0x000fc400078e02ff */
[----:B------:R-:W-:Y:S02]  /*5c90*/  IMAD R8, R8, c[0x0][0x190], RZ ;  /* 0x0000640008087a24 */ /* 0x000fe400078e02ff */
[----:B------:R-:W-:Y:S02]  /*5ca0*/  IMAD R25, R25, c[0x0][0x190], RZ ;  /* 0x0000640019197a24 */ /* 0x000fe400078e02ff */
[----:B------:R-:W-:Y:S02]  /*5cb0*/  IMAD R27, R27, c[0x0][0x190], RZ ;  /* 0x000064001b1b7a24 */ /* 0x000fe400078e02ff */
[----:B------:R-:W-:Y:S02]  /*5cc0*/  IMAD R5, R5, c[0x0][0x190], RZ ;  /* 0x0000640005057a24 */ /* 0x000fe400078e02ff */
        /* <DEDUP_REMOVED lines=17> */
[----:B--2---:R-:W-:-:S05]  /*5de0*/  IMAD R26, R26, c[0x0][0x190], RZ ;  /* 0x000064001a1a7a24 */ /* 0x004fca00078e02ff */
        /* <DEDUP_REMOVED lines=27> */
[----:B0-----:R-:W3:Y:S04]  /*5fa0*/  LDL.LU R6, [R1+0x694] ;  /* 0x0006940001067983 */ /* 0x001ee80000300800 */
        /* <DEDUP_REMOVED lines=24> */
[----:B------:R-:W-:-:S02]  /*6130*/  IMAD R3, R3, c[0x0][0x190], RZ ;  /* 0x0000640003037a24 */ /* 0x000fc400078e02ff */
[----:B------:R-:W-:-:S03]  /*6140*/  IMAD R2, R2, c[0x0][0x190], RZ ;  /* 0x0000640002027a24 */ /* 0x000fc600078e02ff */
[----:B------:R0:W-:Y:S02]  /*6150*/  STL [R1+0x8], R3 ;  /* 0x0000080301007387 */ /* 0x0001e40000100800 */
[----:B0-----:R-:W-:-:S05]  /*6160*/  IMAD R3, R0, c[0x0][0x190], RZ ;  /* 0x0000640000037a24 */ /* 0x001fca00078e02ff */
[----:B------:R0:W-:Y:S04]  /*6170*/  STL [R1+0x624], R3 ;  /* 0x0006240301007387 */ /* 0x0001e80000100800 */
[----:B------:R-:W-:Y:S04]  /*6180*/  STL [R1+0x4], R2 ;  /* 0x0000040201007387 */ /* 0x000fe80000100800 */
[----:B0-----:R-:W4:Y:S01]  /*6190*/  LDL.LU R3, [R1+0x90] ;  /* 0x0000900001037983 */ /* 0x001f220000300800 */
[----:B--2---:R-:W-:Y:S02]  /*61a0*/  IMAD R10, R10, c[0x0][0x190], RZ ;  /* 0x000064000a0a7a24 */ /* 0x004fe400078e02ff */
[----:B---3--:R-:W-:-:S02]  /*61b0*/  IMAD R6, R6, c[0x0][0x190], RZ ;  /* 0x0000640006067a24 */ /* 0x008fc400078e02ff */
[----:B----4-:R-:W-:Y:S02]  /*61c0*/  IMAD R7, R7, c[0x0][0x190], RZ ;  /* 0x0000640007077a24 */ /* 0x010fe400078e02ff */
        /* <DEDUP_REMOVED lines=10> */
[----:B------:R-:W-:-:S05]  /*6270*/  IMAD R28, R28, c[0x0][0x190], RZ ;  /* 0x000064001c1c7a24 */ /* 0x000fca00078e02ff */
[----:B------:R0:W-:Y:S04]  /*6280*/  STL [R1+0x620], R28 ;  /* 0x0006201c01007387 */ /* 0x0001e80000100800 */
[----:B0-----:R-:W2:Y:S04]  /*6290*/  LDL.LU R28, [R1+0x8c] ;  /* 0x00008c00011c7983 */ /* 0x001ea80000300800 */
[----:B------:R0:W-:Y:S04]  /*62a0*/  STL [R1+0x61c], R11 ;  /* 0x00061c0b01007387 */ /* 0x0001e80000100800 */
[----:B0-----:R-:W3:Y:S04]  /*62b0*/  LDL.LU R11, [R1+0x94] ;  /* 0x00009400010b7983 */ /* 0x001ee80000300800 */
[----:B------:R-:W-:Y:S04]  /*62c0*/  STL [R1+0x618], R13 ;  /* 0x0006180d01007387 */ /* 0x000fe80000100800 */
[----:B------:R0:W-:Y:S04]  /*62d0*/  STL [R1+0x614], R15 ;  /* 0x0006140f01007387 */ /* 0x0001e80000100800 */
[----:B0-----:R-:W4:Y:S04]  /*62e0*/  LDL.LU R15, [R1+0x98] ;  /* 0x00009800010f7983 */ /* 0x001f280000300800 */
[----:B------:R-:W-:Y:S04]  /*62f0*/  STL [R1+0x610], R17 ;  /* 0x0006101101007387 */ /* 0x000fe80000100800 */
        /* <DEDUP_REMOVED lines=15> */
[----:B0-----:R-:W3:Y:S04]  /*63f0*/  LDL.LU R6, [R1+0x30] ;  /* 0x0000300001067983 */ /* 0x001ee80000300800 */
[----:B------:R0:W-:Y:S04]  /*6400*/  STL [R1+0x648], R10 ;  /* 0x0006480a01007387 */ /* 0x0001e80000100800 */
[----:B0-----:R-:W4:Y:S01]  /*6410*/  LDL.LU R10, [R1+0x2c] ;  /* 0x00002c00010a7983 */ /* 0x001f220000300800 */
[----:B------:R-:W-:-:S02]  /*6420*/  IMAD R14, R14, c[0x0][0x190], RZ ;  /* 0x000064000e0e7a24 */ /* 0x000fc400078e02ff */
[----:B------:R-:W-:Y:S02]  /*6430*/  IMAD R18, R18, c[0x0][0x190], RZ ;  /* 0x0000640012127a24 */ /* 0x000fe400078e02ff */
[----:B------:R-:W-:Y:S02]  /*6440*/  IMAD R2, R21, c[0x0][0x190], RZ ;  /* 0x0000640015027a24 */ /* 0x000fe400078e02ff */
[----:B------:R-:W-:Y:S01]  /*6450*/  IMAD R0, R5, c[0x0][0x190], RZ ;  /* 0x0000640005007a24 */ /* 0x000fe200078e02ff */
[----:B------:R-:W-:Y:S01]  /*6460*/  STL [R1+0x64c], R14 ;  /* 0x00064c0e01007387 */ /* 0x000fe20000100800 */
[----:B------:R-:W-:Y:S02]  /*6470*/  IMAD R27, R27, c[0x0][0x190], RZ ;  /* 0x000064001b1b7a24 */ /* 0x000fe400078e02ff */
[----:B------:R-:W-:Y:S01]  /*6480*/  IMAD R25, R25, c[0x0][0x190], RZ ;  /* 0x0000640019197a24 */ /* 0x000fe200078e02ff */
[----:B------:R-:W-:Y:S04]  /*6490*/  STL [R1+0x650], R18 ;  /* 0x0006501201007387 */ /* 0x000fe80000100800 */
[----:B------:R0:W-:Y:S04]  /*64a0*/  STL [R1+0x654], R2 ;  /* 0x0006540201007387 */ /* 0x0001e80000100800 */
[----:B------:R-:W-:Y:S04]  /*64b0*/  STL [R1+0x658], R0 ;  /* 0x0006580001007387 */ /* 0x000fe80000100800 */
[----:B------:R-:W-:Y:S04]  /*64c0*/  STL [R1+0x65c], R27 ;  /* 0x00065c1b01007387 */ /* 0x000fe80000100800 */
[----:B------:R-:W-:Y:S01]  /*64d0*/  STL [R1+0x660], R25 ;  /* 0x0006601901007387 */ /* 0x000fe20000100800 */
[----:B0-----:R-:W-:-:S03]  /*64e0*/  LEA R2, P0, R26, c[0x0][0x168], 0x1 ;  /* 0x00005a001a027a11 */ /* 0x001fc600078008ff */
[----:B------:R-:W4:Y:S04]  /*64f0*/  LDL.LU R13, [R1+0x88] ;  /* 0x00008800010d7983 */ /* 0x000f280000300800 */
[----:B------:R2:W-:Y:S04]  /*6500*/  STL [R1+0x470], R2 ;  /* 0x0004700201007387 */ /* 0x0005e80000100800 */
[----:B------:R-:W4:Y:S01]  /*6510*/  LDL.LU R17, [R1+0x84] ;  /* 0x0000840001117983 */ /* 0x000f220000300800 */
[----:B------:R-:W-:Y:S02]  /*6520*/  IMAD R5, R29, c[0x0][0x184], RZ ;  /* 0x000061001d057a24 */ /* 0x000fe400078e02ff */
[----:B------:R-:W-:-:S02]  /*6530*/  IMAD R21, R8, c[0x0][0x190], RZ ;  /* 0x0000640008157a24 */ /* 0x000fc400078e02ff */
[----:B------:R-:W-:Y:S01]  /*6540*/  IMAD R8, R4, c[0x0][0x190], RZ ;  /* 0x0000640004087a24 */ /* 0x000fe200078e02ff */
[----:B------:R-:W-:-:S04]  /*6550*/  LEA R4, P6, R5, c[0x0][0x160], 0x1 ;  /* 0x0000580005047a11 */ /* 0x000fc800078c08ff */
[----:B------:R-:W-:Y:S02]  /*6560*/  LEA.HI.X.SX32 R5, R5, c[0x0][0x164], 0x1, P6 ;  /* 0x0000590005057a11 */ /* 0x000fe400030f0eff */
[----:B--2---:R-:W-:Y:S02]  /*6570*/  LEA R2, P4, R9, c[0x0][0x168], 0x1 ;  /* 0x00005a0009027a11 */ /* 0x004fe400078808ff */
[----:B---3--:R-:W-:Y:S02]  /*6580*/  LEA R14, P2, R6, c[0x0][0x168], 0x1 ;  /* 0x00005a00060e7a11 */ /* 0x008fe400078408ff */
[----:B----4-:R-:W-:-:S05]  /*6590*/  LEA R0, P1, R10, c[0x0][0x168], 0x1 ;  /* 0x00005a000a007a11 */ /* 0x010fca00078208ff */
[----:B------:R0:W-:Y:S04]  /*65a0*/  STL [R1+0x520], R0 ;  /* 0x0005200001007387 */ /* 0x0001e80000100800 */
[----:B------:R-:W-:Y:S04]  /*65b0*/  STL [R1+0x3c4], R14 ;  /* 0x0003c40e01007387 */ /* 0x000fe80000100800 */
[----:B------:R-:W2:Y:S01]  /*65c0*/  LDL.LU R25, [R1+0x78] ;  /* 0x0000780001197983 */ /* 0x000ea20000300800 */
[----:B0-----:R-:W-:-:S05]  /*65d0*/  LEA R0, P3, R7, c[0x0][0x168], 0x1 ;  /* 0x00005a0007007a11 */ /* 0x001fca00078608ff */
[----:B------:R0:W-:Y:S04]  /*65e0*/  STL [R1+0x478], R0 ;  /* 0x0004780001007387 */ /* 0x0001e80000100800 */
[----:B------:R1:W-:Y:S01]  /*65f0*/  STL [R1+0x524], R2 ;  /* 0x0005240201007387 */ /* 0x0003e20000100800 */
[----:B0-----:R-:W-:-:S05]  /*6600*/  LEA R0, P5, R22, c[0x0][0x168], 0x1 ;  /* 0x00005a0016007a11 */ /* 0x001fca00078a08ff */
[----:B------:R0:W-:Y:S04]  /*6610*/  STL [R1+0x3cc], R0 ;  /* 0x0003cc0001007387 */ /* 0x0001e80000100800 */
[----:B------:R-:W3:Y:S01]  /*6620*/  LDL.LU R27, [R1+0x74] ;  /* 0x00007400011b7983 */ /* 0x000ee20000300800 */
[----:B-1----:R-:W-:Y:S02]  /*6630*/  LEA R2, P6, R24, c[0x0][0x168], 0x1 ;  /* 0x00005a0018027a11 */ /* 0x002fe400078c08ff */
[----:B0-----:R-:W-:-:S03]  /*6640*/  LEA.HI.X.SX32 R0, R26, c[0x0][0x16c], 0x1, P0 ;  /* 0x00005b001a007a11 */ /* 0x001fc600000f0eff */
[----:B------:R0:W-:Y:S04]  /*6650*/  STL [R1+0x480], R2 ;  /* 0x0004800201007387 */ /* 0x0001e80000100800 */
[----:B------:R1:W-:Y:S01]  /*6660*/  STL [R1+0x3c0], R0 ;  /* 0x0003c00001007387 */ /* 0x0003e20000100800 */
[----:B------:R-:W-:Y:S02]  /*6670*/  LEA.HI.X.SX32 R10, R10, c[0x0][0x16c], 0x1, P1 ;  /* 0x00005b000a0a7a11 */ /* 0x000fe400008f0eff */
[----:B0-----:R-:W-:Y:S01]  /*6680*/  LEA R2, P0, R23, c[0x0][0x168], 0x1 ;  /* 0x00005a0017027a11 */ /* 0x001fe200078008ff */
[----:B-1----:R-:W4:Y:S04]  /*6690*/  LDL.LU R0, [R1+0x64] ;  /* 0x0000640001007983 */ /* 0x002f280000300800 */
[----:B------:R0:W-:Y:S04]  /*66a0*/  STL [R1+0x528], R2 ;  /* 0x0005280201007387 */ /* 0x0001e80000100800 */
[----:B------:R1:W-:Y:S01]  /*66b0*/  STL [R1+0x474], R10 ;  /* 0x0004740a01007387 */ /* 0x0003e20000100800 */
[----:B0-----:R-:W-:-:S05]  /*66c0*/  LEA R2, P1, R20, c[0x0][0x168], 0x1 ;  /* 0x00005a0014027a11 */ /* 0x001fca00078208ff */
[----:B------:R0:W-:Y:S01]  /*66d0*/  STL [R1+0x3d4], R2 ;  /* 0x0003d40201007387 */ /* 0x0001e20000100800 */
[----:B-1----:R-:W-:-:S03]  /*66e0*/  LEA.HI.X.SX32 R10, R6, c[0x0][0x16c], 0x1, P2 ;  /* 0x00005b00060a7a11 */ /* 0x002fc600010f0eff */
[----:B0-----:R-:W4:Y:S01]  /*66f0*/  LDL.LU R2, [R1+0x58] ;  /* 0x0000580001027983 */ /* 0x001f220000300800 */
[----:B------:R-:W-:-:S03]  /*6700*/  LEA R6, P2, R19, c[0x0][0x168], 0x1 ;  /* 0x00005a0013067a11 */ /* 0x000fc600078408ff */
[----:B------:R0:W-:Y:S04]  /*6710*/  STL [R1+0x370], R10 ;  /* 0x0003700a01007387 */ /* 0x0001e80000100800 */
[----:B------:R1:W-:Y:S01]  /*6720*/  STL [R1+0x488], R6 ;  /* 0x0004880601007387 */ /* 0x0003e20000100800 */
[----:B0-----:R-:W-:-:S05]  /*6730*/  LEA.HI.X.SX32 R10, R7, c[0x0][0x16c], 0x1, P3 ;  /* 0x00005b00070a7a11 */ /* 0x001fca00018f0eff */
[----:B------:R-:W-:Y:S04]  /*6740*/  STL [R1+0x3c8], R10 ;  /* 0x0003c80a01007387 */ /* 0x000fe80000100800 */
[----:B------:R-:W4:Y:S01]  /*6750*/  LDL.LU R18, [R1+0x54] ;  /* 0x0000540001127983 */ /* 0x000f220000300800 */
[----:B------:R-:W-:Y:S02]  /*6760*/  LEA R7, P3, R15, c[0x0][0x168], 0x1 ;  /* 0x00005a000f077a11 */ /* 0x000fe400078608ff */
[----:B-1----:R-:W-:Y:S02]  /*6770*/  LEA.HI.X.SX32 R6, R9, c[0x0][0x16c], 0x1, P4 ;  /* 0x00005b0009067a11 */ /* 0x002fe400020f0eff */
[----:B------:R-:W-:Y:S01]  /*6780*/  LEA R9, P4, R11, c[0x0][0x168], 0x1 ;  /* 0x00005a000b097a11 */ /* 0x000fe200078808ff */
[----:B------:R0:W-:Y:S04]  /*6790*/  STL [R1+0x52c], R7 ;  /* 0x00052c0701007387 */ /* 0x0001e80000100800 */
[----:B------:R1:W-:Y:S04]  /*67a0*/  STL [R1+0x47c], R6 ;  /* 0x00047c0601007387 */ /* 0x0003e80000100800 */
[----:B------:R1:W-:Y:S04]  /*67b0*/  STL [R1+0x3dc], R9 ;  /* 0x0003dc0901007387 */ /* 0x0003e80000100800 */
[----:B------:R-:W4:Y:S01]  /*67c0*/  LDL.LU R14, [R1+0x50] ;  /* 0x00005000010e7983 */ /* 0x000f220000300800 */
[----:B0-----:R-:W-:-:S02]  /*67d0*/  LEA.HI.X.SX32 R7, R22, c[0x0][0x16c], 0x1, P5 ;  /* 0x00005b0016077a11 */ /* 0x001fc400028f0eff */
[----:B-1----:R-:W-:Y:S02]  /*67e0*/  LEA R6, P5, R3, c[0x0][0x168], 0x1 ;  /* 0x00005a0003067a11 */ /* 0x002fe400078a08ff */
[----:B------:R-:W-:Y:S01]  /*67f0*/  LEA.HI.X.SX32 R9, R24, c[0x0][0x16c], 0x1, P6 ;  /* 0x00005b0018097a11 */ /* 0x000fe200030f0eff */
[----:B------:R-:W-:Y:S04]  /*6800*/  STL [R1+0x374], R7 ;  /* 0x0003740701007387 */ /* 0x000fe80000100800 */
[----:B------:R0:W-:Y:S04]  /*6810*/  STL [R1+0x490], R6 ;  /* 0x0004900601007387 */ /* 0x0001e80000100800 */
[----:B------:R1:W-:Y:S04]  /*6820*/  STL [R1+0x3d0], R9 ;  /* 0x0003d00901007387 */ /* 0x0003e80000100800 */
[----:B------:R-:W4:Y:S01]  /*6830*/  LDL.LU R10, [R1+0x4c] ;  /* 0x00004c00010a7983 */ /* 0x000f220000300800 */
[----:B0-----:R-:W-:-:S02]  /*6840*/  LEA R6, P6, R28, c[0x0][0x168], 0x1 ;  /* 0x00005a001c067a11 */ /* 0x001fc400078c08ff */
[----:B------:R-:W-:-:S03]  /*6850*/  LEA.HI.X.SX32 R7, R23, c[0x0][0x16c], 0x1, P0 ;  /* 0x00005b0017077a11 */ /* 0x000fc600000f0eff */
[----:B------:R0:W-:Y:S01]  /*6860*/  STL [R1+0x530], R6 ;  /* 0x0005300601007387 */ /* 0x0001e20000100800 */
[----:B-1----:R-:W-:-:S03]  /*6870*/  LEA.HI.X.SX32 R9, R20, c[0x0][0x16c], 0x1, P1 ;  /* 0x00005b0014097a11 */ /* 0x002fc600008f0eff */
[----:B------:R1:W-:Y:S01]  /*6880*/  STL [R1+0x484], R7 ;  /* 0x0004840701007387 */ /* 0x0003e20000100800 */
[----:B0-----:R-:W-:-:S05]  /*6890*/  LEA R6, P0, R13, c[0x0][0x168], 0x1 ;  /* 0x00005a000d067a11 */ /* 0x001fca00078008ff */
[----:B------:R0:W-:Y:S01]  /*68a0*/  STL [R1+0x3e4], R6 ;  /* 0x0003e40601007387 */ /* 0x0001e20000100800 */
[----:B-1----:R-:W-:-:S03]  /*68b0*/  LEA R7, P1, R17, c[0x0][0x168], 0x1 ;  /* 0x00005a0011077a11 */ /* 0x002fc600078208ff */
[----:B0-----:R-:W4:Y:S04]  /*68c0*/  LDL.LU R6, [R1+0x48] ;  /* 0x0000480001067983 */ /* 0x001f280000300800 */
[----:B------:R0:W-:Y:S04]  /*68d0*/  STL [R1+0x378], R9 ;  /* 0x0003780901007387 */ /* 0x0001e80000100800 */
[----:B------:R1:W-:Y:S01]  /*68e0*/  STL [R1+0x498], R7 ;  /* 0x0004980701007387 */ /* 0x0003e20000100800 */
[----:B0-----:R-:W-:-:S03]  /*68f0*/  LEA.HI.X.SX32 R9, R19, c[0x0][0x16c], 0x1, P2 ;  /* 0x00005b0013097a11 */ /* 0x001fc600010f0eff */
[----:B-1----:R-:W4:Y:S04]  /*6900*/  LDL.LU R7, [R1+0x44] ;  /* 0x0000440001077983 */ /* 0x002f280000300800 */
[----:B------:R0:W-:Y:S04]  /*6910*/  STL [R1+0x3d8], R9 ;  /* 0x0003d80901007387 */ /* 0x0001e80000100800 */
[----:B0-----:R-:W4:Y:S01]  /*6920*/  LDL.LU R9, [R1+0x40] ;  /* 0x0000400001097983 */ /* 0x001f220000300800 */
[----:B------:R-:W-:Y:S02]  /*6930*/  LEA.HI.X.SX32 R15, R15, c[0x0][0x16c], 0x1, P3 ;  /* 0x00005b000f0f7a11 */ /* 0x000fe400018f0eff */
[----:B------:R-:W-:-:S02]  /*6940*/  LEA.HI.X.SX32 R3, R3, c[0x0][0x16c], 0x1, P5 ;  /* 0x00005b0003037a11 */ /* 0x000fc400028f0eff */
[----:B--2---:R-:W-:-:S05]  /*6950*/  LEA R19, P2, R25, c[0x0][0x168], 0x1 ;  /* 0x00005a0019137a11 */ /* 0x004fca00078408ff */
[----:B------:R3:W-:Y:S04]  /*6960*/  STL [R1+0x534], R19 ;  /* 0x0005341301007387 */ /* 0x0007e80000100800 */
[----:B------:R-:W2:Y:S04]  /*6970*/  LDL.LU R22, [R1+0x3c] ;  /* 0x00003c0001167983 */ /* 0x000ea80000300800 */
[----:B------:R0:W-:Y:S04]  /*6980*/  STL [R1+0x48c], R15 ;  /* 0x00048c0f01007387 */ /* 0x0001e80000100800 */
[----:B------:R-:W2:Y:S01]  /*6990*/  LDL.LU R24, [R1+0x38] ;  /* 0x0000380001187983 */ /* 0x000ea20000300800 */
[----:B---3--:R-:W-:-:S02]  /*69a0*/  LEA R19, P3, R27, c[0x0][0x168], 0x1 ;  /* 0x00005a001b137a11 */ /* 0x008fc400078608ff */
[----:B0-----:R-:W-:-:S03]  /*69b0*/  LEA.HI.X.SX32 R15, R11, c[0x0][0x16c], 0x1, P4 ;  /* 0x00005b000b0f7a11 */ /* 0x001fc600020f0eff */
[----:B------:R0:W-:Y:S04]  /*69c0*/  STL [R1+0x3ec], R19 ;  /* 0x0003ec1301007387 */ /* 0x0001e80000100800 */
[----:B------:R-:W3:Y:S04]  /*69d0*/  LDL.LU R23, [R1+0x34] ;  /* 0x0000340001177983 */ /* 0x000ee80000300800 */
[----:B------:R-:W-:Y:S04]  /*69e0*/  STL [R1+0x37c], R15 ;  /* 0x00037c0f01007387 */ /* 0x000fe80000100800 */
[----:B------:R-:W3:Y:S01]  /*69f0*/  LDL.LU R20, [R1+0x28] ;  /* 0x0000280001147983 */ /* 0x000ee20000300800 */
[----:B----4-:R-:W-:-:S05]  /*6a00*/  LEA R11, P4, R0, c[0x0][0x168], 0x1 ;  /* 0x00005a00000b7a11 */ /* 0x010fca00078808ff */
[----:B------:R1:W-:Y:S04]  /*6a10*/  STL [R1+0x4a0], R11 ;  /* 0x0004a00b01007387 */ /* 0x0003e80000100800 */
[----:B0-----:R-:W4:Y:S04]  /*6a20*/  LDL.LU R19, [R1+0x24] ;  /* 0x0000240001137983 */ /* 0x001f280000300800 */
[----:B------:R0:W-:Y:S01]  /*6a30*/  STL [R1+0x3e0], R3 ;  /* 0x0003e00301007387 */ /* 0x0001e20000100800 */
[----:B-1----:R-:W-:-:S03]  /*6a40*/  LEA.HI.X.SX32 R11, R28, c[0x0][0x16c], 0x1, P6 ;  /* 0x00005b001c0b7a11 */ /* 0x002fc600030f0eff */
[----:B0-----:R-:W4:Y:S01]  /*6a50*/  LDL.LU R3, [R1+0x20] ;  /* 0x0000200001037983 */ /* 0x001f220000300800 */
[----:B------:R-:W-:-:S05]  /*6a60*/  LEA R15, P5, R2, c[0x0][0x168], 0x1 ;  /* 0x00005a00020f7a11 */ /* 0x000fca00078a08ff */
[----:B------:R0:W-:Y:S04]  /*6a70*/  STL [R1+0x538], R15 ;  /* 0x0005380f01007387 */ /* 0x0001e80000100800 */
[----:B------:R-:W4:Y:S04]  /*6a80*/  LDL.LU R28, [R1+0x1c] ;  /* 0x00001c00011c7983 */ /* 0x000f280000300800 */
[----:B------:R1:W-:Y:S01]  /*6a90*/  STL [R1+0x494], R11 ;  /* 0x0004940b01007387 */ /* 0x0003e20000100800 */
[----:B0-----:R-:W-:-:S03]  /*6aa0*/  LEA.HI.X.SX32 R15, R13, c[0x0][0x16c], 0x1, P0 ;  /* 0x00005b000d0f7a11 */ /* 0x001fc600000f0eff */
[----:B-1----:R-:W4:Y:S01]  /*6ab0*/  LDL.LU R11, [R1+0x18] ;  /* 0x00001800010b7983 */ /* 0x002f220000300800 */
[----:B------:R-:W-:-:S05]  /*6ac0*/  LEA R26, P6, R18, c[0x0][0x168], 0x1 ;  /* 0x00005a00121a7a11 */ /* 0x000fca00078c08ff */
[----:B------:R-:W-:Y:S04]  /*6ad0*/  STL [R1+0x3f4], R26 ;  /* 0x0003f41a01007387 */ /* 0x000fe80000100800 */
[----:B------:R-:W4:Y:S04]  /*6ae0*/  LDL.LU R13, [R1+0x14] ;  /* 0x00001400010d7983 */ /* 0x000f280000300800 */
[----:B------:R0:W-:Y:S01]  /*6af0*/  STL [R1+0x380], R15 ;  /* 0x0003800f01007387 */ /* 0x0001e20000100800 */
[----:B------:R-:W-:-:S03]  /*6b00*/  LEA R29, P0, R14, c[0x0][0x168], 0x1 ;  /* 0x00005a000e1d7a11 */ /* 0x000fc600078008ff */
[----:B0-----:R-:W4:Y:S01]  /*6b10*/  LDL.LU R15, [R1+0x10] ;  /* 0x00001000010f7983 */ /* 0x001f220000300800 */
[----:B------:R-:W-:-:S03]  /*6b20*/  LEA.HI.X.SX32 R26, R17, c[0x0][0x16c], 0x1, P1 ;  /* 0x00005b00111a7a11 */ /* 0x000fc600008f0eff */
[----:B------:R0:W-:Y:S04]  /*6b30*/  STL [R1+0x4a8], R29 ;  /* 0x0004a81d01007387 */ /* 0x0001e80000100800 */
[----:B------:R-:W4:Y:S04]  /*6b40*/  LDL.LU R17, [R1+0xc] ;  /* 0x00000c0001117983 */ /* 0x000f280000300800 */
[----:B------:R1:W-:Y:S01]  /*6b50*/  STL [R1+0x3e8], R26 ;  /* 0x0003e81a01007387 */ /* 0x0003e20000100800 */
[----:B0-----:R-:W-:-:S03]  /*6b60*/  LEA R29, P1, R10, c[0x0][0x168], 0x1 ;  /* 0x00005a000a1d7a11 */ /* 0x001fc600078208ff */
[----:B-1----:R-:W4:Y:S04]  /*6b70*/  LDL.LU R26, [R1+0x8] ;  /* 0x00000800011a7983 */ /* 0x002f280000300800 */
[----:B------:R0:W-:Y:S04]  /*6b80*/  STL [R1+0x53c], R29 ;  /* 0x00053c1d01007387 */ /* 0x0001e80000100800 */
[----:B0-----:R-:W4:Y:S01]  /*6b90*/  LDL.LU R29, [R1+0x4] ;  /* 0x00000400011d7983 */ /* 0x001f220000300800 */
[----:B------:R-:W-:Y:S02]  /*6ba0*/  LEA.HI.X.SX32 R25, R25, c[0x0][0x16c], 0x1, P2 ;  /* 0x00005b0019197a11 */ /* 0x000fe400010f0eff */
[----:B------:R-:W-:-:S03]  /*6bb0*/  LEA.HI.X.SX32 R27, R27, c[0x0][0x16c], 0x1, P3 ;  /* 0x00005b001b1b7a11 */ /* 0x000fc600018f0eff */
[----:B------:R0:W-:Y:S02]  /*6bc0*/  STL [R1+0x49c], R25 ;  /* 0x00049c1901007387 */ /* 0x0001e40000100800 */
[----:B0-----:R-:W-:-:S05]  /*6bd0*/  LEA R25, P2, R6, c[0x0][0x168], 0x1 ;  /* 0x00005a0006197a11 */ /* 0x001fca00078408ff */
[----:B------:R0:W-:Y:S01]  /*6be0*/  STL [R1+0x3fc], R25 ;  /* 0x0003fc1901007387 */ /* 0x0001e20000100800 */
[----:B------:R-:W-:-:S03]  /*6bf0*/  LEA.HI.X.SX32 R0, R0, c[0x0][0x16c], 0x1, P4 ;  /* 0x00005b0000007a11 */ /* 0x000fc600020f0eff */
[----:B0-----:R-:W4:Y:S04]  /*6c00*/  LDL.LU R25, [R1+0x660] ;  /* 0x0006600001197983 */ /* 0x001f280000300800 */
        /* <DEDUP_REMOVED lines=10> */
[----:B------:R2:W-:Y:S01]  /*6cb0*/  STL [R1+0x4a4], R2 ;  /* 0x0004a40201007387 */ /* 0x0005e20000100800 */
[----:B------:R-:W-:Y:S02]  /*6cc0*/  LEA.HI.X.SX32 R14, R14, c[0x0][0x16c], 0x1, P0 ;  /* 0x00005b000e0e7a11 */ /* 0x000fe400000f0eff */
[----:B------:R-:W-:Y:S02]  /*6cd0*/  LEA.HI.X.SX32 R10, R10, c[0x0][0x16c], 0x1, P1 ;  /* 0x00005b000a0a7a11 */ /* 0x000fe400008f0eff */
[----:B------:R-:W-:Y:S02]  /*6ce0*/  LEA.HI.X.SX32 R6, R6, c[0x0][0x16c], 0x1, P2 ;  /* 0x00005b0006067a11 */ /* 0x000fe400010f0eff */
[----:B------:R-:W-:-:S02]  /*6cf0*/  LEA.HI.X.SX32 R7, R7, c[0x0][0x16c], 0x1, P3 ;  /* 0x00005b0007077a11 */ /* 0x000fc400018f0eff */
[----:B------:R-:W-:Y:S02]  /*6d00*/  LEA.HI.X.SX32 R9, R9, c[0x0][0x16c], 0x1, P4 ;  /* 0x00005b0009097a11 */ /* 0x000fe400020f0eff */
[----:B--2---:R-:W-:-:S05]  /*6d10*/  LEA R2, P5, R22, c[0x0][0x168], 0x1 ;  /* 0x00005a0016027a11 */ /* 0x004fca00078a08ff */
[----:B------:R0:W-:Y:S04]  /*6d20*/  STL [R1+0x404], R2 ;  /* 0x0004040201007387 */ /* 0x0001e80000100800 */
[----:B0-----:R-:W2:Y:S04]  /*6d30*/  LDL.LU R2, [R1+0x654] ;  /* 0x0006540001027983 */ /* 0x001ea80000300800 */
[----:B------:R0:W-:Y:S02]  /*6d40*/  STL [R1+0x388], R18 ;  /* 0x0003881201007387 */ /* 0x0001e40000100800 */
[----:B0-----:R-:W-:-:S05]  /*6d50*/  LEA R18, P6, R24, c[0x0][0x168], 0x1 ;  /* 0x00005a0018127a11 */ /* 0x001fca00078c08ff */
[----:B------:R0:W-:Y:S04]  /*6d60*/  STL [R1+0x4b8], R18 ;  /* 0x0004b81201007387 */ /* 0x0001e80000100800 */
[----:B0-----:R-:W2:Y:S04]  /*6d70*/  LDL.LU R18, [R1+0x650] ;  /* 0x0006500001127983 */ /* 0x001ea80000300800 */
[----:B------:R3:W-:Y:S02]  /*6d80*/  STL [R1+0x3f8], R14 ;  /* 0x0003f80e01007387 */ /* 0x0007e40000100800 */
[----:B---3--:R-:W-:-:S05]  /*6d90*/  LEA R14, P0, R23, c[0x0][0x168], 0x1 ;  /* 0x00005a00170e7a11 */ /* 0x008fca00078008ff */
[----:B------:R0:W-:Y:S04]  /*6da0*/  STL [R1+0x544], R14 ;  /* 0x0005440e01007387 */ /* 0x0001e80000100800 */
[----:B0-----:R-:W3:Y:S04]  /*6db0*/  LDL.LU R14, [R1+0x64c] ;  /* 0x00064c00010e7983 */ /* 0x001ee80000300800 */
[----:B------:R0:W-:Y:S02]  /*6dc0*/  STL [R1+0x4ac], R10 ;  /* 0x0004ac0a01007387 */ /* 0x0001e40000100800 */
[----:B0-----:R-:W-:-:S05]  /*6dd0*/  LEA R10, P1, R20, c[0x0][0x168], 0x1 ;  /* 0x00005a00140a7a11 */ /* 0x001fca00078208ff */
[----:B------:R0:W-:Y:S04]  /*6de0*/  STL [R1+0x40c], R10 ;  /* 0x00040c0a01007387 */ /* 0x0001e80000100800 */
[----:B0-----:R-:W2:Y:S04]  /*6df0*/  LDL.LU R10, [R1+0x648] ;  /* 0x00064800010a7983 */ /* 0x001ea80000300800 */
[----:B------:R4:W-:Y:S02]  /*6e00*/  STL [R1+0x38c], R6 ;  /* 0x00038c0601007387 */ /* 0x0009e40000100800 */
[----:B----4-:R-:W-:-:S05]  /*6e10*/  LEA R6, P2, R19, c[0x0][0x168], 0x1 ;  /* 0x00005a0013067a11 */ /* 0x010fca00078408ff */
[----:B------:R0:W-:Y:S04]  /*6e20*/  STL [R1+0x4c0], R6 ;  /* 0x0004c00601007387 */ /* 0x0001e80000100800 */
[----:B0-----:R-:W4:Y:S04]  /*6e30*/  LDL.LU R6, [R1+0x644] ;  /* 0x0006440001067983 */ /* 0x001f280000300800 */
[----:B------:R0:W-:Y:S02]  /*6e40*/  STL [R1+0x400], R7 ;  /* 0x0004000701007387 */ /* 0x0001e40000100800 */
[----:B0-----:R-:W-:-:S05]  /*6e50*/  LEA R7, P3, R3, c[0x0][0x168], 0x1 ;  /* 0x00005a0003077a11 */ /* 0x001fca00078608ff */
[----:B------:R0:W-:Y:S01]  /*6e60*/  STL [R1+0x548], R7 ;  /* 0x0005480701007387 */ /* 0x0001e20000100800 */
[----:B------:R-:W-:-:S03]  /*6e70*/  LEA.HI.X.SX32 R22, R22, c[0x0][0x16c], 0x1, P5 ;  /* 0x00005b0016167a11 */ /* 0x000fc600028f0eff */
[----:B0-----:R-:W2:Y:S04]  /*6e80*/  LDL.LU R7, [R1+0x640] ;  /* 0x0006400001077983 */ /* 0x001ea80000300800 */
        /* <DEDUP_REMOVED lines=27> */
[----:B------:R0:W-:Y:S04]  /*7040*/  STL [R1+0x550], R19 ;  /* 0x0005501301007387 */ /* 0x0001e80000100800 */
[----:B0-----:R-:W2:Y:S04]  /*7050*/  LDL.LU R19, [R1+0x628] ;  /* 0x0006280001137983 */ /* 0x001ea80000300800 */
[----:B------:R0:W-:Y:S02]  /*7060*/  STL [R1+0x4c4], R3 ;  /* 0x0004c40301007387 */ /* 0x0001e40000100800 */
[----:B0-----:R-:W-:-:S05]  /*7070*/  LEA R3, P3, R29, c[0x0][0x168], 0x1 ;  /* 0x00005a001d037a11 */ /* 0x001fca00078608ff */
[----:B------:R0:W-:Y:S04]  /*7080*/  STL [R1+0x424], R3 ;  /* 0x0004240301007387 */ /* 0x0001e80000100800 */
[----:B0-----:R-:W2:Y:S01]  /*7090*/  LDL.LU R3, [R1+0x624] ;  /* 0x0006240001037983 */ /* 0x001ea20000300800 */
[----:B------:R-:W-:-:S05]  /*70a0*/  LEA.HI.X.SX32 R28, R28, c[0x0][0x16c], 0x1, P4 ;  /* 0x00005b001c1c7a11 */ /* 0x000fca00020f0eff */
[----:B------:R2:W-:Y:S02]  /*70b0*/  STL [R1+0x398], R28 ;  /* 0x0003981c01007387 */ /* 0x0005e40000100800 */
[----:B--2---:R-:W-:-:S05]  /*70c0*/  LEA R28, P4, R3, c[0x0][0x168], 0x1 ;  /* 0x00005a00031c7a11 */ /* 0x004fca00078808ff */
        /* <DEDUP_REMOVED lines=23> */
[----:B------:R2:W-:Y:S01]  /*7240*/  STL [R1+0x4d4], R26 ;  /* 0x0004d41a01007387 */ /* 0x0005e20000100800 */
[----:B------:R-:W-:Y:S02]  /*7250*/  LEA.HI.X.SX32 R11, R11, c[0x0][0x16c], 0x1, P6 ;  /* 0x00005b000b0b7a11 */ /* 0x000fe400030f0eff */
[----:B------:R-:W-:Y:S02]  /*7260*/  LEA.HI.X.SX32 R13, R13, c[0x0][0x16c], 0x1, P0 ;  /* 0x00005b000d0d7a11 */ /* 0x000fe400000f0eff */
[----:B------:R-:W-:Y:S02]  /*7270*/  LEA.HI.X.SX32 R15, R15, c[0x0][0x16c], 0x1, P1 ;  /* 0x00005b000f0f7a11 */ /* 0x000fe400008f0eff */
[----:B--2---:R-:W-:-:S05]  /*7280*/  LEA R26, P2, R17, c[0x0][0x168], 0x1 ;  /* 0x00005a00111a7a11 */ /* 0x004fca00078408ff */
[----:B------:R0:W-:Y:S02]  /*7290*/  STL [R1+0x434], R26 ;  /* 0x0004341a01007387 */ /* 0x0001e40000100800 */
[----:B0-----:R-:W-:Y:S02]  /*72a0*/  LEA.HI.X.SX32 R26, R29, c[0x0][0x16c], 0x1, P3 ;  /* 0x00005b001d1a7a11 */ /* 0x001fe400018f0eff */
[----:B------:R-:W-:-:S03]  /*72b0*/  LEA R29, P3, R19, c[0x0][0x168], 0x1 ;  /* 0x00005a00131d7a11 */ /* 0x000fc600078608ff */
[----:B------:R0:W-:Y:S02]  /*72c0*/  STL [R1+0x3a0], R26 ;  /* 0x0003a01a01007387 */ /* 0x0001e40000100800 */
[----:B0-----:R-:W-:Y:S02]  /*72d0*/  LEA.HI.X.SX32 R26, R3, c[0x0][0x16c], 0x1, P4 ;  /* 0x00005b00031a7a11 */ /* 0x001fe400020f0eff */
[----:B------:R-:W2:Y:S04]  /*72e0*/  LDL.LU R3, [R1+0x60c] ;  /* 0x00060c0001037983 */ /* 0x000ea80000300800 */
[----:B------:R0:W-:Y:S04]  /*72f0*/  STL [R1+0x4e8], R29 ;  /* 0x0004e81d01007387 */ /* 0x0001e80000100800 */
[----:B------:R1:W-:Y:S01]  /*7300*/  STL [R1+0x428], R26 ;  /* 0x0004281a01007387 */ /* 0x0003e20000100800 */
[----:B0-----:R-:W-:-:S02]  /*7310*/  LEA R29, P4, R20, c[0x0][0x168], 0x1 ;  /* 0x00005a00141d7a11 */ /* 0x001fc400078808ff */
[----:B-1----:R-:W-:Y:S02]  /*7320*/  LEA.HI.X.SX32 R26, R28, c[0x0][0x16c], 0x1, P5 ;  /* 0x00005b001c1a7a11 */ /* 0x002fe400028f0eff */
[----:B------:R-:W-:Y:S01]  /*7330*/  LEA R28, P5, R23, c[0x0][0x168], 0x1 ;  /* 0x00005a00171c7a11 */ /* 0x000fe200078a08ff */
[----:B------:R-:W-:Y:S04]  /*7340*/  STL [R1+0x55c], R29 ;  /* 0x00055c1d01007387 */ /* 0x000fe80000100800 */
[----:B------:R0:W-:Y:S04]  /*7350*/  STL [R1+0x4dc], R26 ;  /* 0x0004dc1a01007387 */ /* 0x0001e80000100800 */
[----:B------:R-:W-:Y:S04]  /*7360*/  STL [R1+0x43c], R28 ;  /* 0x00043c1c01007387 */ /* 0x000fe80000100800 */
[----:B------:R1:W-:Y:S01]  /*7370*/  STL [R1+0x3a4], R11 ;  /* 0x0003a40b01007387 */ /* 0x0003e20000100800 */
[----:B0-----:R-:W-:-:S05]  /*7380*/  LEA R26, P6, R24, c[0x0][0x168], 0x1 ;  /* 0x00005a00181a7a11 */ /* 0x001fca00078c08ff */
[----:B------:R-:W-:Y:S01]  /*7390*/  STL [R1+0x4f0], R26 ;  /* 0x0004f01a01007387 */ /* 0x000fe20000100800 */
[----:B-1----:R-:W-:-:S03]  /*73a0*/  LEA R11, P0, R22, c[0x0][0x168], 0x1 ;  /* 0x00005a00160b7a11 */ /* 0x002fc600078008ff */
[----:B------:R0:W-:Y:S04]  /*73b0*/  STL [R1+0x430], R13 ;  /* 0x0004300d01007387 */ /* 0x0001e80000100800 */
[----:B------:R1:W-:Y:S01]  /*73c0*/  STL [R1+0x560], R11 ;  /* 0x0005600b01007387 */ /* 0x0003e20000100800 */
[----:B0-----:R-:W-:-:S03]  /*73d0*/  LEA R13, P1, R9, c[0x0][0x168], 0x1 ;  /* 0x00005a00090d7a11 */ /* 0x001fc600078208ff */
[----:B------:R0:W-:Y:S01]  /*73e0*/  STL [R1+0x4e4], R15 ;  /* 0x0004e40f01007387 */ /* 0x0001e20000100800 */
[----:B-1----:R-:W-:-:S03]  /*73f0*/  LEA.HI.X.SX32 R11, R17, c[0x0][0x16c], 0x1, P2 ;  /* 0x00005b00110b7a11 */ /* 0x002fc600010f0eff */
[----:B------:R1:W-:Y:S04]  /*7400*/  STL [R1+0x444], R13 ;  /* 0x0004440d01007387 */ /* 0x0003e80000100800 */
[----:B------:R4:W-:Y:S01]  /*7410*/  STL [R1+0x3a8], R11 ;  /* 0x0003a80b01007387 */ /* 0x0009e20000100800 */
[----:B0-----:R-:W-:Y:S02]  /*7420*/  LEA R15, P2, R7, c[0x0][0x168], 0x1 ;  /* 0x00005a00070f7a11 */ /* 0x001fe400078408ff */
[----:B-1----:R-:W-:-:S03]  /*7430*/  LEA.HI.X.SX32 R13, R19, c[0x0][0x16c], 0x1, P3 ;  /* 0x00005b00130d7a11 */ /* 0x002fc600018f0eff */
[----:B------:R0:W-:Y:S01]  /*7440*/  STL [R1+0x4f8], R15 ;  /* 0x0004f80f01007387 */ /* 0x0001e20000100800 */
[----:B----4-:R-:W-:-:S03]  /*7450*/  LEA R11, P3, R6, c[0x0][0x168], 0x1 ;  /* 0x00005a00060b7a11 */ /* 0x010fc600078608ff */
[----:B------:R1:W-:Y:S04]  /*7460*/  STL [R1+0x438], R13 ;  /* 0x0004380d01007387 */ /* 0x0003e80000100800 */
[----:B------:R4:W-:Y:S01]  /*7470*/  STL [R1+0x564], R11 ;  /* 0x0005640b01007387 */ /* 0x0009e20000100800 */
[----:B0-----:R-:W-:Y:S02]  /*7480*/  LEA.HI.X.SX32 R15, R20, c[0x0][0x16c], 0x1, P4 ;  /* 0x00005b00140f7a11 */ /* 0x001fe400020f0eff */
[----:B-1----:R-:W-:-:S03]  /*7490*/  LEA R13, P4, R10, c[0x0][0x168], 0x1 ;  /* 0x00005a000a0d7a11 */ /* 0x002fc600078808ff */
[----:B------:R3:W-:Y:S01]  /*74a0*/  STL [R1+0x4ec], R15 ;  /* 0x0004ec0f01007387 */ /* 0x0007e20000100800 */
[----:B----4-:R-:W-:-:S03]  /*74b0*/  LEA.HI.X.SX32 R11, R23, c[0x0][0x16c], 0x1, P5 ;  /* 0x00005b00170b7a11 */ /* 0x010fc600028f0eff */
[----:B------:R0:W-:Y:S04]  /*74c0*/  STL [R1+0x44c], R13 ;  /* 0x00044c0d01007387 */ /* 0x0001e80000100800 */
[----:B------:R1:W-:Y:S01]  /*74d0*/  STL [R1+0x3ac], R11 ;  /* 0x0003ac0b01007387 */ /* 0x0003e20000100800 */
[----:B---3--:R-:W-:Y:S02]  /*74e0*/  LEA R15, P5, R14, c[0x0][0x168], 0x1 ;  /* 0x00005a000e0f7a11 */ /* 0x008fe400078a08ff */
[----:B0-----:R-:W-:-:S03]  /*74f0*/  LEA.HI.X.SX32 R13, R24, c[0x0][0x16c], 0x1, P6 ;  /* 0x00005b00180d7a11 */ /* 0x001fc600030f0eff */
[----:B------:R0:W-:Y:S01]  /*7500*/  STL [R1+0x500], R15 ;  /* 0x0005000f01007387 */ /* 0x0001e20000100800 */
[----:B-1----:R-:W-:-:S03]  /*7510*/  LEA R11, P6, R18, c[0x0][0x168], 0x1 ;  /* 0x00005a00120b7a11 */ /* 0x002fc600078c08ff */
[----:B------:R1:W-:Y:S04]  /*7520*/  STL [R1+0x440], R13 ;  /* 0x0004400d01007387 */ /* 0x0003e80000100800 */
[----:B------:R3:W-:Y:S01]  /*7530*/  STL [R1+0x568], R11 ;  /* 0x0005680b01007387 */ /* 0x0007e20000100800 */
[----:B0-----:R-:W-:Y:S02]  /*7540*/  LEA.HI.X.SX32 R15, R22, c[0x0][0x16c], 0x1, P0 ;  /* 0x00005b00160f7a11 */ /* 0x001fe400000f0eff */
[----:B-1----:R-:W-:-:S03]  /*7550*/  LEA R13, P0, R2, c[0x0][0x168], 0x1 ;  /* 0x00005a00020d7a11 */ /* 0x002fc600078008ff */
[----:B------:R-:W-:Y:S01]  /*7560*/  STL [R1+0x4f4], R15 ;  /* 0x0004f40f01007387 */ /* 0x000fe20000100800 */
[----:B---3--:R-:W-:Y:S02]  /*7570*/  LEA.HI.X.SX32 R11, R9, c[0x0][0x16c], 0x1, P1 ;  /* 0x00005b00090b7a11 */ /* 0x008fe400008f0eff */
[----:B------:R-:W-:Y:S01]  /*7580*/  LEA R9, P1, R0, c[0x0][0x168], 0x1 ;  /* 0x00005a0000097a11 */ /* 0x000fe200078208ff */
[----:B------:R-:W-:Y:S01]  /*7590*/  STL [R1+0x454], R13 ;  /* 0x0004540d01007387 */ /* 0x000fe20000100800 */
[----:B------:R-:W-:-:S03]  /*75a0*/  LEA.HI.X.SX32 R7, R7, c[0x0][0x16c], 0x1, P2 ;  /* 0x00005b0007077a11 */ /* 0x000fc600010f0eff */
[----:B------:R0:W-:Y:S04]  /*75b0*/  STL [R1+0x3b0], R11 ;  /* 0x0003b00b01007387 */ /* 0x0001e80000100800 */
[----:B------:R1:W-:Y:S04]  /*75c0*/  STL [R1+0x508], R9 ;  /* 0x0005080901007387 */ /* 0x0003e80000100800 */
[----:B------:R3:W-:Y:S01]  /*75d0*/  STL [R1+0x448], R7 ;  /* 0x0004480701007387 */ /* 0x0007e20000100800 */
[----:B0-----:R-:W-:Y:S02]  /*75e0*/  LEA R11, P2, R27, c[0x0][0x168], 0x1 ;  /* 0x00005a001b0b7a11 */ /* 0x001fe400078408ff */
[----:B-1----:R-:W-:-:S03]  /*75f0*/  LEA.HI.X.SX32 R9, R6, c[0x0][0x16c], 0x1, P3 ;  /* 0x00005b0006097a11 */ /* 0x002fc600018f0eff */
[----:B------:R-:W-:Y:S01]  /*7600*/  STL [R1+0x56c], R11 ;  /* 0x00056c0b01007387 */ /* 0x000fe20000100800 */
[----:B---3--:R-:W-:-:S03]  /*7610*/  LEA R7, P3, R25, c[0x0][0x168], 0x1 ;  /* 0x00005a0019077a11 */ /* 0x008fc600078608ff */
[----:B------:R0:W-:Y:S01]  /*7620*/  STL [R1+0x4fc], R9 ;  /* 0x0004fc0901007387 */ /* 0x0001e20000100800 */
[----:B------:R-:W-:-:S03]  /*7630*/  LEA.HI.X.SX32 R6, R10, c[0x0][0x16c], 0x1, P4 ;  /* 0x00005b000a067a11 */ /* 0x000fc600020f0eff */
[----:B------:R1:W-:Y:S01]  /*7640*/  STL [R1+0x45c], R7 ;  /* 0x00045c0701007387 */ /* 0x0003e20000100800 */
[----:B0-----:R-:W-:-:S03]  /*7650*/  LEA R9, P4, R21, c[0x0][0x168], 0x1 ;  /* 0x00005a0015097a11 */ /* 0x001fc600078808ff */
[----:B------:R0:W-:Y:S01]  /*7660*/  STL [R1+0x3b4], R6 ;  /* 0x0003b40601007387 */ /* 0x0001e20000100800 */
[----:B-1----:R-:W-:-:S03]  /*7670*/  LEA.HI.X.SX32 R7, R14, c[0x0][0x16c], 0x1, P5 ;  /* 0x00005b000e077a11 */ /* 0x002fc600028f0eff */
[----:B------:R-:W-:Y:S04]  /*7680*/  STL [R1+0x510], R9 ;  /* 0x0005100901007387 */ /* 0x000fe80000100800 */
[----:B------:R-:W3:Y:S04]  /*7690*/  LDL R26, [R1+0x350] ;  /* 0x00035000011a7983 */ /* 0x000ee80000100800 */
[----:B------:R1:W-:Y:S04]  /*76a0*/  STL [R1+0x450], R7 ;  /* 0x0004500701007387 */ /* 0x0003e80000100800 */
[----:B------:R-:W4:Y:S01]  /*76b0*/  LDL R29, [R1+0x354] ;  /* 0x00035400011d7983 */ /* 0x000f220000100800 */
[----:B------:R-:W-:-:S05]  /*76c0*/  IMAD R16, R16, c[0x0][0x190], RZ ;  /* 0x0000640010107a24 */ /* 0x000fca00078e02ff */
[----:B0-----:R-:W-:Y:S01]  /*76d0*/  LEA R6, P5, R16, c[0x0][0x168], 0x1 ;  /* 0x00005a0010067a11 */ /* 0x001fe200078a08ff */
[----:B------:R-:W-:Y:S01]  /*76e0*/  IMAD R12, R12, c[0x0][0x190], RZ ;  /* 0x000064000c0c7a24 */ /* 0x000fe200078e02ff */
[----:B-1----:R-:W-:-:S03]  /*76f0*/  LEA.HI.X.SX32 R7, R18, c[0x0][0x16c], 0x1, P6 ;  /* 0x00005b0012077a11 */ /* 0x002fc600030f0eff */
[----:B------:R0:W-:Y:S01]  /*7700*/  STL [R1+0x514], R6 ;  /* 0x0005140601007387 */ /* 0x0001e20000100800 */
[----:B------:R-:W-:-:S03]  /*7710*/  LEA.HI.X.SX32 R9, R2, c[0x0][0x16c], 0x1, P0 ;  /* 0x00005b0002097a11 */ /* 0x000fc600000f0eff */
[----:B------:R1:W-:Y:S04]  /*7720*/  STL [R1+0x504], R7 ;  /* 0x0005040701007387 */ /* 0x0003e80000100800 */
[----:B------:R2:W5:Y:S01]  /*7730*/  LDL.LU R2, [R1+0x608] ;  /* 0x0006080001027983 */ /* 0x0005620000300800 */
[----:B0-----:R-:W-:Y:S02]  /*7740*/  LEA R6, P6, R8, c[0x0][0x168], 0x1 ;  /* 0x00005a0008067a11 */ /* 0x001fe400078c08ff */
[----:B-1----:R-:W-:-:S03]  /*7750*/  LEA R7, P0, R12, c[0x0][0x168], 0x1 ;  /* 0x00005a000c077a11 */ /* 0x002fc600078008ff */
[----:B------:R0:W-:Y:S04]  /*7760*/  STL [R1+0x518], R6 ;  /* 0x0005180601007387 */ /* 0x0001e80000100800 */
[----:B------:R1:W-:Y:S01]  /*7770*/  STL [R1+0x3b8], R9 ;  /* 0x0003b80901007387 */ /* 0x0003e20000100800 */
[----:B0-----:R-:W-:-:S03]  /*7780*/  LEA.HI.X.SX32 R6, R0, c[0x0][0x16c], 0x1, P1 ;  /* 0x00005b0000067a11 */ /* 0x001fc600008f0eff */
[----:B------:R0:W5:Y:S01]  /*7790*/  LDL.LU R0, [R1+0x604] ;  /* 0x0006040001007983 */ /* 0x0001620000300800 */
[----:B-1----:R-:W-:-:S03]  /*77a0*/  LEA.HI.X.SX32 R9, R27, c[0x0][0x16c], 0x1, P2 ;  /* 0x00005b001b097a11 */ /* 0x002fc600010f0eff */
[----:B------:R1:W-:Y:S04]  /*77b0*/  STL [R1+0x51c], R7 ;  /* 0x00051c0701007387 */ /* 0x0003e80000100800 */
[----:B------:R0:W-:Y:S01]  /*77c0*/  STL [R1+0x458], R6 ;  /* 0x0004580601007387 */ /* 0x0001e20000100800 */
[----:B-1----:R-:W-:-:S03]  /*77d0*/  LEA.HI.X.SX32 R7, R25, c[0x0][0x16c], 0x1, P3 ;  /* 0x00005b0019077a11 */ /* 0x002fc600018f0eff */
[----:B------:R1:W-:Y:S01]  /*77e0*/  STL [R1+0x50c], R9 ;  /* 0x00050c0901007387 */ /* 0x0003e20000100800 */
[----:B0-----:R-:W-:-:S03]  /*77f0*/  LEA.HI.X.SX32 R6, R21, c[0x0][0x16c], 0x1, P4 ;  /* 0x00005b0015067a11 */ /* 0x001fc600020f0eff */
[----:B------:R0:W-:Y:S04]  /*7800*/  STL [R1+0x3bc], R7 ;  /* 0x0003bc0701007387 */ /* 0x0001e80000100800 */
[----:B------:R0:W-:Y:S01]  /*7810*/  STL [R1+0x460], R6 ;  /* 0x0004600601007387 */ /* 0x0001e20000100800 */
[----:B-1----:R-:W-:Y:S02]  /*7820*/  LEA.HI.X.SX32 R9, R16, c[0x0][0x16c], 0x1, P5 ;  /* 0x00005b0010097a11 */ /* 0x002fe400028f0eff */
[----:B0-----:R-:W-:-:S03]  /*7830*/  LEA.HI.X.SX32 R7, R8, c[0x0][0x16c], 0x1, P6 ;  /* 0x00005b0008077a11 */ /* 0x001fc600030f0eff */
[----:B------:R-:W-:Y:S01]  /*7840*/  STL [R1+0x464], R9 ;  /* 0x0004640901007387 */ /* 0x000fe20000100800 */
[----:B------:R-:W-:-:S03]  /*7850*/  LEA.HI.X.SX32 R6, R12, c[0x0][0x16c], 0x1, P0 ;  /* 0x00005b000c067a11 */ /* 0x000fc600000f0eff */
[----:B------:R-:W-:Y:S04]  /*7860*/  STL [R1+0x468], R7 ;  /* 0x0004680701007387 */ /* 0x000fe80000100800 */
[----:B------:R-:W-:Y:S04]  /*7870*/  STL [R1+0x118], RZ ;  /* 0x000118ff01007387 */ /* 0x000fe80000100800 */
[----:B------:R2:W-:Y:S04]  /*7880*/  STL [R1+0x46c], R6 ;  /* 0x00046c0601007387 */ /* 0x0005e80000100800 */
        /* <DEDUP_REMOVED lines=12> */
[----:B--2---:R-:W-:-:S03]  /*7950*/  LOP3.LUT R6, R3, 0x40, RZ, 0x3c, !PT ;  /* 0x0000004003067812 */ /* 0x004fc600078e3cff */
[----:B------:R0:W-:Y:S04]  /*7960*/  STL [R1+0x6c], RZ ;  /* 0x00006cff01007387 */ /* 0x0001e80000100800 */
[----:B------:R0:W-:Y:S04]  /*7970*/  STL [R1+0x210], RZ ;  /* 0x000210ff01007387 */ /* 0x0001e80000100800 */
[----:B------:R0:W-:Y:S04]  /*7980*/  STL [R1+0x214], RZ ;  /* 0x000214ff01007387 */ /* 0x0001e80000100800 */
[----:B------:R0:W-:Y:S04]  /*7990*/  STL [R1+0x218], RZ ;  /* 0x000218ff01007387 */ /* 0x0001e80000100800 */
[----:B------:R0:W-:Y:S01]  /*79a0*/  STL [R1+0x21c], RZ ;  /* 0x00021cff01007387 */ /* 0x0001e20000100800 */
[----:B---3--:R-:W-:-:S05]  /*79b0*/  LOP3.LUT R8, R26, 0x40, RZ, 0x3c, !PT ;  /* 0x000000401a087812 */ /* 0x008fca00078e3cff */
[----:B------:R0:W-:Y:S01]  /*79c0*/  STL [R1+0x574], R8 ;  /* 0x0005740801007387 */ /* 0x0001e20000100800 */
[----:B----4-:R-:W-:-:S03]  /*79d0*/  LOP3.LUT R7, R29, 0x40, RZ, 0x3c, !PT ;  /* 0x000000401d077812 */ /* 0x010fc600078e3cff */
[----:B------:R0:W5:Y:S04]  /*79e0*/  LDL.LU R3, [R1+0x600] ;  /* 0x0006000001037983 */ /* 0x0001680000300800 */
[----:B------:R0:W-:Y:S04]  /*79f0*/  STL [R1+0x35c], R7 ;  /* 0x00035c0701007387 */ /* 0x0001e80000100800 */
[----:B------:R0:W-:Y:S02]  /*7a00*/  STL [R1+0x360], R6 ;  /* 0x0003600601007387 */ /* 0x0001e40000100800 */
.L_x_3:
[----:B0-----:R-:W0:Y:S01]  /*7a10*/  S2R R6, SR_TID.X ;  /* 0x0000000000067919 */ /* 0x001e220000002100 */
[----:B------:R-:W-:Y:S01]  /*7a20*/  IMAD.MOV.U32 R28, RZ, RZ, R4 ;  /* 0x000000ffff1c7224 */ /* 0x000fe200078e0004 */
[----:B-----5:R-:W-:Y:S01]  /*7a30*/  PRMT R16, RZ, 0x7610, R16 ;  /* 0x00007610ff107816 */ /* 0x020fe20000000010 */
[----:B------:R-:W-:Y:S01]  /*7a40*/  IMAD.MOV.U32 R29, RZ, RZ, R5 ;  /* 0x000000ffff1d7224 */ /* 0x000fe200078e0005 */
[----:B------:R-:W1:Y:S04]  /*7a50*/  S2R R11, SR_TID.X ;  /* 0x00000000000b7919 */ /* 0x000e680000002100 */
[----:B------:R-:W-:Y:S04]  /*7a60*/  STL [R1+0xee4], R17 ;  /* 0x000ee41101007387 */ /* 0x000fe80000100800 */
[----:B------:R-:W2:Y:S01]  /*7a70*/  S2R R9, SR_TID.X ;  /* 0x0000000000097919 */ /* 0x000ea20000002100 */
[----:B------:R-:W-:-:S02]  /*7a80*/  PRMT R18, RZ, 0x7610, R18 ;  /* 0x00007610ff127816 */ /* 0x000fc40000000012 */
[----:B------:R-:W-:Y:S01]  /*7a90*/  PRMT R19, RZ, 0x7610, R19 ;  /* 0x00007610ff137816 */ /* 0x000fe20000000013 */
[----:B-----5:R-:W-:Y:S01]  /*7aa0*/  STL [R1+0xea4], R3 ;  /* 0x000ea40301007387 */ /* 0x020fe20000100800 */
[----:B------:R-:W-:-:S03]  /*7ab0*/  PRMT R23, RZ, 0x7610, R23 ;  /* 0x00007610ff177816 */ /* 0x000fc60000000017 */
[----:B------:R-:W-:Y:S01]  /*7ac0*/  STL [R1+0xea8], R3 ;  /* 0x000ea80301007387 */ /* 0x000fe20000100800 */
[----:B0-----:R-:W-:-:S04]  /*7ad0*/  SHF.R.U32.HI R7, RZ, 0x7, R6 ;  /* 0x00000007ff077819 */ /* 0x001fc80000011606 */
[----:B------:R-:W-:Y:S02]  /*7ae0*/  SGXT.U32 R7, R7, 0x2 ;  /* 0x000000020707781a */ /* 0x000fe40000000000 */
[----:B-1----:R-:W-:-:S03]  /*7af0*/  SHF.R.U32.HI R10, RZ, 0x7, R11 ;  /* 0x00000007ff0a7819 */ /* 0x002fc6000001160b */
[C---:B------:R-:W-:Y:S01]  /*7b00*/  IMAD R6, R7.reuse, c[0x0][0x188], RZ ;  /* 0x0000620007067a24 */ /* 0x040fe200078e02ff */
[----:B------:R-:W-:Y:S02]  /*7b10*/  SGXT.U32 R10, R10, 0x2 ;  /* 0x000000020a0a781a */ /* 0x000fe40000000000 */
[----:B------:R-:W-:Y:S01]  /*7b20*/  LOP3.LUT R7, R7, 0x8, RZ, 0xfc, !PT ;  /* 0x0000000807077812 */ /* 0x000fe200078efcff */
[----:B------:R-:W-:Y:S01]  /*7b30*/  IMAD.WIDE R4, R6, 0x2, R28 ;  /* 0x0000000206047825 */ /* 0x000fe200078e021c */
[----:B------:R-:W-:Y:S01]  /*7b40*/  ISETP.GE.AND P0, PT, R10, UR4, PT ;  /* 0x000000040a007c0c */ /* 0x000fe2000bf06270 */
[----:B------:R-:W0:Y:S01]  /*7b50*/  S2R R6, SR_TID.X ;  /* 0x0000000000067919 */ /* 0x000e220000002100 */
[----:B------:R-:W-:-:S11]  /*7b60*/  ISETP.GE.AND P1, PT, R7, UR4, PT ;  /* 0x0000000407007c0c */ /* 0x000fd6000bf26270 */
[----:B------:R1:W3:Y:S02]  /*7b70*/  @!P0 LDG.E.U16 R16, [R4.64] ;  /* 0x0000000604108981 */ /* 0x0002e4000c1e1500 */
[----:B-1----:R-:W-:Y:S02]  /*7b80*/  PRMT R5, RZ, 0x7610, R5 ;  /* 0x00007610ff057816 */ /* 0x002fe40000000005 */
[----:B0-----:R-:W-:-:S04]  /*7b90*/  SHF.R.U32.HI R7, RZ, 0x7, R6 ;  /* 0x00000007ff077819 */ /* 0x001fc80000011606 */
[----:B------:R-:W-:-:S04]  /*7ba0*/  SGXT.U32 R7, R7, 0x2 ;  /* 0x000000020707781a */ /* 0x000fc80000000000 */
[C---:B------:R-:W-:Y:S02]  /*7bb0*/  LOP3.LUT R8, R7.reuse, 0x10, RZ, 0xfc, !PT ;  /* 0x0000001007087812 */ /* 0x040fe400078efcff */
[----:B------:R-:W-:Y:S02]  /*7bc0*/  LOP3.LUT R6, R7, 0x8, RZ, 0xfc, !PT ;  /* 0x0000000807067812 */ /* 0x000fe400078efcff */
[----:B------:R-:W-:Y:S02]  /*7bd0*/  ISETP.GE.AND P0, PT, R8, UR4, PT ;  /* 0x0000000408007c0c */ /* 0x000fe4000bf06270 */
[----:B--2---:R-:W-:Y:S01]  /*7be0*/  SHF.R.U32.HI R8, RZ, 0x7, R9 ;  /* 0x00000007ff087819 */ /* 0x004fe20000011609 */
[----:B------:R-:W-:-:S03]  /*7bf0*/  IMAD R6, R6, c[0x0][0x188], RZ ;  /* 0x0000620006067a24 */ /* 0x000fc600078e02ff */
[----:B------:R-:W-:Y:S01]  /*7c00*/  SGXT.U32 R8, R8, 0x2 ;  /* 0x000000020808781a */ /* 0x000fe20000000000 */
[----:B------:R-:W-:-:S03]  /*7c10*/  IMAD.WIDE R6, R6, 0x2, R28 ;  /* 0x0000000206067825 */ /* 0x000fc600078e021c */
[----:B------:R-:W-:Y:S02]  /*7c20*/  LOP3.LUT R13, R8, 0x10, RZ, 0xfc, !PT ;  /* 0x00000010080d7812 */ /* 0x000fe400078efcff */
[----:B------:R-:W0:Y:S01]  /*7c30*/  S2R R8, SR_TID.X ;  /* 0x0000000000087919 */ /* 0x000e220000002100 */
[----:B------:R-:W-:Y:S02]  /*7c40*/  SHF.R.U32.HI R9, RZ, 0x7, R9 ;  /* 0x00000007ff097819 */ /* 0x000fe40000011609 */
[----:B------:R-:W-:Y:S01]  /*7c50*/  IMAD R13, R13, c[0x0][0x188], RZ ;  /* 0x000062000d0d7a24 */ /* 0x000fe200078e02ff */
[----:B------:R1:W2:Y:S01]  /*7c60*/  @!P1 LDG.E.U16 R5, [R6.64] ;  /* 0x0000000606059981 */ /* 0x0002a2000c1e1500 */
[----:B------:R-:W-:Y:S02]  /*7c70*/  SGXT.U32 R9, R9, 0x2 ;  /* 0x000000020909781a */ /* 0x000fe40000000000 */
[----:B-1----:R-:W-:Y:S02]  /*7c80*/  IMAD.WIDE R6, R13, 0x2, R28 ;  /* 0x000000020d067825 */ /* 0x002fe400078e021c */
[----:B------:R-:W-:-:S02]  /*7c90*/  LOP3.LUT R13, R9, 0x18, RZ, 0xfc, !PT ;  /* 0x00000018090d7812 */ /* 0x000fc400078efcff */
[----:B------:R-:W1:Y:S01]  /*7ca0*/  S2R R9, SR_TID.X ;  /* 0x0000000000097919 */ /* 0x000e620000002100 */
[----:B0-----:R-:W-:-:S03]  /*7cb0*/  SHF.R.U32.HI R8, RZ, 0x7, R8 ;  /* 0x00000007ff087819 */ /* 0x001fc60000011608 */
[----:B------:R0:W4:Y:S01]  /*7cc0*/  @!P0 LDG.E.U16 R18, [R6.64] ;  /* 0x0000000606128981 */ /* 0x000122000c1e1500 */
[----:B------:R-:W-:-:S04]  /*7cd0*/  SGXT.U32 R8, R8, 0x2 ;  /* 0x000000020808781a */ /* 0x000fc80000000000 */
[----:B------:R-:W-:-:S04]  /*7ce0*/  LOP3.LUT R8, R8, 0x20, RZ, 0xfc, !PT ;  /* 0x0000002008087812 */ /* 0x000fc800078efcff */
[----:B------:R-:W-:Y:S02]  /*7cf0*/  ISETP.GE.AND P2, PT, R8, UR4, PT ;  /* 0x0000000408007c0c */ /* 0x000fe4000bf46270 */
[----:B------:R-:W0:Y:S01]  /*7d00*/  S2R R8, SR_TID.X ;  /* 0x0000000000087919 */ /* 0x000e220000002100 */
[----:B-1----:R-:W-:-:S04]  /*7d10*/  SHF.R.U32.HI R9, RZ, 0x7, R9 ;  /* 0x00000007ff097819 */ /* 0x002fc80000011609 */
[----:B------:R-:W-:-:S04]  /*7d20*/  SGXT.U32 R9, R9, 0x2 ;  /* 0x000000020909781a */ /* 0x000fc80000000000 */
[----:B------:R-:W-:Y:S02]  /*7d30*/  LOP3.LUT R9, R9, 0x18, RZ, 0xfc, !PT ;  /* 0x0000001809097812 */ /* 0x000fe400078efcff */
[----:B------:R-:W-:-:S03]  /*7d40*/  ISETP.GE.AND P1, PT, R13, UR4, PT ;  /* 0x000000040d007c0c */ /* 0x000fc6000bf26270 */
[----:B------:R-:W-:Y:S01]  /*7d50*/  IMAD R9, R9, c[0x0][0x188], RZ ;  /* 0x0000620009097a24 */ /* 0x000fe200078e02ff */
[----:B0-----:R-:W-:-:S03]  /*7d60*/  SHF.R.U32.HI R8, RZ, 0x7, R8 ;  /* 0x00000007ff087819 */ /* 0x001fc60000011608 */
[----:B------:R-:W-:Y:S01]  /*7d70*/  IMAD.WIDE R6, R9, 0x2, R28 ;  /* 0x0000000209067825 */ /* 0x000fe200078e021c */
[----:B------:R-:W-:Y:S02]  /*7d80*/  SGXT.U32 R8, R8, 0x2 ;  /* 0x000000020808781a */ /* 0x000fe40000000000 */
[----:B------:R-:W-:Y:S02]  /*7d90*/  PRMT R4, RZ, 0x7610, R4 ;  /* 0x00007610ff047816 */ /* 0x000fe40000000004 */
[----:B------:R-:W-:-:S04]  /*7da0*/  LOP3.LUT R9, R8, 0x20, RZ, 0xfc, !PT ;  /* 0x0000002008097812 */ /* 0x000fc800078efcff */
[----:B------:R0:W4:Y:S01]  /*7db0*/  @!P1 LDG.E.U16 R4, [R6.64] ;  /* 0x0000000606049981 */ /* 0x000122000c1e1500 */
[----:B------:R-:W-:-:S04]  /*7dc0*/  IMAD R9, R9, c[0x0][0x188], RZ ;  /* 0x0000620009097a24 */ /* 0x000fc800078e02ff */
[----:B0-----:R-:W-:-:S05]  /*7dd0*/  IMAD.WIDE R6, R9, 0x2, R28 ;  /* 0x0000000209067825 */ /* 0x001fca00078e021c */
[----:B------:R0:W4:Y:S01]  /*7de0*/  @!P2 LDG.E.U16 R19, [R6.64] ;  /* 0x000000060613a981 */ /* 0x000122000c1e1500 */
[----:B------:R-:W-:-:S03]  /*7df0*/  LOP3.LUT R13, R8, 0x4, RZ, 0xfc, !PT ;  /* 0x00000004080d7812 */ /* 0x000fc600078efcff */
[----:B------:R-:W1:Y:S02]  /*7e00*/  S2R R8, SR_TID.X ;  /* 0x0000000000087919 */ /* 0x000e640000002100 */
[----:B-1----:R-:W-:-:S04]  /*7e10*/  SHF.R.U32.HI R8, RZ, 0x7, R8 ;  /* 0x00000007ff087819 */ /* 0x002fc80000011608 */
[----:B------:R-:W-:-:S04]  /*7e20*/  SGXT.U32 R8, R8, 0x2 ;  /* 0x000000020808781a */ /* 0x000fc80000000000 */
[----:B------:R-:W-:-:S05]  /*7e30*/  LOP3.LUT R9, R8, 0x4, RZ, 0xfc, !PT ;  /* 0x0000000408097812 */ /* 0x000fca00078efcff */
[----:B------:R-:W-:-:S04]  /*7e40*/  IMAD R9, R9, c[0x0][0x188], RZ ;  /* 0x0000620009097a24 */ /* 0x000fc800078e02ff */
[----:B0-----:R-:W-:Y:S02]  /*7e50*/  IMAD.WIDE R6, R9, 0x2, R28 ;  /* 0x0000000209067825 */ /* 0x001fe400078e021c */
[----:B------:R-:W0:Y:S01]  /*7e60*/  S2R R9, SR_TID.X ;  /* 0x0000000000097919 */ /* 0x000e220000002100 */
[----:B------:R-:W-:Y:S02]  /*7e70*/  ISETP.GE.AND P0, PT, R13, UR4, PT ;  /* 0x000000040d007c0c */ /* 0x000fe4000bf06270 */
[C---:B------:R-:W-:Y:S02]  /*7e80*/  LOP3.LUT R13, R8.reuse, 0x28, RZ, 0xfc, !PT ;  /* 0x00000028080d7812 */ /* 0x040fe400078efcff */
[----:B------:R-:W-:-:S04]  /*7e90*/  LOP3.LUT R8, R8, 0xc, RZ, 0xfc, !PT ;  /* 0x0000000c08087812 */ /* 0x000fc800078efcff */
[----:B------:R-:W-:-:S05]  /*7ea0*/  ISETP.GE.AND P1, PT, R8, UR4, PT ;  /* 0x0000000408007c0c */ /* 0x000fca000bf26270 */
[----:B------:R1:W4:Y:S01]  /*7eb0*/  @!P0 LDG.E.U16 R23, [R6.64] ;  /* 0x0000000606178981 */ /* 0x000322000c1e1500 */
[----:B0-----:R-:W-:-:S04]  /*7ec0*/  SHF.R.U32.HI R8, RZ, 0x7, R9 ;  /* 0x00000007ff087819 */ /* 0x001fc80000011609 */
[----:B------:R-:W-:Y:S02]  /*7ed0*/  SGXT.U32 R8, R8, 0x2 ;  /* 0x000000020808781a */ /* 0x000fe40000000000 */
[----:B------:R-:W-:Y:S02]  /*7ee0*/  SHF.R.U32.HI R15, RZ, 0x7, R9 ;  /* 0x00000007ff0f7819 */ /* 0x000fe40000011609 */
[C---:B------:R-:W-:Y:S02]  /*7ef0*/  LOP3.LUT R9, R8.reuse, 0x28, RZ, 0xfc, !PT ;  /* 0x0000002808097812 */ /* 0x040fe400078efcff */
[----:B------:R-:W-:-:S03]  /*7f00*/  LOP3.LUT R8, R8, 0xc, RZ, 0xfc, !PT ;  /* 0x0000000c08087812 */ /* 0x000fc600078efcff */
[----:B------:R-:W-:Y:S02]  /*7f10*/  IMAD R9, R9, c[0x0][0x188], RZ ;  /* 0x0000620009097a24 */ /* 0x000fe400078e02ff */
[----:B------:R-:W-:Y:S02]  /*7f20*/  IMAD R8, R8, c[0x0][0x188], RZ ;  /* 0x0000620008087a24 */ /* 0x000fe400078e02ff */
[----:B-1----:R-:W-:-:S04]  /*7f30*/  IMAD.WIDE R6, R9, 0x2, R28 ;  /* 0x0000000209067825 */ /* 0x002fc800078e021c */
[----:B------:R-:W-:Y:S01]  /*7f40*/  IMAD.WIDE R8, R8, 0x2, R28 ;  /* 0x0000000208087825 */ /* 0x000fe200078e021c */
[----:B---3--:R-:W-:Y:S04]  /*7f50*/  STL [R1+0xed4], R16 ;  /* 0x000ed41001007387 */ /* 0x008fe80000100800 */
[----:B------:R-:W-:Y:S04]  /*7f60*/  STL [R1+0xed8], R16 ;  /* 0x000ed81001007387 */ /* 0x000fe80000100800 */
[----:B------:R-:W-:Y:S04]  /*7f70*/  STL [R1+0xedc], R16 ;  /* 0x000edc1001007387 */ /* 0x000fe80000100800 */
[----:B------:R-:W-:Y:S04]  /*7f80*/  STL [R1+0xee0], R16 ;  /* 0x000ee01001007387 */ /* 0x000fe80000100800 */
[----:B--2---:R-:W-:Y:S04]  /*7f90*/  STL [R1+0xed0], R5 ;  /* 0x000ed00501007387 */ /* 0x004fe80000100800 */
[----:B----4-:R-:W-:Y:S04]  /*7fa0*/  STL [R1+0xecc], R18 ;  /* 0x000ecc1201007387 */ /* 0x010fe80000100800 */
[----:B------:R-:W-:Y:S04]  /*7fb0*/  STL [R1+0xec8], R4 ;  /* 0x000ec80401007387 */ /* 0x000fe80000100800 */
[----:B------:R-:W-:Y:S04]  /*7fc0*/  STL [R1+0xec0], R19 ;  /* 0x000ec01301007387 */ /* 0x000fe80000100800 */
[----:B------:R0:W-:Y:S02]  /*7fd0*/  STL [R1+0xec4], R19 ;  /* 0x000ec41301007387 */ /* 0x0001e40000100800 */
[----:B0-----:R-:W-:-:S06]  /*7fe0*/  PRMT R19, RZ, 0x7610, R19 ;  /* 0x00007610ff137816 */ /* 0x001fcc0000000013 */
[----:B------:R-:W2:Y:S01]  /*7ff0*/  @!P1 LDG.E.U16 R19, [R8.64] ;  /* 0x0000000608139981 */ /* 0x000ea2000c1e1500 */
[----:B------:R-:W-:-:S04]  /*8000*/  SGXT.U32 R15, R15, 0x2 ;  /* 0x000000020f0f781a */ /* 0x000fc80000000000 */
[C---:B------:R-:W-:Y:S02]  /*8010*/  LOP3.LUT R17, R15.reuse, 0x14, RZ, 0xfc, !PT ;  /* 0x000000140f117812 */ /* 0x040fe400078efcff */
[----:B------:R-:W-:-:S04]  /*8020*/  LOP3.LUT R15, R15, 0x30, RZ, 0xfc, !PT ;  /* 0x000000300f0f7812 */ /* 0x000fc800078efcff */
[----:B------:R-:W-:Y:S02]  /*8030*/  ISETP.GE.AND P3, PT, R15, UR4, PT ;  /* 0x000000040f007c0c */ /* 0x000fe4000bf66270 */
[----:B------:R-:W0:Y:S01]  /*8040*/  S2R R15, SR_TID.X ;  /* 0x00000000000f7919 */ /* 0x000e220000002100 */
[----:B------:R-:W-:Y:S02]  /*8050*/  ISETP.GE.AND P2, PT, R13, UR4, PT ;  /* 0x000000040d007c0c */ /* 0x000fe4000bf46270 */
[----:B------:R-:W-:Y:S02]  /*8060*/  ISETP.GE.AND P0, PT, R17, UR4, PT ;  /* 0x0000000411007c0c */ /* 0x000fe4000bf06270 */
[----:B------:R-:W-:Y:S02]  /*8070*/  PRMT R20, RZ, 0x7610, R20 ;  /* 0x00007610ff147816 */ /* 0x000fe40000000014 */
[----:B------:R-:W-:-:S07]  /*8080*/  PRMT R14, RZ, 0x7610, R14 ;  /* 0x00007610ff0e7816 */ /* 0x000fce000000000e */
[----:B------:R1:W3:Y:S01]  /*8090*/  @!P2 LDG.E.U16 R20, [R6.64] ;  /* 0x000000060614a981 */ /* 0x0002e2000c1e1500 */
[----:B0-----:R-:W-:-:S03]  /*80a0*/  SHF.R.U32.HI R15, RZ, 0x7, R15 ;  /* 0x00000007ff0f7819 */ /* 0x001fc6000001160f */
[----:B------:R-:W-:Y:S01]  /*80b0*/  STL [R1+0xeb8], R23 ;  /* 0x000eb81701007387 */ /* 0x000fe20000100800 */
[----:B------:R-:W-:-:S03]  /*80c0*/  SGXT.U32 R15, R15, 0x2 ;  /* 0x000000020f0f781a */ /* 0x000fc60000000000 */
[----:B------:R-:W-:Y:S04]  /*80d0*/  STL [R1+0xebc], R23 ;  /* 0x000ebc1701007387 */ /* 0x000fe80000100800 */
[----:B------:R-:W4:Y:S04]  /*80e0*/  LDL.LU R17, [R1+0xee4] ;  /* 0x000ee40001117983 */ /* 0x000f280000300800 */
[----:B--2---:R0:W-:Y:S02]  /*80f0*/  STL [R1+0xc], R19 ;  /* 0x00000c1301007387 */ /* 0x0041e40000100800 */
[----:B0-----:R-:W-:-:S05]  /*8100*/  LOP3.LUT R19, R15, 0x14, RZ, 0xfc, !PT ;  /* 0x000000140f137812 */ /* 0x001fca00078efcff */
[----:B------:R-:W-:-:S04]  /*8110*/  IMAD R19, R19, c[0x0][0x188], RZ ;  /* 0x0000620013137a24 */ /* 0x000fc800078e02ff */
[----:B-1----:R-:W-:-:S05]  /*8120*/  IMAD.WIDE R6, R19, 0x2, R28 ;  /* 0x0000000213067825 */ /* 0x002fca00078e021c */
[----:B------:R0:W2:Y:S04]  /*8130*/  @!P0 LDG.E.U16 R14, [R6.64] ;  /* 0x00000006060e8981 */ /* 0x0000a8000c1e1500 */
[----:B------:R-:W1:Y:S02]  /*8140*/  S2R R13, SR_TID.X ;  /* 0x00000000000d7919 */ /* 0x000e640000002100 */
[----:B-1----:R-:W-:-:S04]  /*8150*/  SHF.R.U32.HI R13, RZ, 0x7, R13 ;  /* 0x00000007ff0d7819 */ /* 0x002fc8000001160d */
[----:B------:R-:W-:-:S04]  /*8160*/  SGXT.U32 R13, R13, 0x2 ;  /* 0x000000020d0d781a */ /* 0x000fc80000000000 */
[----:B------:R-:W-:-:S04]  /*8170*/  LOP3.LUT R13, R13, 0x38, RZ, 0xfc, !PT ;  /* 0x000000380d0d7812 */ /* 0x000fc800078efcff */
[----:B------:R-:W-:Y:S02]  /*8180*/  ISETP.GE.AND P1, PT, R13, UR4, PT ;  /* 0x000000040d007c0c */ /* 0x000fe4000bf26270 */
[----:B------:R-:W1:Y:S01]  /*8190*/  S2R R13, SR_TID.X ;  /* 0x00000000000d7919 */ /* 0x000e620000002100 */
[----:B------:R-:W-:-:S05]  /*81a0*/  LOP3.LUT R15, R15, 0x30, RZ, 0xfc, !PT ;  /* 0x000000300f0f7812 */ /* 0x000fca00078efcff */
[----:B------:R-:W-:-:S04]  /*81b0*/  IMAD R15, R15, c[0x0][0x188], RZ ;  /* 0x000062000f0f7a24 */ /* 0x000fc800078e02ff */
[----:B------:R-:W-:Y:S01]  /*81c0*/  IMAD.WIDE R8, R15, 0x2, R28 ;  /* 0x000000020f087825 */ /* 0x000fe200078e021c */
[----:B-1----:R-:W-:-:S04]  /*81d0*/  SHF.R.U32.HI R13, RZ, 0x7, R13 ;  /* 0x00000007ff0d7819 */ /* 0x002fc8000001160d */
[----:B------:R-:W-:-:S04]  /*81e0*/  SGXT.U32 R13, R13, 0x2 ;  /* 0x000000020d0d781a */ /* 0x000fc80000000000 */
[C---:B------:R-:W-:Y:S02]  /*81f0*/  LOP3.LUT R15, R13.reuse, 0x1c, RZ, 0xfc, !PT ;  /* 0x0000001c0d0f7812 */ /* 0x040fe400078efcff */
[----:B------:R-:W-:-:S05]  /*8200*/  LOP3.LUT R13, R13, 0x38, RZ, 0xfc, !PT ;  /* 0x000000380d0d7812 */ /* 0x000fca00078efcff */
[----:B------:R-:W-:-:S04]  /*8210*/  IMAD R13, R13, c[0x0][0x188], RZ ;  /* 0x000062000d0d7a24 */ /* 0x000fc800078e02ff */
[----:B0-----:R-:W-:Y:S02]  /*8220*/  IMAD.WIDE R6, R13, 0x2, R28 ;  /* 0x000000020d067825 */ /* 0x001fe400078e021c */
[----:B------:R-:W0:Y:S01]  /*8230*/  S2R R13, SR_TID.X ;  /* 0x00000000000d7919 */ /* 0x000e220000002100 */
[----:B------:R-:W-:Y:S02]  /*8240*/  ISETP.GE.AND P0, PT, R15, UR4, PT ;  /* 0x000000040f007c0c */ /* 0x000fe4000bf06270 */
[----:B------:R-:W-:Y:S02]  /*8250*/  PRMT R22, RZ, 0x7610, R22 ;  /* 0x00007610ff167816 */ /* 0x000fe40000000016 */
[----:B------:R-:W-:-:S04]  /*8260*/  PRMT R21, RZ, 0x7610, R21 ;  /* 0x00007610ff157816 */ /* 0x000fc80000000015 */
[----:B------:R1:W3:Y:S04]  /*8270*/  @!P1 LDG.E.U16 R22, [R6.64] ;  /* 0x0000000606169981 */ /* 0x0002e8000c1e1500 */
[----:B------:R1:W3:Y:S02]  /*8280*/  @!P3 LDG.E.U16 R21, [R8.64] ;  /* 0x000000060815b981 */ /* 0x0002e4000c1e1500 */
[----:B-1----:R-:W-:Y:S02]  /*8290*/  PRMT R9, RZ, 0x7610, R9 ;  /* 0x00007610ff097816 */ /* 0x002fe40000000009 */
[----:B------:R-:W-:Y:S02]  /*82a0*/  PRMT R8, RZ, 0x7610, R8 ;  /* 0x00007610ff087816 */ /* 0x000fe40000000008 */
[----:B------:R-:W-:Y:S01]  /*82b0*/  PRMT R3, RZ, 0x7610, R3 ;  /* 0x00007610ff037816 */ /* 0x000fe20000000003 */
[----:B--2---:R1:W-:Y:S04]  /*82c0*/  STL [R1+0x10], R14 ;  /* 0x0000100e01007387 */ /* 0x0043e80000100800 */
[----:B-1----:R-:W1:Y:S02]  /*82d0*/  S2R R14, SR_TID.X ;  /* 0x00000000000e7919 */ /* 0x002e640000002100 */
[----:B-1----:R-:W-:-:S04]  /*82e0*/  SHF.R.U32.HI R15, RZ, 0x7, R14 ;  /* 0x00000007ff0f7819 */ /* 0x002fc8000001160e */
[----:B------:R-:W-:-:S04]  /*82f0*/  SGXT.U32 R15, R15, 0x2 ;  /* 0x000000020f0f781a */ /* 0x000fc80000000000 */
[C---:B------:R-:W-:Y:S02]  /*8300*/  LOP3.LUT R19, R15.reuse, 0x24, RZ, 0xfc, !PT ;  /* 0x000000240f137812 */ /* 0x040fe400078efcff */
[----:B------:R-:W-:Y:S02]  /*8310*/  LOP3.LUT R15, R15, 0x1c, RZ, 0xfc, !PT ;  /* 0x0000001c0f0f7812 */ /* 0x000fe400078efcff */
[----:B------:R-:W-:-:S03]  /*8320*/  SHF.R.U32.HI R14, RZ, 0x7, R14 ;  /* 0x00000007ff0e7819 */ /* 0x000fc6000001160e */
[----:B------:R-:W-:Y:S01]  /*8330*/  IMAD R15, R15, c[0x0][0x188], RZ ;  /* 0x000062000f0f7a24 */ /* 0x000fe200078e02ff */
[----:B------:R-:W-:-:S03]  /*8340*/  SGXT.U32 R14, R14, 0x2 ;  /* 0x000000020e0e781a */ /* 0x000fc60000000000 */
[----:B------:R-:W-:Y:S01]  /*8350*/  IMAD.WIDE R6, R15, 0x2, R28 ;  /* 0x000000020f067825 */ /* 0x000fe200078e021c */
[----:B------:R-:W-:Y:S02]  /*8360*/  LOP3.LUT R15, R14, 0x2c, RZ, 0xfc, !PT ;  /* 0x0000002c0e0f7812 */ /* 0x000fe400078efcff */
[----:B0-----:R-:W-:Y:S02]  /*8370*/  SHF.R.U32.HI R14, RZ, 0x7, R13 ;  /* 0x00000007ff0e7819 */ /* 0x001fe4000001160d */
[----:B------:R0:W2:Y:S02]  /*8380*/  @!P0 LDG.E.U16 R9, [R6.64] ;  /* 0x0000000606098981 */ /* 0x0000a4000c1e1500 */
[----:B------:R-:W-:Y:S02]  /*8390*/  SGXT.U32 R14, R14, 0x2 ;  /* 0x000000020e0e781a */ /* 0x000fe40000000000 */
[----:B------:R-:W-:Y:S02]  /*83a0*/  ISETP.GE.AND P0, PT, R15, UR4, PT ;  /* 0x000000040f007c0c */ /* 0x000fe4000bf06270 */
[----:B------:R-:W-:-:S02]  /*83b0*/  LOP3.LUT R15, R14, 0x24, RZ, 0xfc, !PT ;  /* 0x000000240e0f7812 */ /* 0x000fc400078efcff */
[----:B------:R-:W-:-:S03]  /*83c0*/  ISETP.GE.AND P1, PT, R19, UR4, PT ;  /* 0x0000000413007c0c */ /* 0x000fc6000bf26270 */
[----:B------:R-:W-:Y:S01]  /*83d0*/  IMAD R15, R15, c[0x0][0x188], RZ ;  /* 0x000062000f0f7a24 */ /* 0x000fe200078e02ff */
[----:B------:R-:W-:-:S03]  /*83e0*/  SHF.R.U32.HI R13, RZ, 0x7, R13 ;  /* 0x00000007ff0d7819 */ /* 0x000fc6000001160d */
[----:B0-----:R-:W-:Y:S01]  /*83f0*/  IMAD.WIDE R6, R15, 0x2, R28 ;  /* 0x000000020f067825 */ /* 0x001fe200078e021c */
[----:B------:R-:W-:-:S05]  /*8400*/  SGXT.U32 R13, R13, 0x2 ;  /* 0x000000020d0d781a */ /* 0x000fca0000000000 */
[----:B------:R0:W3:Y:S01]  /*8410*/  @!P1 LDG.E.U16 R8, [R6.64] ;  /* 0x0000000606089981 */ /* 0x0000e2000c1e1500 */
[----:B------:R-:W-:-:S05]  /*8420*/  LOP3.LUT R13, R13, 0x2c, RZ, 0xfc, !PT ;  /* 0x0000002c0d0d7812 */ /* 0x000fca00078efcff */
[----:B------:R-:W-:-:S04]  /*8430*/  IMAD R13, R13, c[0x0][0x188], RZ ;  /* 0x000062000d0d7a24 */ /* 0x000fc800078e02ff */
[----:B0-----:R-:W-:-:S05]  /*8440*/  IMAD.WIDE R6, R13, 0x2, R28 ;  /* 0x000000020d067825 */ /* 0x001fca00078e021c */
[----:B------:R0:W4:Y:S01]  /*8450*/  @!P0 LDG.E.U16 R3, [R6.64] ;  /* 0x0000000606038981 */ /* 0x000122000c1e1500 */
[----:B------:R-:W-:Y:S02]  /*8460*/  SHF.R.U32.HI R11, RZ, 0x7, R11 ;  /* 0x00000007ff0b7819 */ /* 0x000fe4000001160b */
[----:B------:R-:W-:Y:S02]  /*8470*/  LOP3.LUT R14, R14, 0x34, RZ, 0xfc, !PT ;  /* 0x000000340e0e7812 */ /* 0x000fe400078efcff */
[----:B------:R-:W-:Y:S02]  /*8480*/  SGXT.U32 R11, R11, 0x2 ;  /* 0x000000020b0b781a */ /* 0x000fe40000000000 */
[----:B------:R-:W-:Y:S02]  /*8490*/  ISETP.GE.AND P1, PT, R14, UR4, PT ;  /* 0x000000040e007c0c */ /* 0x000fe4000bf26270 */
[----:B------:R-:W-:Y:S01]  /*84a0*/  PRMT R27, RZ, 0x7610, R27 ;  /* 0x00007610ff1b7816 */ /* 0x000fe2000000001b */
[----:B--2---:R-:W-:Y:S04]  /*84b0*/  STL [R1+0x8], R9 ;  /* 0x0000080901007387 */ /* 0x004fe80000100800 */
[----:B---3--:R1:W-:Y:S02]  /*84c0*/  STL [R1+0x4], R8 ;  /* 0x0000040801007387 */ /* 0x0083e40000100800 */
[----:B-1----:R-:W-:-:S05]  /*84d0*/  LOP3.LUT R8, R11, 0x34, RZ, 0xfc, !PT ;  /* 0x000000340b087812 */ /* 0x002fca00078efcff */
[----:B------:R-:W-:-:S04]  /*84e0*/  IMAD R8, R8, c[0x0][0x188], RZ ;  /* 0x0000620008087a24 */ /* 0x000fc800078e02ff */
[----:B0-----:R-:W-:Y:S01]  /*84f0*/  IMAD.WIDE R6, R8, 0x2, R28 ;  /* 0x0000000208067825 */ /* 0x001fe200078e021c */
[----:B----4-:R-:W-:Y:S04]  /*8500*/  STL [R1+0xeac], R3 ;  /* 0x000eac0301007387 */ /* 0x010fe80000100800 */
[----:B------:R0:W2:Y:S04]  /*8510*/  @!P1 LDG.E.U16 R27, [R6.64] ;  /* 0x00000006061b9981 */ /* 0x0000a8000c1e1500 */
[----:B------:R-:W3:Y:S04]  /*8520*/  LDL R14, [R1+0x470] ;  /* 0x00047000010e7983 */ /* 0x000ee80000100800 */
[----:B------:R-:W4:Y:S01]  /*8530*/  LDL R13, [R1+0x3c0] ;  /* 0x0003c000010d7983 */ /* 0x000f220000100800 */
[----:B------:R-:W-:-:S03]  /*8540*/  LOP3.LUT R9, R11, 0x3c, RZ, 0xfc, !PT ;  /* 0x0000003c0b097812 */ /* 0x000fc600078efcff */
[----:B------:R-:W1:Y:S01]  /*8550*/  S2R R15, SR_TID.X ;  /* 0x00000000000f7919 */ /* 0x000e620000002100 */
[----:B------:R-:W-:Y:S02]  /*8560*/  LOP3.LUT R8, R10, 0x3c, RZ, 0xfc, !PT ;  /* 0x0000003c0a087812 */ /* 0x000fe400078efcff */
[----:B------:R-:W-:Y:S01]  /*8570*/  ISETP.GE.AND P0, PT, R9, UR4, PT ;  /* 0x0000000409007c0c */ /* 0x000fe2000bf06270 */
[----:B------:R-:W4:Y:S02]  /*8580*/  LDL R11, [R1+0x51c] ;  /* 0x00051c00010b7983 */ /* 0x000f240000100800 */
[----:B------:R-:W-:Y:S01]  /*8590*/  IMAD R8, R8, c[0x0][0x188], RZ ;  /* 0x0000620008087a24 */ /* 0x000fe200078e02ff */
[----:B------:R-:W-:-:S03]  /*85a0*/  PRMT R26, RZ, 0x7610, R26 ;  /* 0x00007610ff1a7816 */ /* 0x000fc6000000001a */
[----:B0-----:R-:W-:-:S06]  /*85b0*/  IMAD.WIDE R6, R8, 0x2, R28 ;  /* 0x0000000208067825 */ /* 0x001fcc00078e021c */
[----:B------:R3:W4:Y:S01]  /*85c0*/  @!P0 LDG.E.U16 R26, [R6.64] ;  /* 0x00000006061a8981 */ /* 0x000722000c1e1500 */
[----:B-1----:R-:W-:-:S04]  /*85d0*/  LOP3.LUT R15, R15, 0x3f, RZ, 0xc0, !PT ;  /* 0x0000003f0f0f7812 */ /* 0x002fc800078ec0ff */
[----:B------:R-:W-:Y:S02]  /*85e0*/  ISETP.GE.AND P0, PT, R15, UR4, PT ;  /* 0x000000040f007c0c */ /* 0x000fe4000bf06270 */
[----:B------:R-:W-:Y:S01]  /*85f0*/  PRMT R12, RZ, 0x7610, R12 ;  /* 0x00007610ff0c7816 */ /* 0x000fe2000000000c */
[----:B------:R-:W-:Y:S06]  /*8600*/  BAR.SYNC.DEFER_BLOCKING 0x0 ;  /* 0x0000000000007b1d */ /* 0x000fec0000010000 */
[----:B--2---:R-:W-:Y:S04]  /*8610*/  STL [R1+0xeb0], R27 ;  /* 0x000eb01b01007387 */ /* 0x004fe80000100800 */
[----:B------:R-:W-:Y:S01]  /*8620*/  STL [R1+0xeb4], R27 ;  /* 0x000eb41b01007387 */ /* 0x000fe20000100800 */
[----:B---3--:R-:W-:-:S03]  /*8630*/  IADD3 R6, P1, R14, R2, RZ ;  /* 0x000000020e067210 */ /* 0x008fc60007f3e0ff */
[----:B------:R-:W2:Y:S02]  /*8640*/  LDL R10, [R1+0x46c] ;  /* 0x00046c00010a7983 */ /* 0x000ea40000100800 */
[----:B----4-:R-:W-:Y:S02]  /*8650*/  IMAD.X R7, R13, 0x1, R0, P1 ;  /* 0x000000010d077824 */ /* 0x010fe400008e0600 */
[----:B------:R-:W3:Y:S04]  /*8660*/  LDL R9, [R1+0x518] ;  /* 0x0005180001097983 */ /* 0x000ee80000100800 */
[----:B------:R-:W4:Y:S04]  /*8670*/  LDL R8, [R1+0x468] ;  /* 0x0004680001087983 */ /* 0x000f280000100800 */
[----:B------:R0:W-:Y:S04]  /*8680*/  STL [R1+0x614], R28 ;  /* 0x0006141c01007387 */ /* 0x0001e80000100800 */
[----:B------:R1:W4:Y:S04]  /*8690*/  @!P0 LDG.E.U16 R12, [R6.64] ;  /* 0x00000006060c8981 */ /* 0x000328000c1e1500 */
[----:B0-----:R-:W4:Y:S04]  /*86a0*/  LDL.LU R28, [R1+0x464] ;  /* 0x00046400011c7983 */ /* 0x001f280000300800 */
[----:B------:R0:W-:Y:S04]  /*86b0*/  STL [R1+0x610], R29 ;  /* 0x0006101d01007387 */ /* 0x0001e80000100800 */
[----:B0-----:R-:W4:Y:S01]  /*86c0*/  LDL.LU R29, [R1+0x514] ;  /* 0x00051400011d7983 */ /* 0x001f220000300800 */
[----:B-1----:R-:W-:-:S02]  /*86d0*/  IADD3 R6, P1, R11, R2, RZ ;  /* 0x000000020b067210 */ /* 0x002fc40007f3e0ff */
[----:B------:R-:W-:Y:S02]  /*86e0*/  PRMT R25, RZ, 0x7610, R25 ;  /* 0x00007610ff197816 */ /* 0x000fe40000000019 */
[----:B------:R-:W-:Y:S01]  /*86f0*/  PRMT R24, RZ, 0x7610, R24 ;  /* 0x00007610ff187816 */ /* 0x000fe20000000018 */
[----:B--2---:R-:W-:-:S05]  /*8700*/  IMAD.X R7, R10, 0x1, R0, P1 ;  /* 0x000000010a077824 */ /* 0x004fca00008e0600 */
[----:B------:R3:W2:Y:S02]  /*8710*/  @!P0 LDG.E.U16 R25, [R6.64] ;  /* 0x0000000606198981 */ /* 0x0006a4000c1e1500 */
[-C--:B---3--:R-:W-:Y:S02]  /*8720*/  IADD3 R6, P1, R9, R2.reuse, RZ ;  /* 0x0000000209067210 */ /* 0x088fe40007f3e0ff */
[----:B----4-:R0:W-:Y:S03]  /*8730*/  STL [R1+0x5c], R12 ;  /* 0x00005c0c01007387 */ /* 0x0101e60000100800 */
[----:B------:R-:W-:Y:S01]  /*8740*/  IMAD.X R7, R8, 0x1, R0, P1 ;  /* 0x0000000108077824 */ /* 0x000fe200008e0600 */
[----:B------:R-:W3:Y:S04]  /*8750*/  LDL R11, [R1+0x460] ;  /* 0x00046000010b7983 */ /* 0x000ee80000100800 */
[----:B------:R1:W4:Y:S04]  /*8760*/  @!P0 LDG.E.U16 R24, [R6.64] ;  /* 0x0000000606188981 */ /* 0x000328000c1e1500 */
[----:B0-----:R-:W2:Y:S04]  /*8770*/  LDL R12, [R1+0x510] ;  /* 0x00051000010c7983 */ /* 0x001ea80000100800 */
[----:B------:R-:W3:Y:S01]  /*8780*/  LDL R10, [R1+0x45c] ;  /* 0x00045c00010a7983 */ /* 0x000ee20000100800 */
[----:B------:R-:W-:-:S03]  /*8790*/  IADD3 R8, P1, R29, R2, RZ ;  /* 0x000000021d087210 */ /* 0x000fc60007f3e0ff */
[----:B------:R-:W4:Y:S01]  /*87a0*/  LDL R13, [R1+0x3bc] ;  /* 0x0003bc00010d7983 */ /* 0x000f220000100800 */
[----:B-1----:R-:W-:Y:S01]  /*87b0*/  PRMT R6, RZ, 0x7610, R6 ;  /* 0x00007610ff067816 */ /* 0x002fe20000000006 */
[----:B------:R-:W-:-:S05]  /*87c0*/  IMAD.X R9, R28, 0x1, R0, P1 ;  /* 0x000000011c097824 */ /* 0x000fca00008e0600 */
[----:B------:R2:W4:Y:S01]  /*87d0*/  @!P0 LDG.E.U16 R6, [R8.64] ;  /* 0x0000000608068981 */ /* 0x000522000c1e1500 */
[----:B------:R-:W-:-:S03]  /*87e0*/  PRMT R7, RZ, 0x7610, R7 ;  /* 0x00007610ff077816 */ /* 0x000fc60000000007 */
[----:B------:R0:W-:Y:S04]  /*87f0*/  STL [R1+0x628], R29 ;  /* 0x0006281d01007387 */ /* 0x0001e80000100800 */
[----:B0-----:R-:W4:Y:S04]  /*8800*/  LDL.LU R29, [R1+0x56c] ;  /* 0x00056c00011d7983 */ /* 0x001f280000300800 */
[----:B------:R0:W-:Y:S04]  /*8810*/  STL [R1+0x62c], R28 ;  /* 0x00062c1c01007387 */ /* 0x0001e80000100800 */
[----:B0-----:R-:W4:Y:S01]  /*8820*/  LDL.LU R28, [R1+0x50c] ;  /* 0x00050c00011c7983 */ /* 0x001f220000300800 */
[----:B--2---:R-:W-:-:S05]  /*8830*/  IADD3 R8, P1, R12, R2, RZ ;  /* 0x000000020c087210 */ /* 0x004fca0007f3e0ff */
[----:B---3--:R-:W-:Y:S01]  /*8840*/  IMAD.X R9, R11, 0x1, R0, P1 ;  /* 0x000000010b097824 */ /* 0x008fe200008e0600 */
[----:B------:R-:W-:-:S04]  /*8850*/  IADD3 R10, P1, R10, R2, RZ ;  /* 0x000000020a0a7210 */ /* 0x000fc80007f3e0ff */
[----:B------:R0:W2:Y:S01]  /*8860*/  @!P0 LDG.E.U16 R7, [R8.64] ;  /* 0x0000000608078981 */ /* 0x0000a2000c1e1500 */
[----:B----4-:R-:W-:-:S03]  /*8870*/  IMAD.X R11, R13, 0x1, R0, P1 ;  /* 0x000000010d0b7824 */ /* 0x010fc600008e0600 */
[----:B------:R-:W-:Y:S01]  /*8880*/  STL [R1+0xea0], R6 ;  /* 0x000ea00601007387 */ /* 0x000fe20000100800 */
[----:B0-----:R-:W-:-:S03]  /*8890*/  PRMT R8, RZ, 0x7610, R8 ;  /* 0x00007610ff087816 */ /* 0x001fc60000000008 */
[----:B------:R-:W3:Y:S04]  /*88a0*/  LDL R12, [R1+0x508] ;  /* 0x00050800010c7983 */ /* 0x000ee80000100800 */
[----:B------:R-:W4:Y:S04]  /*88b0*/  LDL R19, [R1+0x458] ;  /* 0x0004580001137983 */ /* 0x000f280000100800 */
[----:B------:R0:W4:Y:S01]  /*88c0*/  @!P0 LDG.E.U16 R8, [R10.64] ;  /* 0x000000060a088981 */ /* 0x000122000c1e1500 */
[----:B------:R-:W-:Y:S02]  /*88d0*/  PRMT R9, RZ, 0x7610, R9 ;  /* 0x00007610ff097816 */ /* 0x000fe40000000009 */
[----:B0-----:R-:W-:-:S05]  /*88e0*/  IADD3 R10, P1, R29, R2, RZ ;  /* 0x000000021d0a7210 */ /* 0x001fca0007f3e0ff */
[----:B------:R-:W-:-:S05]  /*88f0*/  IMAD.X R11, R28, 0x1, R0, P1 ;  /* 0x000000011c0b7824 */ /* 0x000fca00008e0600 */
[----:B------:R0:W4:Y:S02]  /*8900*/  @!P0 LDG.E.U16 R9, [R10.64] ;  /* 0x000000060a098981 */ /* 0x000124000c1e1500 */
[----:B0-----:R-:W-:Y:S02]  /*8910*/  PRMT R10, RZ, 0x7610, R10 ;  /* 0x00007610ff0a7816 */ /* 0x001fe4000000000a */
[----:B--2---:R-:W-:Y:S04]  /*8920*/  STL [R1+0xe9c], R7 ;  /* 0x000e9c0701007387 */ /* 0x004fe80000100800 */
[----:B------:R-:W2:Y:S04]  /*8930*/  LDL R15, [R1+0x3b8] ;  /* 0x0003b800010f7983 */ /* 0x000ea80000100800 */
[----:B------:R-:W2:Y:S01]  /*8940*/  LDL R14, [R1+0x568] ;  /* 0x00056800010e7983 */ /* 0x000ea20000100800 */
[----:B---3--:R-:W-:-:S05]  /*8950*/  IADD3 R12, P1, R12, R2, RZ ;  /* 0x000000020c0c7210 */ /* 0x008fca0007f3e0ff */
[----:B----4-:R-:W-:Y:S01]  /*8960*/  IMAD.X R13, R19, 0x1, R0, P1 ;  /* 0x00000001130d7824 */ /* 0x010fe200008e0600 */
[----:B------:R-:W-:Y:S04]  /*8970*/  STL [R1+0xe98], R8 ;  /* 0x000e980801007387 */ /* 0x000fe80000100800 */
[----:B------:R-:W-:Y:S04]  /*8980*/  STL [R1+0x650], R29 ;  /* 0x0006501d01007387 */ /* 0x000fe80000100800 */
[----:B------:R-:W-:Y:S04]  /*8990*/  STL [R1+0xe90], R29 ;  /* 0x000e901d01007387 */ /* 0x000fe80000100800 */
[----:B------:R-:W-:Y:S04]  /*89a0*/  STL [R1+0xe94], R29 ;  /* 0x000e941d01007387 */ /* 0x000fe80000100800 */
[----:B------:R-:W-:Y:S04]  /*89b0*/  STL [R1+0x654], R28 ;  /* 0x0006541c01007387 */ /* 0x000fe80000100800 */
[----:B------:R0:W3:Y:S01]  /*89c0*/  @!P0 LDG.E.U16 R10, [R12.64] ;  /* 0x000000060c0a8981 */ /* 0x0000e2000c1e1500 */
[----:B------:R-:W-:-:S02]  /*89d0*/  PRMT R11, RZ, 0x7610, R11 ;  /* 0x00007610ff0b7816 */ /* 0x000fc4000000000b */
[----:B------:R-:W-:Y:S01]  /*89e0*/  PRMT R17, RZ, 0x7610, R17 ;  /* 0x00007610ff117816 */ /* 0x000fe20000000011 */
[----:B------:R-:W4:Y:S04]  /*89f0*/  LDL R19, [R1+0x564] ;  /* 0x0005640001137983 */ /* 0x000f280000100800 */
[----:B0-----:R-:W2:Y:S02]  /*8a00*/  LDL R13, [R1+0x454] ;  /* 0x00045400010d7983 */ /* 0x001ea40000100800 */
[----:B--2---:R-:W-:-:S05]  /*8a10*/  IADD3 R12, P1, R13, R2, RZ ;  /* 0x000000020d0c7210 */ /* 0x004fca0007f3e0ff */
[----:B------:R-:W-:Y:S02]  /*8a20*/  IMAD.X R13, R15, 0x1, R0, P1 ;  /* 0x000000010f0d7824 */ /* 0x000fe400008e0600 */
[----:B------:R-:W2:Y:S01]  /*8a30*/  LDL R15, [R1+0x504] ;  /* 0x00050400010f7983 */ /* 0x000ea20000100800 */
[----:B------:R-:W-:-:S03]  /*8a40*/  IADD3 R14, P1, R14, R2, RZ ;  /* 0x000000020e0e7210 */ /* 0x000fc60007f3e0ff */
[----:B------:R0:W3:Y:S02]  /*8a50*/  @!P0 LDG.E.U16 R11, [R12.64] ;  /* 0x000000060c0b8981 */ /* 0x0000e4000c1e1500 */
[----:B0-----:R-:W-:Y:S01]  /*8a60*/  PRMT R12, RZ, 0x7610, R12 ;  /* 0x00007610ff0c7816 */ /* 0x001fe2000000000c */
[----:B--2---:R-:W-:-:S05]  /*8a70*/  IMAD.X R15, R15, 0x1, R0, P1 ;  /* 0x000000010f0f7824 */ /* 0x004fca00008e0600 */
[----:B------:R0:W2:Y:S04]  /*8a80*/  @!P0 LDG.E.U16 R12, [R14.64] ;  /* 0x000000060e0c8981 */ /* 0x0000a8000c1e1500 */
[----:B0-----:R-:W2:Y:S02]  /*8a90*/  LDL R15, [R1+0x500] ;  /* 0x00050000010f7983 */ /* 0x001ea40000100800 */
[----:B--2---:R-:W-:Y:S02]  /*8aa0*/  IADD3 R14, P1, R15, R2, RZ ;  /* 0x000000020f0e7210 */ /* 0x004fe40007f3e0ff */
[----:B------:R-:W2:Y:S01]  /*8ab0*/  LDL R15, [R1+0x450] ;  /* 0x00045000010f7983 */ /* 0x000ea20000100800 */
[----:B------:R-:W-:Y:S02]  /*8ac0*/  PRMT R13, RZ, 0x7610, R13 ;  /* 0x00007610ff0d7816 */ /* 0x000fe4000000000d */
[----:B--2---:R-:W-:-:S05]  /*8ad0*/  IMAD.X R15, R15, 0x1, R0, P1 ;  /* 0x000000010f0f7824 */ /* 0x004fca00008e0600 */
[----:B------:R0:W2:Y:S04]  /*8ae0*/  @!P0 LDG.E.U16 R13, [R14.64] ;  /* 0x000000060e0d8981 */ /* 0x0000a8000c1e1500 */
[----:B0-----:R-:W2:Y:S02]  /*8af0*/  LDL R15, [R1+0x44c] ;  /* 0x00044c00010f7983 */ /* 0x001ea40000100800 */
[----:B--2---:R-:W-:Y:S02]  /*8b00*/  IADD3 R14, P1, R15, R2, RZ ;  /* 0x000000020f0e7210 */ /* 0x004fe40007f3e0ff */
[----:B------:R-:W2:Y:S03]  /*8b10*/  LDL R15, [R1+0x3b4] ;  /* 0x0003b400010f7983 */ /* 0x000ea60000100800 */
[----:B--2---:R-:W-:-:S05]  /*8b20*/  IMAD.X R15, R15, 0x1, R0, P1 ;  /* 0x000000010f0f7824 */ /* 0x004fca00008e0600 */
[----:B------:R0:W2:Y:S04]  /*8b30*/  @!P0 LDG.E.U16 R17, [R14.64] ;  /* 0x000000060e118981 */ /* 0x0000a8000c1e1500 */
[----:B0-----:R-:W2:Y:S01]  /*8b40*/  LDL R15, [R1+0x4fc] ;  /* 0x0004fc00010f7983 */ /* 0x001ea20000100800 */
[----:B----4-:R-:W-:Y:S02]  /*8b50*/  IADD3 R14, P1, R19, R2, RZ ;  /* 0x00000002130e7210 */ /* 0x010fe40007f3e0ff */
[----:B------:R-:W-:Y:S01]  /*8b60*/  PRMT R16, RZ, 0x7610, R16 ;  /* 0x00007610ff107816 */ /* 0x000fe20000000010 */
[----:B------:R-:W4:Y:S02]  /*8b70*/  LDL R19, [R1+0x350] ;  /* 0x0003500001137983 */ /* 0x000f240000100800 */
[----:B--2---:R-:W-:-:S05]  /*8b80*/  IMAD.X R15, R15, 0x1, R0, P1 ;  /* 0x000000010f0f7824 */ /* 0x004fca00008e0600 */
[----:B------:R-:W2:Y:S04]  /*8b90*/  @!P0 LDG.E.U16 R16, [R14.64] ;  /* 0x000000060e108981 */ /* 0x000ea8000c1e1500 */
[----:B--2---:R0:W-:Y:S04]  /*8ba0*/  STL [R1+0x20], R16 ;  /* 0x0000201001007387 */ /* 0x0041e80000100800 */
[----:B0-----:R-:W2:Y:S04]  /*8bb0*/  LDL.LU R16, [R1+0xee0] ;  /* 0x000ee00001107983 */ /* 0x001ea80000300800 */
[----:B------:R-:W2:Y:S02]  /*8bc0*/  LDL R15, [R1+0x4f8] ;  /* 0x0004f800010f7983 */ /* 0x000ea40000100800 */
[----:B--2---:R-:W-:-:S02]  /*8bd0*/  IADD3 R14, P1, R15, R2, RZ ;  /* 0x000000020f0e7210 */ /* 0x004fc40007f3e0ff */
[----:B------:R-:W2:Y:S01]  /*8be0*/  LDL R15, [R1+0x448] ;  /* 0x00044800010f7983 */ /* 0x000ea20000100800 */
[----:B------:R-:W-:Y:S02]  /*8bf0*/  PRMT R16, RZ, 0x7610, R16 ;  /* 0x00007610ff107816 */ /* 0x000fe40000000010 */
        /* <DEDUP_REMOVED lines=19> */
[----:B0-----:R-:W4:Y:S04]  /*8d30*/  LDL.LU R16, [R1+0xed4] ;  /* 0x000ed40001107983 */ /* 0x001f280000300800 */
        /* <DEDUP_REMOVED lines=14> */
[----:B----4-:R-:W-:Y:S04]  /*8e20*/  STS.U16 [R19+0x10000], R16 ;  /* 0x0100001013007388 */ /* 0x010fe80000000400 */
[----:B------:R0:W-:Y:S04]  /*8e30*/  STS.U16 [R19+0x10800], R5 ;  /* 0x0108000513007388 */ /* 0x0001e80000000400 */
[----:B0-----:R-:W4:Y:S04]  /*8e40*/  LDL R5, [R1+0x4e8] ;  /* 0x0004e80001057983 */ /* 0x001f280000100800 */
        /* <DEDUP_REMOVED lines=10> */
[----:B------:R-:W-:Y:S04]  /*8ef0*/  STS.U16 [R19+0x11000], R18 ;  /* 0x0110001213007388 */ /* 0x000fe80000000400 */
[----:B--2---:R0:W-:Y:S04]  /*8f00*/  STS.U16 [R19+0x11800], R4 ;  /* 0x0118000413007388 */ /* 0x0041e80000000400 */
[----:B0-----:R-:W2:Y:S01]  /*8f10*/  LDL.LU R19, [R1+0xec4] ;  /* 0x000ec40001137983 */ /* 0x001ea20000300800 */
[----:B----4-:R-:W-:-:S03]  /*8f20*/  IADD3 R4, P1, R5, R2, RZ ;  /* 0x0000000205047210 */ /* 0x010fc60007f3e0ff */
[----:B------:R-:W4:Y:S01]  /*8f30*/  LDL R5, [R1+0x438] ;  /* 0x0004380001057983 */ /* 0x000f220000100800 */
[----:B--2---:R-:W-:Y:S01]  /*8f40*/  PRMT R19, RZ, 0x7610, R19 ;  /* 0x00007610ff137816 */ /* 0x004fe20000000013 */
[----:B----4-:R-:W-:-:S05]  /*8f50*/  IMAD.X R5, R5, 0x1, R0, P1 ;  /* 0x0000000105057824 */ /* 0x010fca00008e0600 */
[----:B------:R-:W2:Y:S04]  /*8f60*/  @!P0 LDG.E.U16 R19, [R4.64] ;  /* 0x0000000604138981 */ /* 0x000ea8000c1e1500 */
[----:B--2---:R0:W-:Y:S04]  /*8f70*/  STL [R1+0x48], R19 ;  /* 0x0000481301007387 */ /* 0x0041e80000100800 */
[----:B0-----:R-:W2:Y:S04]  /*8f80*/  LDL.LU R19, [R1+0xec0] ;  /* 0x000ec00001137983 */ /* 0x001ea80000300800 */
[----:B------:R-:W2:Y:S04]  /*8f90*/  LDL R4, [R1+0x350] ;  /* 0x0003500001047983 */ /* 0x000ea80000100800 */
[----:B------:R-:W4:Y:S04]  /*8fa0*/  LDL R5, [R1+0x434] ;  /* 0x0004340001057983 */ /* 0x000f280000100800 */
[----:B--2---:R4:W-:Y:S02]  /*8fb0*/  STS.U16 [R4+0x12000], R19 ;  /* 0x0120001304007388 */ /* 0x0049e40000000400 */
[----:B----4-:R-:W-:-:S02]  /*8fc0*/  IADD3 R4, P1, R5, R2, RZ ;  /* 0x0000000205047210 */ /* 0x010fc40007f3e0ff */
[----:B------:R-:W2:Y:S01]  /*8fd0*/  LDL R5, [R1+0x3a8] ;  /* 0x0003a80001057983 */ /* 0x000ea20000100800 */
[----:B------:R-:W-:Y:S02]  /*8fe0*/  PRMT R3, RZ, 0x7610, R3 ;  /* 0x00007610ff037816 */ /* 0x000fe40000000003 */
[----:B--2---:R-:W-:-:S05]  /*8ff0*/  IMAD.X R5, R5, 0x1, R0, P1 ;  /* 0x0000000105057824 */ /* 0x004fca00008e0600 */
[----:B------:R0:W2:Y:S04]  /*9000*/  @!P0 LDG.E.U16 R3, [R4.64] ;  /* 0x0000000604038981 */ /* 0x0000a8000c1e1500 */
[----:B0-----:R-:W4:Y:S04]  /*9010*/  LDL R4, [R1+0x350] ;  /* 0x0003500001047983 */ /* 0x001f280000100800 */
[----:B------:R-:W3:Y:S04]  /*9020*/  LDL R5, [R1+0x558] ;  /* 0x0005580001057983 */ /* 0x000ee80000100800 */
[----:B--2---:R0:W-:Y:S04]  /*9030*/  STL [R1+0x44], R3 ;  /* 0x0000440301007387 */ /* 0x0041e80000100800 */
[----:B----4-:R3:W-:Y:S01]  /*9040*/  STS.U16 [R4+0x12800], R20 ;  /* 0x0128001404007388 */ /* 0x0107e20000000400 */
[----:B------:R-:W-:-:S03]  /*9050*/  PRMT R23, RZ, 0x7610, R23 ;  /* 0x00007610ff177816 */ /* 0x000fc60000000017 */
[----:B0-----:R-:W2:Y:S01]  /*9060*/  LDL R3, [R1+0x574] ;  /* 0x0005740001037983 */ /* 0x001ea20000100800 */
[----:B---3--:R-:W-:-:S03]  /*9070*/  IADD3 R4, P1, R5, R2, RZ ;  /* 0x0000000205047210 */ /* 0x008fc60007f3e0ff */
[----:B------:R-:W3:Y:S02]  /*9080*/  LDL R5, [R1+0x4e4] ;  /* 0x0004e40001057983 */ /* 0x000ee40000100800 */
[----:B---3--:R-:W-:-:S05]  /*9090*/  IMAD.X R5, R5, 0x1, R0, P1 ;  /* 0x0000000105057824 */ /* 0x008fca00008e0600 */
[----:B------:R-:W3:Y:S04]  /*90a0*/  @!P0 LDG.E.U16 R23, [R4.64] ;  /* 0x0000000604178981 */ /* 0x000ee8000c1e1500 */
[----:B---3--:R0:W-:Y:S04]  /*90b0*/  STL [R1+0x40], R23 ;  /* 0x0000401701007387 */ /* 0x0081e80000100800 */
[----:B0-----:R-:W3:Y:S04]  /*90c0*/  LDL.LU R23, [R1+0xebc] ;  /* 0x000ebc0001177983 */ /* 0x001ee80000300800 */
[----:B------:R-:W4:Y:S04]  /*90d0*/  LDL R4, [R1+0x350] ;  /* 0x0003500001047983 */ /* 0x000f280000100800 */
[----:B------:R-:W2:Y:S04]  /*90e0*/  LDL R5, [R1+0x4e0] ;  /* 0x0004e00001057983 */ /* 0x000ea80000100800 */
[----:B----4-:R2:W-:Y:S02]  /*90f0*/  STS.U16 [R4+0x13000], R21 ;  /* 0x0130001504007388 */ /* 0x0105e40000000400 */
[----:B--2---:R-:W-:-:S02]  /*9100*/  IADD3 R4, P1, R5, R2, RZ ;  /* 0x0000000205047210 */ /* 0x004fc40007f3e0ff */
[----:B------:R-:W2:Y:S01]  /*9110*/  LDL R5, [R1+0x430] ;  /* 0x0004300001057983 */ /* 0x000ea20000100800 */
[----:B---3--:R-:W-:Y:S02]  /*9120*/  PRMT R23, RZ, 0x7610, R23 ;  /* 0x00007610ff177816 */ /* 0x008fe40000000017 */
[----:B--2---:R-:W-:-:S05]  /*9130*/  IMAD.X R5, R5, 0x1, R0, P1 ;  /* 0x0000000105057824 */ /* 0x004fca00008e0600 */
[----:B------:R-:W2:Y:S04]  /*9140*/  @!P0 LDG.E.U16 R23, [R4.64] ;  /* 0x0000000604178981 */ /* 0x000ea8000c1e1500 */
[----:B--2---:R0:W-:Y:S04]  /*9150*/  STL [R1+0x3c], R23 ;  /* 0x00003c1701007387 */ /* 0x0041e80000100800 */
[----:B0-----:R-:W2:Y:S04]  /*9160*/  LDL.LU R23, [R1+0xeb8] ;  /* 0x000eb80001177983 */ /* 0x001ea80000300800 */
[----:B------:R-:W3:Y:S04]  /*9170*/  LDL R4, [R1+0x350] ;  /* 0x0003500001047983 */ /* 0x000ee80000100800 */
[----:B------:R-:W4:Y:S04]  /*9180*/  LDL R5, [R1+0x42c] ;  /* 0x00042c0001057983 */ /* 0x000f280000100800 */
[----:B---3--:R4:W-:Y:S02]  /*9190*/  STS.U16 [R4+0x13800], R22 ;  /* 0x0138001604007388 */ /* 0x0089e40000000400 */
[----:B----4-:R-:W-:-:S02]  /*91a0*/  IADD3 R4, P1, R5, R2, RZ ;  /* 0x0000000205047210 */ /* 0x010fc40007f3e0ff */
[----:B------:R-:W3:Y:S01]  /*91b0*/  LDL R5, [R1+0x3a4] ;  /* 0x0003a40001057983 */ /* 0x000ee20000100800 */
[----:B------:R-:W-:Y:S02]  /*91c0*/  PRMT R15, RZ, 0x7610, R15 ;  /* 0x00007610ff0f7816 */ /* 0x000fe4000000000f */
[----:B---3--:R-:W-:-:S05]  /*91d0*/  IMAD.X R5, R5, 0x1, R0, P1 ;  /* 0x0000000105057824 */ /* 0x008fca00008e0600 */
[----:B------:R0:W3:Y:S04]  /*91e0*/  @!P0 LDG.E.U16 R15, [R4.64] ;  /* 0x00000006040f8981 */ /* 0x0000e8000c1e1500 */
[----:B0-----:R-:W4:Y:S02]  /*91f0*/  LDL R5, [R1+0x554] ;  /* 0x0005540001057983 */ /* 0x001f240000100800 */
[----:B----4-:R-:W-:Y:S02]  /*9200*/  IADD3 R4, P1, R5, R2, RZ ;  /* 0x0000000205047210 */ /* 0x010fe40007f3e0ff */
[----:B------:R-:W4:Y:S01]  /*9210*/  LDL R5, [R1+0x4dc] ;  /* 0x0004dc0001057983 */ /* 0x000f220000100800 */
[----:B------:R-:W-:Y:S02]  /*9220*/  PRMT R14, RZ, 0x7610, R14 ;  /* 0x00007610ff0e7816 */ /* 0x000fe4000000000e */
[----:B----4-:R-:W-:-:S05]  /*9230*/  IMAD.X R5, R5, 0x1, R0, P1 ;  /* 0x0000000105057824 */ /* 0x010fca00008e0600 */
[----:B------:R0:W4:Y:S04]  /*9240*/  @!P0 LDG.E.U16 R14, [R4.64] ;  /* 0x00000006040e8981 */ /* 0x000128000c1e1500 */
[----:B0-----:R-:W3:Y:S04]  /*9250*/  LDL.LU R4, [R1+0xc] ;  /* 0x00000c0001047983 */ /* 0x001ee80000300800 */
[----:B------:R-:W4:Y:S04]  /*9260*/  LDL R5, [R1+0x4d8] ;  /* 0x0004d80001057983 */ /* 0x000f280000100800 */
[----:B--2---:R-:W-:Y:S04]  /*9270*/  STS.U16 [R3+0x10400], R23 ;  /* 0x0104001703007388 */ /* 0x004fe80000000400 */
[----:B---3--:R4:W-:Y:S02]  /*9280*/  STS.U16 [R3+0x10c00], R4 ;  /* 0x010c000403007388 */ /* 0x0089e40000000400 */
[----:B----4-:R-:W-:-:S02]  /*9290*/  IADD3 R4, P1, R5, R2, RZ ;  /* 0x0000000205047210 */ /* 0x010fc40007f3e0ff */
[----:B------:R-:W2:Y:S01]  /*92a0*/  LDL R5, [R1+0x428] ;  /* 0x0004280001057983 */ /* 0x000ea20000100800 */
[----:B------:R-:W-:Y:S02]  /*92b0*/  PRMT R27, RZ, 0x7610, R27 ;  /* 0x00007610ff1b7816 */ /* 0x000fe4000000001b */
[----:B--2---:R-:W-:-:S05]  /*92c0*/  IMAD.X R5, R5, 0x1, R0, P1 ;  /* 0x0000000105057824 */ /* 0x004fca00008e0600 */
[----:B------:R-:W2:Y:S04]  /*92d0*/  @!P0 LDG.E.U16 R27, [R4.64] ;  /* 0x00000006041b8981 */ /* 0x000ea8000c1e1500 */
[----:B--2---:R0:W-:Y:S04]  /*92e0*/  STL [R1+0x38], R27 ;  /* 0x0000381b01007387 */ /* 0x0041e80000100800 */
[----:B0-----:R-:W2:Y:S04]  /*92f0*/  LDL.LU R27, [R1+0xeb4] ;  /* 0x000eb400011b7983 */ /* 0x001ea80000300800 */
[----:B------:R-:W3:Y:S04]  /*9300*/  LDL.LU R4, [R1+0x10] ;  /* 0x0000100001047983 */ /* 0x000ee80000300800 */
[----:B------:R-:W4:Y:S04]  /*9310*/  LDL R5, [R1+0x424] ;  /* 0x0004240001057983 */ /* 0x000f280000100800 */
[----:B---3--:R4:W-:Y:S02]  /*9320*/  STS.U16 [R3+0x11400], R4 ;  /* 0x0114000403007388 */ /* 0x0089e40000000400 */
[----:B----4-:R-:W-:-:S02]  /*9330*/  IADD3 R4, P1, R5, R2, RZ ;  /* 0x0000000205047210 */ /* 0x010fc40007f3e0ff */
[----:B------:R-:W3:Y:S01]  /*9340*/  LDL R5, [R1+0x3a0] ;  /* 0x0003a00001057983 */ /* 0x000ee20000100800 */
[----:B--2---:R-:W-:Y:S02]  /*9350*/  PRMT R27, RZ, 0x7610, R27 ;  /* 0x00007610ff1b7816 */ /* 0x004fe4000000001b */
[----:B---3--:R-:W-:-:S05]  /*9360*/  IMAD.X R5, R5, 0x1, R0, P1 ;  /* 0x0000000105057824 */ /* 0x008fca00008e0600 */
        /* <DEDUP_REMOVED lines=8> */
[----:B------:R-:W-:Y:S02]  /*93f0*/  PRMT R19, RZ, 0x7610, R19 ;  /* 0x00007610ff137816 */ /* 0x000fe40000000013 */
[----:B---3--:R-:W-:-:S05]  /*9400*/  IMAD.X R5, R5, 0x1, R0, P1 ;  /* 0x0000000105057824 */ /* 0x008fca00008e0600 */
[----:B------:R0:W3:Y:S04]  /*9410*/  @!P0 LDG.E.U16 R19, [R4.64] ;  /* 0x0000000604138981 */ /* 0x0000e8000c1e1500 */
[----:B0-----:R-:W4:Y:S04]  /*9420*/  LDL.LU R4, [R1+0x4] ;  /* 0x0000040001047983 */ /* 0x001f280000300800 */
[----:B------:R-:W2:Y:S04]  /*9430*/  LDL R5, [R1+0x4d0] ;  /* 0x0004d00001057983 */ /* 0x000ea80000100800 */
[----:B----4-:R0:W-:Y:S04]  /*9440*/  STS.U16 [R3+0x12400], R4 ;  /* 0x0124000403007388 */ /* 0x0101e80000000400 */
[----:B0-----:R-:W4:Y:S01]  /*9450*/  LDL.LU R3, [R1+0xeac] ;  /* 0x000eac0001037983 */ /* 0x001f220000300800 */
[----:B--2---:R-:W-:-:S03]  /*9460*/  IADD3 R4, P1, R5, R2, RZ ;  /* 0x0000000205047210 */ /* 0x004fc60007f3e0ff */
[----:B------:R-:W2:Y:S01]  /*9470*/  LDL R5, [R1+0x420] ;  /* 0x0004200001057983 */ /* 0x000ea20000100800 */
[----:B------:R-:W-:Y:S01]  /*9480*/  PRMT R20, RZ, 0x7610, R20 ;  /* 0x00007610ff147816 */ /* 0x000fe20000000014 */
[----:B--2---:R-:W-:-:S05]  /*9490*/  IMAD.X R5, R5, 0x1, R0, P1 ;  /* 0x0000000105057824 */ /* 0x004fca00008e0600 */
[----:B------:R0:W2:Y:S04]  /*94a0*/  @!P0 LDG.E.U16 R20, [R4.64] ;  /* 0x0000000604148981 */ /* 0x0000a8000c1e1500 */
[----:B0-----:R-:W4:Y:S04]  /*94b0*/  LDL R4, [R1+0x574] ;  /* 0x0005740001047983 */ /* 0x001f280000100800 */
        /* <DEDUP_REMOVED lines=8> */
[----:B0-----:R-:W2:Y:S04]  /*9540*/  LDL R4, [R1+0x574] ;  /* 0x0005740001047983 */ /* 0x001ea80000100800 */
[----:B------:R-:W3:Y:S04]  /*9550*/  LDL R5, [R1+0x54c] ;  /* 0x00054c0001057983 */ /* 0x000ee80000100800 */
[----:B--2---:R3:W-:Y:S02]  /*9560*/  STS.U16 [R4+0x13400], R27 ;  /* 0x0134001b04007388 */ /* 0x0047e40000000400 */
[----:B---3--:R-:W-:-:S02]  /*9570*/  IADD3 R4, P1, R5, R2, RZ ;  /* 0x0000000205047210 */ /* 0x008fc40007f3e0ff */
[----:B------:R-:W2:Y:S01]  /*9580*/  LDL R5, [R1+0x4cc] ;  /* 0x0004cc0001057983 */ /* 0x000ea20000100800 */
[----:B------:R-:W-:Y:S02]  /*9590*/  PRMT R23, RZ, 0x7610, R23 ;  /* 0x00007610ff177816 */ /* 0x000fe40000000017 */
[----:B--2---:R-:W-:-:S05]  /*95a0*/  IMAD.X R5, R5, 0x1, R0, P1 ;  /* 0x0000000105057824 */ /* 0x004fca00008e0600 */
[----:B------:R0:W2:Y:S04]  /*95b0*/  @!P0 LDG.E.U16 R23, [R4.64] ;  /* 0x0000000604178981 */ /* 0x0000a8000c1e1500 */
[----:B0-----:R-:W3:Y:S04]  /*95c0*/  LDL R4, [R1+0x574] ;  /* 0x0005740001047983 */ /* 0x001ee80000100800 */
[----:B------:R-:W2:Y:S04]  /*95d0*/  LDL R5, [R1+0x4c8] ;  /* 0x0004c80001057983 */ /* 0x000ea80000100800 */
[----:B---3--:R2:W-:Y:S02]  /*95e0*/  STS.U16 [R4+0x13c00], R26 ;  /* 0x013c001a04007388 */ /* 0x0085e40000000400 */
[----:B--2---:R-:W-:-:S02]  /*95f0*/  IADD3 R4, P1, R5, R2, RZ ;  /* 0x0000000205047210 */ /* 0x004fc40007f3e0ff */
[----:B------:R-:W2:Y:S01]  /*9600*/  LDL R5, [R1+0x418] ;  /* 0x0004180001057983 */ /* 0x000ea20000100800 */
[----:B----4-:R-:W-:Y:S02]  /*9610*/  PRMT R3, RZ, 0x7610, R3 ;  /* 0x00007610ff037816 */ /* 0x010fe40000000003 */
[----:B--2---:R-:W-:-:S05]  /*9620*/  IMAD.X R5, R5, 0x1, R0, P1 ;  /* 0x0000000105057824 */ /* 0x004fca00008e0600 */
[----:B------:R-:W2:Y:S04]  /*9630*/  @!P0 LDG.E.U16 R3, [R4.64] ;  /* 0x0000000604038981 */ /* 0x000ea8000c1e1500 */
[----:B--2---:R0:W-:Y:S04]  /*9640*/  STL [R1+0x30], R3 ;  /* 0x0000300301007387 */ /* 0x0041e80000100800 */
[----:B0-----:R-:W2:Y:S04]  /*9650*/  LDL.LU R3, [R1+0xea4] ;  /* 0x000ea40001037983 */ /* 0x001ea80000300800 */
[----:B------:R-:W3:Y:S02]  /*9660*/  LDL R5, [R1+0x414] ;  /* 0x0004140001057983 */ /* 0x000ee40000100800 */
[----:B---3--:R-:W-:-:S02]  /*9670*/  IADD3 R4, P1, R5, R2, RZ ;  /* 0x0000000205047210 */ /* 0x008fc40007f3e0ff */
        /* <DEDUP_REMOVED lines=9> */
[----:B------:R-:W4:Y:S04]  /*9710*/  @!P0 LDG.E.U16 R6, [R4.64] ;  /* 0x0000000604068981 */ /* 0x000f28000c1e1500 */
[----:B----4-:R0:W-:Y:S04]  /*9720*/  STL [R1+0x2c], R6 ;  /* 0x00002c0601007387 */ /* 0x0101e80000100800 */
[----:B0-----:R-:W2:Y:S04]  /*9730*/  LDL.LU R6, [R1+0xea0] ;  /* 0x000ea00001067983 */ /* 0x001ea80000300800 */
[----:B------:R-:W4:Y:S02]  /*9740*/  LDL R5, [R1+0x4c0] ;  /* 0x0004c00001057983 */ /* 0x000f240000100800 */
[----:B----4-:R-:W-:-:S02]  /*9750*/  IADD3 R4, P1, R5, R2, RZ ;  /* 0x0000000205047210 */ /* 0x010fc40007f3e0ff */
[----:B------:R-:W4:Y:S01]  /*9760*/  LDL R5, [R1+0x410] ;  /* 0x0004100001057983 */ /* 0x000f220000100800 */
[----:B------:R-:W-:Y:S02]  /*9770*/  PRMT R7, RZ, 0x7610, R7 ;  /* 0x00007610ff077816 */ /* 0x000fe40000000007 */
[----:B----4-:R-:W-:-:S05]  /*9780*/  IMAD.X R5, R5, 0x1, R0, P1 ;  /* 0x0000000105057824 */ /* 0x010fca00008e0600 */
[----:B------:R-:W4:Y:S04]  /*9790*/  @!P0 LDG.E.U16 R7, [R4.64] ;  /* 0x0000000604078981 */ /* 0x000f28000c1e1500 */
[----:B--2---:R0:W-:Y:S04]  /*97a0*/  STS.U16 [R3+0x800], R6 ;  /* 0x0008000603007388 */ /* 0x0041e80000000400 */
[----:B0-----:R-:W2:Y:S04]  /*97b0*/  LDL R6, [R1+0x408] ;  /* 0x0004080001067983 */ /* 0x001ea80000100800 */
[----:B----4-:R0:W-:Y:S04]  /*97c0*/  STL [R1+0x1c], R7 ;  /* 0x00001c0701007387 */ /* 0x0101e80000100800 */
[----:B0-----:R-:W4:Y:S04]  /*97d0*/  LDL.LU R7, [R1+0xe9c] ;  /* 0x000e9c0001077983 */ /* 0x001f280000300800 */
[----:B------:R-:W2:Y:S02]  /*97e0*/  LDL R5, [R1+0x40c] ;  /* 0x00040c0001057983 */ /* 0x000ea40000100800 */
[----:B--2---:R-:W-:-:S02]  /*97f0*/  IADD3 R4, P1, R5, R2, RZ ;  /* 0x0000000205047210 */ /* 0x004fc40007f3e0ff */
[----:B------:R-:W2:Y:S01]  /*9800*/  LDL R5, [R1+0x394] ;  /* 0x0003940001057983 */ /* 0x000ea20000100800 */
[----:B------:R-:W-:Y:S02]  /*9810*/  PRMT R8, RZ, 0x7610, R8 ;  /* 0x00007610ff087816 */ /* 0x000fe40000000008 */
[----:B--2---:R-:W-:-:S05]  /*9820*/  IMAD.X R5, R5, 0x1, R0, P1 ;  /* 0x0000000105057824 */ /* 0x004fca00008e0600 */
[----:B------:R-:W2:Y:S04]  /*9830*/  @!P0 LDG.E.U16 R8, [R4.64] ;  /* 0x0000000604088981 */ /* 0x000ea8000c1e1500 */
[----:B----4-:R0:W-:Y:S04]  /*9840*/  STS.U16 [R3+0xc00], R7 ;  /* 0x000c000703007388 */ /* 0x0101e80000000400 */
        /* <DEDUP_REMOVED lines=10> */
[----:B0-----:R-:W2:Y:S01]  /*98f0*/  LDL.LU R29, [R1+0xe94] ;  /* 0x000e9400011d7983 */ /* 0x001ea20000300800 */
[----:B----4-:R-:W-:-:S03]  /*9900*/  IADD3 R4, P1, R7, R2, RZ ;  /* 0x0000000207047210 */ /* 0x010fc60007f3e0ff */
[----:B------:R0:W-:Y:S02]  /*9910*/  STS.U16 [R3+0x1400], R9 ;  /* 0x0014000903007388 */ /* 0x0001e40000000400 */
[----:B------:R-:W-:Y:S02]  /*9920*/  IMAD.X R5, R6, 0x1, R0, P1 ;  /* 0x0000000106057824 */ /* 0x000fe400008e0600 */
[----:B------:R-:W4:Y:S04]  /*9930*/  LDL R7, [R1+0x4b0] ;  /* 0x0004b00001077983 */ /* 0x000f280000100800 */
[----:B------:R-:W3:Y:S04]  /*9940*/  LDL R6, [R1+0x400] ;  /* 0x0004000001067983 */ /* 0x000ee80000100800 */
[----:B0-----:R-:W3:Y:S01]  /*9950*/  LDL R9, [R1+0x390] ;  /* 0x0003900001097983 */ /* 0x001ee20000100800 */
[----:B--2---:R-:W-:-:S06]  /*9960*/  PRMT R29, RZ, 0x7610, R29 ;  /* 0x00007610ff1d7816 */ /* 0x004fcc000000001d */
[----:B------:R-:W2:Y:S04]  /*9970*/  @!P0 LDG.E.U16 R29, [R4.64] ;  /* 0x00000006041d8981 */ /* 0x000ea8000c1e1500 */
[----:B--2---:R0:W-:Y:S04]  /*9980*/  STL [R1+0x10], R29 ;  /* 0x0000101d01007387 */ /* 0x0041e80000100800 */
[----:B0-----:R-:W2:Y:S04]  /*9990*/  LDL.LU R29, [R1+0xe90] ;  /* 0x000e9000011d7983 */ /* 0x001ea80000300800 */
[----:B------:R-:W2:Y:S04]  /*99a0*/  LDL R5, [R1+0x404] ;  /* 0x0004040001057983 */ /* 0x000ea80000100800 */
[----:B------:R0:W-:Y:S02]  /*99b0*/  STS.U16 [R3+0x1000], R8 ;  /* 0x0010000803007388 */ /* 0x0001e40000000400 */
[----:B0-----:R-:W-:-:S02]  /*99c0*/  PRMT R8, RZ, 0x7610, R8 ;  /* 0x00007610ff087816 */ /* 0x001fc40000000008 */
[----:B--2---:R-:W-:-:S05]  /*99d0*/  IADD3 R4, P1, R5, R2, RZ ;  /* 0x0000000205047210 */ /* 0x004fca0007f3e0ff */
[----:B---3--:R-:W-:Y:S01]  /*99e0*/  IMAD.X R5, R9, 0x1, R0, P1 ;  /* 0x0000000109057824 */ /* 0x008fe200008e0600 */
[----:B------:R0:W-:Y:S04]  /*99f0*/  STS.U16 [R3+0x1c00], R11 ;  /* 0x001c000b03007388 */ /* 0x0001e80000000400 */
[----:B------:R1:W2:Y:S04]  /*9a00*/  @!P0 LDG.E.U16 R8, [R4.64] ;  /* 0x0000000604088981 */ /* 0x0002a8000c1e1500 */
[----:B------:R-:W3:Y:S04]  /*9a10*/  LDL R9, [R1+0x3fc] ;  /* 0x0003fc0001097983 */ /* 0x000ee80000100800 */
[----:B-1----:R-:W3:Y:S04]  /*9a20*/  LDL R5, [R1+0x540] ;  /* 0x0005400001057983 */ /* 0x002ee80000100800 */
[----:B--2---:R1:W-:Y:S04]  /*9a30*/  STL [R1+0xc], R8 ;  /* 0x00000c0801007387 */ /* 0x0043e80000100800 */
[----:B0-----:R-:W2:Y:S01]  /*9a40*/  LDL R11, [R1+0x4b4] ;  /* 0x0004b400010b7983 */ /* 0x001ea20000100800 */
[----:B---3--:R-:W-:-:S03]  /*9a50*/  IADD3 R4, P1, R5, R2, RZ ;  /* 0x0000000205047210 */ /* 0x008fc60007f3e0ff */
[----:B------:R0:W-:Y:S01]  /*9a60*/  STS.U16 [R3+0x1800], R10 ;  /* 0x0018000a03007388 */ /* 0x0001e20000000400 */
[----:B------:R-:W-:-:S03]  /*9a70*/  PRMT R29, RZ, 0x7610, R29 ;  /* 0x00007610ff1d7816 */ /* 0x000fc6000000001d */
[----:B-1----:R-:W3:Y:S01]  /*9a80*/  LDL R8, [R1+0x38c] ;  /* 0x00038c0001087983 */ /* 0x002ee20000100800 */
[----:B0-----:R-:W-:Y:S01]  /*9a90*/  PRMT R10, RZ, 0x7610, R10 ;  /* 0x00007610ff0a7816 */ /* 0x001fe2000000000a */
[----:B--2---:R-:W-:-:S05]  /*9aa0*/  IMAD.X R5, R11, 0x1, R0, P1 ;  /* 0x000000010b057824 */ /* 0x004fca00008e0600 */
[----:B------:R4:W2:Y:S02]  /*9ab0*/  @!P0 LDG.E.U16 R10, [R4.64] ;  /* 0x00000006040a8981 */ /* 0x0008a4000c1e1500 */
[-C--:B----4-:R-:W-:Y:S02]  /*9ac0*/  IADD3 R4, P1, R7, R2.reuse, RZ ;  /* 0x0000000207047210 */ /* 0x090fe40007f3e0ff */
[----:B------:R-:W4:Y:S03]  /*9ad0*/  LDL R7, [R1+0x53c] ;  /* 0x00053c0001077983 */ /* 0x000f260000100800 */
[----:B------:R-:W-:Y:S02]  /*9ae0*/  IMAD.X R5, R6, 0x1, R0, P1 ;  /* 0x0000000106057824 */ /* 0x000fe400008e0600 */
[----:B------:R-:W2:Y:S04]  /*9af0*/  LDL R6, [R1+0x4ac] ;  /* 0x0004ac0001067983 */ /* 0x000ea80000100800 */
[----:B------:R0:W2:Y:S04]  /*9b00*/  @!P0 LDG.E.U16 R29, [R4.64] ;  /* 0x00000006041d8981 */ /* 0x0000a8000c1e1500 */
[----:B------:R1:W-:Y:S04]  /*9b10*/  STS.U16 [R3+0x2000], R12 ;  /* 0x0020000c03007388 */ /* 0x0003e80000000400 */
[----:B------:R-:W-:Y:S04]  /*9b20*/  STS.U16 [R3+0x2400], R13 ;  /* 0x0024000d03007388 */ /* 0x000fe80000000400 */
[----:B-1----:R-:W4:Y:S01]  /*9b30*/  LDL.LU R12, [R1+0x28] ;  /* 0x00002800010c7983 */ /* 0x002f220000300800 */
[----:B0-----:R-:W-:-:S02]  /*9b40*/  IADD3 R4, P1, R9, R2, RZ ;  /* 0x0000000209047210 */ /* 0x001fc40007f3e0ff */
[----:B------:R-:W-:-:S03]  /*9b50*/  PRMT R28, RZ, 0x7610, R28 ;  /* 0x00007610ff1c7816 */ /* 0x000fc6000000001c */
[----:B---3--:R-:W-:-:S05]  /*9b60*/  IMAD.X R5, R8, 0x1, R0, P1 ;  /* 0x0000000108057824 */ /* 0x008fca00008e0600 */
[----:B------:R4:W3:Y:S04]  /*9b70*/  @!P0 LDG.E.U16 R28, [R4.64] ;  /* 0x00000006041c8981 */ /* 0x0008e8000c1e1500 */
[----:B--2---:R0:W-:Y:S04]  /*9b80*/  STL [R1+0xe80], R29 ;  /* 0x000e801d01007387 */ /* 0x0041e80000100800 */
[----:B0-----:R-:W2:Y:S04]  /*9b90*/  LDL.LU R29, [R1+0x24] ;  /* 0x00002400011d7983 */ /* 0x001ea80000300800 */
[----:B------:R-:W2:Y:S04]  /*9ba0*/  LDL R13, [R1+0x4a8] ;  /* 0x0004a800010d7983 */ /* 0x000ea80000100800 */
[----:B------:R-:W2:Y:S01]  /*9bb0*/  LDL R11, [R1+0x3f8] ;  /* 0x0003f800010b7983 */ /* 0x000ea20000100800 */
[----:B----4-:R-:W-:-:S02]  /*9bc0*/  IADD3 R4, P1, R7, R2, RZ ;  /* 0x0000000207047210 */ /* 0x010fc40007f3e0ff */
[----:B------:R-:W-:Y:S01]  /*9bd0*/  PRMT R26, RZ, 0x7610, R26 ;  /* 0x00007610ff1a7816 */ /* 0x000fe2000000001a */
[----:B------:R0:W-:Y:S02]  /*9be0*/  STS.U16 [R3+0x400], R24 ;  /* 0x0004001803007388 */ /* 0x0001e40000000400 */
[----:B------:R-:W-:Y:S02]  /*9bf0*/  IMAD.X R5, R6, 0x1, R0, P1 ;  /* 0x0000000106057824 */ /* 0x000fe400008e0600 */
[----:B------:R-:W4:Y:S04]  /*9c00*/  LDL R9, [R1+0x3f4] ;  /* 0x0003f40001097983 */ /* 0x000f280000100800 */
[----:B------:R2:W4:Y:S01]  /*9c10*/  @!P0 LDG.E.U16 R26, [R4.64] ;  /* 0x00000006041a8981 */ /* 0x000522000c1e1500 */
[----:B0-----:R-:W-:-:S03]  /*9c20*/  PRMT R24, RZ, 0x7610, R24 ;  /* 0x00007610ff187816 */ /* 0x001fc60000000018 */
[----:B------:R-:W4:Y:S04]  /*9c30*/  LDL R8, [R1+0x388] ;  /* 0x0003880001087983 */ /* 0x000f280000100800 */
[----:B------:R0:W-:Y:S04]  /*9c40*/  STL [R1+0x8], R10 ;  /* 0x0000080a01007387 */ /* 0x0001e80000100800 */
[----:B0-----:R-:W4:Y:S04]  /*9c50*/  LDL.LU R10, [R1+0x58] ;  /* 0x00005800010a7983 */ /* 0x001f280000300800 */
[----:B---3--:R0:W-:Y:S04]  /*9c60*/  STL [R1+0xe84], R28 ;  /* 0x000e841c01007387 */ /* 0x0081e80000100800 */
[----:B0-----:R-:W3:Y:S04]  /*9c70*/  LDL.LU R28, [R1+0x20] ;  /* 0x00002000011c7983 */ /* 0x001ee80000300800 */
[----:B------:R-:W3:Y:S04]  /*9c80*/  LDL R6, [R1+0x538] ;  /* 0x0005380001067983 */ /* 0x000ee80000100800 */
[----:B------:R-:W3:Y:S01]  /*9c90*/  LDL.LU R7, [R1+0x54] ;  /* 0x0000540001077983 */ /* 0x000ee20000300800 */
[----:B--2---:R-:W-:-:S05]  /*9ca0*/  IADD3 R4, P1, R13, R2, RZ ;  /* 0x000000020d047210 */ /* 0x004fca0007f3e0ff */
[----:B------:R-:W-:-:S05]  /*9cb0*/  IMAD.X R5, R11, 0x1, R0, P1 ;  /* 0x000000010b057824 */ /* 0x000fca00008e0600 */
[----:B------:R0:W2:Y:S04]  /*9cc0*/  @!P0 LDG.E.U16 R24, [R4.64] ;  /* 0x0000000604188981 */ /* 0x0000a8000c1e1500 */
[----:B----4-:R-:W-:Y:S04]  /*9cd0*/  STL [R1+0xe88], R26 ;  /* 0x000e881a01007387 */ /* 0x010fe80000100800 */
[----:B------:R-:W4:Y:S01]  /*9ce0*/  LDL R11, [R1+0x4a4] ;  /* 0x0004a400010b7983 */ /* 0x000f220000100800 */
[----:B0-----:R-:W-:Y:S02]  /*9cf0*/  IADD3 R4, P1, R9, R2, RZ ;  /* 0x0000000209047210 */ /* 0x001fe40007f3e0ff */
[----:B------:R-:W-:-:S03]  /*9d00*/  PRMT R22, RZ, 0x7610, R22 ;  /* 0x00007610ff167816 */ /* 0x000fc60000000016 */
[----:B------:R-:W-:-:S05]  /*9d10*/  IMAD.X R5, R8, 0x1, R0, P1 ;  /* 0x0000000108057824 */ /* 0x000fca00008e0600 */
[----:B------:R3:W4:Y:S04]  /*9d20*/  @!P0 LDG.E.U16 R22, [R4.64] ;  /* 0x0000000604168981 */ /* 0x000728000c1e1500 */
[----:B------:R0:W-:Y:S01]  /*9d30*/  STS.U16 [R3+0x3400], R12 ;  /* 0x0034000c03007388 */ /* 0x0001e20000000400 */
[----:B---3--:R-:W-:-:S03]  /*9d40*/  IADD3 R4, P1, R6, R2, RZ ;  /* 0x0000000206047210 */ /* 0x008fc60007f3e0ff */
[----:B--2---:R-:W-:Y:S04]  /*9d50*/  STL [R1+0xe8c], R24 ;  /* 0x000e8c1801007387 */ /* 0x004fe80000100800 */
[----:B------:R-:W2:Y:S04]  /*9d60*/  LDL R13, [R1+0x4a0] ;  /* 0x0004a000010d7983 */ /* 0x000ea80000100800 */
[----:B------:R-:W3:Y:S04]  /*9d70*/  LDL R8, [R1+0x3f0] ;  /* 0x0003f00001087983 */ /* 0x000ee80000100800 */
[----:B------:R-:W3:Y:S04]  /*9d80*/  LDL.LU R9, [R1+0x4c] ;  /* 0x00004c0001097983 */ /* 0x000ee80000300800 */
[----:B------:R-:W3:Y:S04]  /*9d90*/  LDL R6, [R1+0x3ec] ;  /* 0x0003ec0001067983 */ /* 0x000ee80000100800 */
[----:B0-----:R-:W3:Y:S01]  /*9da0*/  LDL R12, [R1+0x384] ;  /* 0x00038400010c7983 */ /* 0x001ee20000100800 */
[----:B------:R-:W-:Y:S01]  /*9db0*/  PRMT R18, RZ, 0x7610, R18 ;  /* 0x00007610ff127816 */ /* 0x000fe20000000012 */
[----:B----4-:R-:W-:-:S05]  /*9dc0*/  IMAD.X R5, R11, 0x1, R0, P1 ;  /* 0x000000010b057824 */ /* 0x010fca00008e0600 */
[----:B------:R2:W4:Y:S01]  /*9dd0*/  @!P0 LDG.E.U16 R18, [R4.64] ;  /* 0x0000000604128981 */ /* 0x000522000c1e1500 */
[----:B------:R-:W-:-:S03]  /*9de0*/  PRMT R16, RZ, 0x7610, R16 ;  /* 0x00007610ff107816 */ /* 0x000fc60000000010 */
[----:B------:R0:W-:Y:S04]  /*9df0*/  STS.U16 [R3+0x3000], R29 ;  /* 0x0030001d03007388 */ /* 0x0001e80000000400 */
[----:B------:R1:W-:Y:S04]  /*9e00*/  STS.U16 [R3+0x3800], R10 ;  /* 0x0038000a03007388 */ /* 0x0003e80000000400 */
[----:B------:R-:W-:Y:S04]  /*9e10*/  STS.U16 [R3+0x3c00], R7 ;  /* 0x003c000703007388 */ /* 0x000fe80000000400 */
[----:B0-----:R-:W4:Y:S04]  /*9e20*/  LDL.LU R29, [R1+0x48] ;  /* 0x00004800011d7983 */ /* 0x001f280000300800 */
[----:B------:R-:W4:Y:S04]  /*9e30*/  LDL R24, [R1+0x534] ;  /* 0x0005340001187983 */ /* 0x000f280000100800 */
[----:B-1----:R-:W4:Y:S04]  /*9e40*/  LDL R10, [R1+0x49c] ;  /* 0x00049c00010a7983 */ /* 0x002f280000100800 */
[----:B------:R-:W4:Y:S04]  /*9e50*/  LDL.LU R11, [R1+0x44] ;  /* 0x00004400010b7983 */ /* 0x000f280000300800 */
[----:B------:R0:W-:Y:S01]  /*9e60*/  STS.U16 [R3+0x2c00], R28 ;  /* 0x002c001c03007388 */ /* 0x0001e20000000400 */
[----:B--2---:R-:W-:-:S05]  /*9e70*/  IADD3 R4, P1, R13, R2, RZ ;  /* 0x000000020d047210 */ /* 0x004fca0007f3e0ff */
[----:B---3--:R-:W-:Y:S02]  /*9e80*/  IMAD.X R5, R8, 0x1, R0, P1 ;  /* 0x0000000108057824 */ /* 0x008fe400008e0600 */
[----:B------:R-:W2:Y:S04]  /*9e90*/  LDL R8, [R1+0x498] ;  /* 0x0004980001087983 */ /* 0x000ea80000100800 */
[----:B------:R1:W3:Y:S01]  /*9ea0*/  @!P0 LDG.E.U16 R16, [R4.64] ;  /* 0x0000000604108981 */ /* 0x0002e2000c1e1500 */
[----:B------:R-:W-:-:S03]  /*9eb0*/  IADD3 R6, P1, R6, R2, RZ ;  /* 0x0000000206067210 */ /* 0x000fc60007f3e0ff */
[----:B0-----:R-:W2:Y:S02]  /*9ec0*/  LDL.LU R28, [R1+0x40] ;  /* 0x00004000011c7983 */ /* 0x001ea40000300800 */
[----:B------:R-:W-:Y:S02]  /*9ed0*/  IMAD.X R7, R12, 0x1, R0, P1 ;  /* 0x000000010c077824 */ /* 0x000fe400008e0600 */
[----:B------:R-:W2:Y:S01]  /*9ee0*/  LDL R26, [R1+0x3e4] ;  /* 0x0003e400011a7983 */ /* 0x000ea20000100800 */
[----:B-1----:R-:W-:-:S03]  /*9ef0*/  PRMT R4, RZ, 0x7610, R4 ;  /* 0x00007610ff047816 */ /* 0x002fc60000000004 */
[----:B------:R-:W2:Y:S04]  /*9f00*/  LDL R12, [R1+0x380] ;  /* 0x00038000010c7983 */ /* 0x000ea80000100800 */
[----:B------:R-:W2:Y:S04]  /*9f10*/  LDL.LU R13, [R1+0x3c] ;  /* 0x00003c00010d7983 */ /* 0x000ea80000300800 */
[----:B------:R0:W2:Y:S04]  /*9f20*/  @!P0 LDG.E.U16 R4, [R6.64] ;  /* 0x0000000606048981 */ /* 0x0000a8000c1e1500 */
[----:B0-----:R-:W2:Y:S04]  /*9f30*/  LDL.LU R7, [R1+0x50] ;  /* 0x0000500001077983 */ /* 0x001ea80000300800 */
[----:B------:R0:W-:Y:S01]  /*9f40*/  STS.U16 [R3+0x4400], R9 ;  /* 0x0044000903007388 */ /* 0x0001e20000000400 */
[----:B----4-:R-:W-:-:S03]  /*9f50*/  IADD3 R6, P1, R24, R2, RZ ;  /* 0x0000000218067210 */ /* 0x010fc60007f3e0ff */
[----:B------:R-:W4:Y:S04]  /*9f60*/  LDL R24, [R1+0x494] ;  /* 0x0004940001187983 */ /* 0x000f280000100800 */
[----:B0-----:R-:W3:Y:S01]  /*9f70*/  LDL R9, [R1+0x3e8] ;  /* 0x0003e80001097983 */ /* 0x001ee20000100800 */
[----:B------:R-:W-:-:S03]  /*9f80*/  PRMT R5, RZ, 0x7610, R5 ;  /* 0x00007610ff057816 */ /* 0x000fc60000000005 */
[----:B--2---:R0:W-:Y:S02]  /*9f90*/  STS.U16 [R3+0x4000], R7 ;  /* 0x0040000703007388 */ /* 0x0041e40000000400 */
[----:B0-----:R-:W-:Y:S02]  /*9fa0*/  IMAD.X R7, R10, 0x1, R0, P1 ;  /* 0x000000010a077824 */ /* 0x001fe400008e0600 */
[----:B------:R-:W2:Y:S01]  /*9fb0*/  LDL R10, [R1+0x530] ;  /* 0x00053000010a7983 */ /* 0x000ea20000100800 */
[----:B------:R-:W-:-:S03]  /*9fc0*/  IADD3 R8, P1, R8, R2, RZ ;  /* 0x0000000208087210 */ /* 0x000fc60007f3e0ff */
[----:B------:R0:W4:Y:S02]  /*9fd0*/  @!P0 LDG.E.U16 R5, [R6.64] ;  /* 0x0000000606058981 */ /* 0x000124000c1e1500 */
[----:B---3--:R-:W-:Y:S01]  /*9fe0*/  IMAD.X R9, R9, 0x1, R0, P1 ;  /* 0x0000000109097824 */ /* 0x008fe200008e0600 */
[----:B0-----:R-:W-:-:S06]  /*9ff0*/  PRMT R6, RZ, 0x7610, R6 ;  /* 0x00007610ff067816 */ /* 0x001fcc0000000006 */
[----:B------:R0:W3:Y:S01]  /*a000*/  @!P0 LDG.E.U16 R6, [R8.64] ;  /* 0x0000000608068981 */ /* 0x0000e2000c1e1500 */
[----:B------:R-:W-:Y:S02]  /*a010*/  PRMT R7, RZ, 0x7610, R7 ;  /* 0x00007610ff077816 */ /* 0x000fe40000000007 */
[----:B0-----:R-:W-:-:S05]  /*a020*/  IADD3 R8, P1, R26, R2, RZ ;  /* 0x000000021a087210 */ /* 0x001fca0007f3e0ff */
[----:B------:R-:W-:Y:S01]  /*a030*/  IMAD.X R9, R12, 0x1, R0, P1 ;  /* 0x000000010c097824 */ /* 0x000fe200008e0600 */
[----:B------:R4:W-:Y:S04]  /*a040*/  STS.U16 [R3+0x4c00], R11 ;  /* 0x004c000b03007388 */ /* 0x0009e80000000400 */
[----:B------:R0:W3:Y:S04]  /*a050*/  @!P0 LDG.E.U16 R7, [R8.64] ;  /* 0x0000000608078981 */ /* 0x0000e8000c1e1500 */
[----:B------:R-:W3:Y:S04]  /*a060*/  LDL R12, [R1+0x3dc] ;  /* 0x0003dc00010c7983 */ /* 0x000ee80000100800 */
[----:B------:R-:W3:Y:S01]  /*a070*/  LDL.LU R26, [R1+0x38] ;  /* 0x00003800011a7983 */ /* 0x000ee20000300800 */
[----:B0-----:R-:W-:-:S02]  /*a080*/  PRMT R8, RZ, 0x7610, R8 ;  /* 0x00007610ff087816 */ /* 0x001fc40000000008 */
[----:B--2---:R-:W-:-:S05]  /*a090*/  IADD3 R10, P1, R10, R2, RZ ;  /* 0x000000020a0a7210 */ /* 0x004fca0007f3e0ff */
[----:B----4-:R-:W-:Y:S01]  /*a0a0*/  IMAD.X R11, R24, 0x1, R0, P1 ;  /* 0x00000001180b7824 */ /* 0x010fe200008e0600 */
[----:B------:R0:W-:Y:S04]  /*a0b0*/  STS.U16 [R3+0x5400], R13 ;  /* 0x0054000d03007388 */ /* 0x0001e80000000400 */
[----:B------:R1:W2:Y:S01]  /*a0c0*/  @!P0 LDG.E.U16 R8, [R10.64] ;  /* 0x000000060a088981 */ /* 0x0002a2000c1e1500 */
[----:B------:R-:W-:-:S03]  /*a0d0*/  PRMT R9, RZ, 0x7610, R9 ;  /* 0x00007610ff097816 */ /* 0x000fc60000000009 */
[----:B------:R4:W-:Y:S04]  /*a0e0*/  STS.U16 [R3+0x4800], R29 ;  /* 0x0048001d03007388 */ /* 0x0009e80000000400 */
[----:B0-----:R-:W2:Y:S04]  /*a0f0*/  LDL R13, [R1+0x37c] ;  /* 0x00037c00010d7983 */ /* 0x001ea80000100800 */
[----:B-1----:R-:W2:Y:S04]  /*a100*/  LDL R11, [R1+0x490] ;  /* 0x00049000010b7983 */ /* 0x002ea80000100800 */
[----:B----4-:R-:W4:Y:S04]  /*a110*/  LDL R29, [R1+0x48c] ;  /* 0x00048c00011d7983 */ /* 0x010f280000100800 */
[----:B------:R0:W-:Y:S04]  /*a120*/  STS.U16 [R3+0x5000], R28 ;  /* 0x0050001c03007388 */ /* 0x0001e80000000400 */
[----:B------:R-:W3:Y:S04]  /*a130*/  LDL R24, [R1+0x3d8] ;  /* 0x0003d80001187983 */ /* 0x000ee80000100800 */
[----:B0-----:R-:W3:Y:S01]  /*a140*/  LDL R28, [R1+0x488] ;  /* 0x00048800011c7983 */ /* 0x001ee20000100800 */
[----:B--2---:R-:W-:-:S03]  /*a150*/  IADD3 R10, P1, R11, R2, RZ ;  /* 0x000000020b0a7210 */ /* 0x004fc60007f3e0ff */
[----:B------:R-:W2:Y:S02]  /*a160*/  LDL R11, [R1+0x3e0] ;  /* 0x0003e000010b7983 */ /* 0x000ea40000100800 */
[----:B--2---:R-:W-:Y:S01]  /*a170*/  IMAD.X R11, R11, 0x1, R0, P1 ;  /* 0x000000010b0b7824 */ /* 0x004fe200008e0600 */
[----:B---3--:R-:W-:-:S04]  /*a180*/  IADD3 R12, P1, R12, R2, RZ ;  /* 0x000000020c0c7210 */ /* 0x008fc80007f3e0ff */
[----:B------:R0:W2:Y:S01]  /*a190*/  @!P0 LDG.E.U16 R9, [R10.64] ;  /* 0x000000060a098981 */ /* 0x0000a2000c1e1500 */
[----:B------:R-:W-:Y:S01]  /*a1a0*/  IMAD.X R13, R13, 0x1, R0, P1 ;  /* 0x000000010d0d7824 */ /* 0x000fe200008e0600 */
[----:B0-----:R-:W-:-:S06]  /*a1b0*/  PRMT R10, RZ, 0x7610, R10 ;  /* 0x00007610ff0a7816 */ /* 0x001fcc000000000a */
[----:B------:R0:W3:Y:S04]  /*a1c0*/  @!P0 LDG.E.U16 R10, [R12.64] ;  /* 0x000000060c0a8981 */ /* 0x0000e8000c1e1500 */
[----:B0-----:R-:W2:Y:S01]  /*a1d0*/  LDL R13, [R1+0x52c] ;  /* 0x00052c00010d7983 */ /* 0x001ea20000100800 */
[----:B------:R-:W-:-:S03]  /*a1e0*/  PRMT R11, RZ, 0x7610, R11 ;  /* 0x00007610ff0b7816 */ /* 0x000fc6000000000b */
[----:B------:R0:W-:Y:S04]  /*a1f0*/  STS.U16 [R3+0x5c00], R14 ;  /* 0x005c000e03007388 */ /* 0x0001e80000000400 */
[----:B------:R1:W-:Y:S01]  /*a200*/  STS.U16 [R3+0x5800], R15 ;  /* 0x0058000f03007388 */ /* 0x0003e20000000400 */
[----:B--2---:R-:W-:-:S05]  /*a210*/  IADD3 R12, P1, R13, R2, RZ ;  /* 0x000000020d0c7210 */ /* 0x004fca0007f3e0ff */
[--C-:B----4-:R-:W-:Y:S01]  /*a220*/  IMAD.X R13, R29, 0x1, R0.reuse, P1 ;  /* 0x000000011d0d7824 */ /* 0x110fe200008e0600 */
[----:B0-----:R-:W-:Y:S01]  /*a230*/  IADD3 R14, P1, R28, R2, RZ ;  /* 0x000000021c0e7210 */ /* 0x001fe20007f3e0ff */
[----:B------:R0:W-:Y:S04]  /*a240*/  STS.U16 [R3+0x6000], R26 ;  /* 0x0060001a03007388 */ /* 0x0001e80000000400 */
[----:B------:R2:W4:Y:S01]  /*a250*/  @!P0 LDG.E.U16 R11, [R12.64] ;  /* 0x000000060c0b8981 */ /* 0x000522000c1e1500 */
[----:B-1----:R-:W-:-:S03]  /*a260*/  IMAD.X R15, R24, 0x1, R0, P1 ;  /* 0x00000001180f7824 */ /* 0x002fc600008e0600 */
[----:B------:R-:W3:Y:S04]  /*a270*/  LDL R29, [R1+0x480] ;  /* 0x00048000011d7983 */ /* 0x000ee80000100800 */
[----:B------:R-:W3:Y:S01]  /*a280*/  LDL R28, [R1+0x3d0] ;  /* 0x0003d000011c7983 */ /* 0x000ee20000100800 */
[----:B--2---:R-:W-:Y:S02]  /*a290*/  PRMT R12, RZ, 0x7610, R12 ;  /* 0x00007610ff0c7816 */ /* 0x004fe4000000000c */
[----:B------:R-:W-:Y:S01]  /*a2a0*/  PRMT R13, RZ, 0x7610, R13 ;  /* 0x00007610ff0d7816 */ /* 0x000fe2000000000d */
[----:B0-----:R-:W2:Y:S04]  /*a2b0*/  LDL R26, [R1+0x3cc] ;  /* 0x0003cc00011a7983 */ /* 0x001ea80000100800 */
[----:B------:R0:W2:Y:S04]  /*a2c0*/  @!P0 LDG.E.U16 R12, [R14.64] ;  /* 0x000000060e0c8981 */ /* 0x0000a8000c1e1500 */
[----:B------:R-:W2:Y:S04]  /*a2d0*/  LDL R24, [R1+0x374] ;  /* 0x0003740001187983 */ /* 0x000ea80000100800 */
[----:B0-----:R-:W2:Y:S02]  /*a2e0*/  LDL R15, [R1+0x3d4] ;  /* 0x0003d400010f7983 */ /* 0x001ea40000100800 */
[----:B--2---:R-:W-:-:S02]  /*a2f0*/  IADD3 R14, P1, R15, R2, RZ ;  /* 0x000000020f0e7210 */ /* 0x004fc40007f3e0ff */
[----:B------:R-:W2:Y:S03]  /*a300*/  LDL R15, [R1+0x378] ;  /* 0x00037800010f7983 */ /* 0x000ea60000100800 */
[----:B--2---:R-:W-:-:S05]  /*a310*/  IMAD.X R15, R15, 0x1, R0, P1 ;  /* 0x000000010f0f7824 */ /* 0x004fca00008e0600 */
[----:B------:R0:W2:Y:S04]  /*a320*/  @!P0 LDG.E.U16 R13, [R14.64] ;  /* 0x000000060e0d8981 */ /* 0x0000a8000c1e1500 */
[----:B0-----:R-:W2:Y:S04]  /*a330*/  LDL.LU R14, [R1+0x34] ;  /* 0x00003400010e7983 */ /* 0x001ea80000300800 */
[----:B------:R-:W3:Y:S04]  /*a340*/  LDL R15, [R1+0x528] ;  /* 0x00052800010f7983 */ /* 0x000ee80000100800 */
[----:B--2---:R3:W-:Y:S02]  /*a350*/  STS.U16 [R3+0x6400], R14 ;  /* 0x0064000e03007388 */ /* 0x0047e40000000400 */
[----:B---3--:R-:W-:-:S02]  /*a360*/  IADD3 R14, P1, R15, R2, RZ ;  /* 0x000000020f0e7210 */ /* 0x008fc40007f3e0ff */
[----:B------:R-:W2:Y:S04]  /*a370*/  LDL R15, [R1+0x484] ;  /* 0x00048400010f7983 */ /* 0x000ea80000100800 */
[----:B------:R0:W-:Y:S02]  /*a380*/  STS.U16 [R3+0x2800], R17 ;  /* 0x0028001103007388 */ /* 0x0001e40000000400 */
[----:B0-----:R-:W-:Y:S02]  /*a390*/  PRMT R17, RZ, 0x7610, R17 ;  /* 0x00007610ff117816 */ /* 0x001fe40000000011 */
[----:B------:R0:W-:Y:S02]  /*a3a0*/  STS.U16 [R3+0x6800], R19 ;  /* 0x0068001303007388 */ /* 0x0001e40000000400 */
[----:B0-----:R-:W-:-:S02]  /*a3b0*/  PRMT R19, RZ, 0x7610, R19 ;  /* 0x00007610ff137816 */ /* 0x001fc40000000013 */
[----:B------:R0:W-:Y:S02]  /*a3c0*/  STS.U16 [R3+0x6c00], R20 ;  /* 0x006c001403007388 */ /* 0x0001e40000000400 */
[----:B0-----:R-:W-:Y:S01]  /*a3d0*/  PRMT R20, RZ, 0x7610, R20 ;  /* 0x00007610ff147816 */ /* 0x001fe20000000014 */
[----:B--2---:R-:W-:-:S05]  /*a3e0*/  IMAD.X R15, R15, 0x1, R0, P1 ;  /* 0x000000010f0f7824 */ /* 0x004fca00008e0600 */
[----:B------:R0:W2:Y:S02]  /*a3f0*/  @!P0 LDG.E.U16 R17, [R14.64] ;  /* 0x000000060e118981 */ /* 0x0000a4000c1e1500 */
[----:B0-----:R-:W-:-:S05]  /*a400*/  IADD3 R14, P1, R29, R2, RZ ;  /* 0x000000021d0e7210 */ /* 0x001fca0007f3e0ff */
[----:B------:R-:W-:-:S05]  /*a410*/  IMAD.X R15, R28, 0x1, R0, P1 ;  /* 0x000000011c0f7824 */ /* 0x000fca00008e0600 */
[----:B------:R0:W3:Y:S02]  /*a420*/  @!P0 LDG.E.U16 R19, [R14.64] ;  /* 0x000000060e138981 */ /* 0x0000e4000c1e1500 */
[----:B0-----:R-:W-:-:S05]  /*a430*/  IADD3 R14, P1, R26, R2, RZ ;  /* 0x000000021a0e7210 */ /* 0x001fca0007f3e0ff */
[----:B------:R-:W-:Y:S02]  /*a440*/  IMAD.X R15, R24, 0x1, R0, P1 ;  /* 0x00000001180f7824 */ /* 0x000fe400008e0600 */
[----:B------:R-:W2:Y:S04]  /*a450*/  LDL.LU R24, [R1+0x5c] ;  /* 0x00005c0001187983 */ /* 0x000ea80000300800 */
[----:B------:R-:W2:Y:S04]  /*a460*/  LDL.LU R26, [R1+0x2c] ;  /* 0x00002c00011a7983 */ /* 0x000ea80000300800 */
[----:B------:R-:W2:Y:S04]  /*a470*/  LDL.LU R28, [R1+0x1c] ;  /* 0x00001c00011c7983 */ /* 0x000ea80000300800 */
[----:B------:R-:W2:Y:S04]  /*a480*/  LDL.LU R29, [R1+0x18] ;  /* 0x00001800011d7983 */ /* 0x000ea80000300800 */
[----:B------:R0:W2:Y:S04]  /*a490*/  @!P0 LDG.E.U16 R20, [R14.64] ;  /* 0x000000060e148981 */ /* 0x0000a8000c1e1500 */
[----:B0-----:R-:W2:Y:S02]  /*a4a0*/  LDL R15, [R1+0x524] ;  /* 0x00052400010f7983 */ /* 0x001ea40000100800 */
[----:B--2---:R-:W-:-:S02]  /*a4b0*/  IADD3 R14, P1, R15, R2, RZ ;  /* 0x000000020f0e7210 */ /* 0x004fc40007f3e0ff */
[----:B------:R-:W2:Y:S04]  /*a4c0*/  LDL R15, [R1+0x47c] ;  /* 0x00047c00010f7983 */ /* 0x000ea80000100800 */
[----:B------:R0:W-:Y:S02]  /*a4d0*/  STS.U16 [R3+0x7000], R21 ;  /* 0x0070001503007388 */ /* 0x0001e40000000400 */
[----:B0-----:R-:W-:Y:S01]  /*a4e0*/  PRMT R21, RZ, 0x7610, R21 ;  /* 0x00007610ff157816 */ /* 0x001fe20000000015 */
[----:B--2---:R-:W-:-:S05]  /*a4f0*/  IMAD.X R15, R15, 0x1, R0, P1 ;  /* 0x000000010f0f7824 */ /* 0x004fca00008e0600 */
[----:B------:R0:W2:Y:S04]  /*a500*/  @!P0 LDG.E.U16 R21, [R14.64] ;  /* 0x000000060e158981 */ /* 0x0000a8000c1e1500 */
[----:B0-----:R-:W2:Y:S02]  /*a510*/  LDL R15, [R1+0x478] ;  /* 0x00047800010f7983 */ /* 0x001ea40000100800 */
[----:B--2---:R-:W-:Y:S02]  /*a520*/  IADD3 R14, P1, R15, R2, RZ ;  /* 0x000000020f0e7210 */ /* 0x004fe40007f3e0ff */
[----:B------:R-:W2:Y:S04]  /*a530*/  LDL R15, [R1+0x3c8] ;  /* 0x0003c800010f7983 */ /* 0x000ea80000100800 */
[----:B------:R0:W-:Y:S02]  /*a540*/  STS.U16 [R3+0x7400], R23 ;  /* 0x0074001703007388 */ /* 0x0001e40000000400 */
[----:B0-----:R-:W-:Y:S01]  /*a550*/  PRMT R23, RZ, 0x7610, R23 ;  /* 0x00007610ff177816 */ /* 0x001fe20000000017 */
[----:B--2---:R-:W-:-:S05]  /*a560*/  IMAD.X R15, R15, 0x1, R0, P1 ;  /* 0x000000010f0f7824 */ /* 0x004fca00008e0600 */
[----:B------:R0:W2:Y:S04]  /*a570*/  @!P0 LDG.E.U16 R23, [R14.64] ;  /* 0x000000060e178981 */ /* 0x0000a8000c1e1500 */
[----:B0-----:R-:W2:Y:S04]  /*a580*/  LDL.LU R14, [R1+0x30] ;  /* 0x00003000010e7983 */ /* 0x001ea80000300800 */
[----:B------:R-:W3:Y:S04]  /*a590*/  LDL R15, [R1+0x3c4] ;  /* 0x0003c400010f7983 */ /* 0x000ee80000100800 */
[----:B--2---:R3:W-:Y:S02]  /*a5a0*/  STS.U16 [R3+0x7800], R14 ;  /* 0x0078000e03007388 */ /* 0x0047e40000000400 */
[----:B---3--:R-:W-:-:S02]  /*a5b0*/  IADD3 R14, P1, R15, R2, RZ ;  /* 0x000000020f0e7210 */ /* 0x008fc40007f3e0ff */
[----:B------:R-:W2:Y:S04]  /*a5c0*/  LDL R15, [R1+0x370] ;  /* 0x00037000010f7983 */ /* 0x000ea80000100800 */
[----:B------:R0:W-:Y:S02]  /*a5d0*/  STS.U16 [R3], R25 ;  /* 0x0000001903007388 */ /* 0x0001e40000000400 */
[----:B0-----:R-:W-:Y:S01]  /*a5e0*/  PRMT R25, RZ, 0x7610, R25 ;  /* 0x00007610ff197816 */ /* 0x001fe20000000019 */
[----:B--2---:R-:W-:-:S05]  /*a5f0*/  IMAD.X R15, R15, 0x1, R0, P1 ;  /* 0x000000010f0f7824 */ /* 0x004fca00008e0600 */
[----:B------:R0:W2:Y:S04]  /*a600*/  @!P0 LDG.E.U16 R25, [R14.64] ;  /* 0x000000060e198981 */ /* 0x0000a8000c1e1500 */
[----:B0-----:R-:W3:Y:S02]  /*a610*/  LDL R15, [R1+0x520] ;  /* 0x00052000010f7983 */ /* 0x001ee40000100800 */
[----:B---3--:R-:W-:Y:S02]  /*a620*/  IADD3 R14, P1, R15, R2, RZ ;  /* 0x000000020f0e7210 */ /* 0x008fe40007f3e0ff */
[----:B------:R-:W3:Y:S04]  /*a630*/  LDL R15, [R1+0x474] ;  /* 0x00047400010f7983 */ /* 0x000ee80000100800 */
[----:B------:R0:W-:Y:S04]  /*a640*/  STS.U16 [R3+0x7c00], R27 ;  /* 0x007c001b03007388 */ /* 0x0001e80000000400 */
[----:B------:R1:W-:Y:S01]  /*a650*/  STL [R1+0x658], R2 ;  /* 0x0006580201007387 */ /* 0x0003e20000100800 */
[----:B0-----:R-:W-:-:S03]  /*a660*/  PRMT R27, RZ, 0x7610, R27 ;  /* 0x00007610ff1b7816 */ /* 0x001fc6000000001b */
[----:B-1----:R-:W2:Y:S04]  /*a670*/  LDL.LU R2, [R1+0x8] ;  /* 0x0000080001027983 */ /* 0x002ea80000300800 */
[----:B------:R0:W-:Y:S04]  /*a680*/  STL [R1+0x65c], R0 ;  /* 0x00065c0001007387 */ /* 0x0001e80000100800 */
[----:B------:R1:W-:Y:S04]  /*a690*/  STS.U16 [R3+0xfc00], R24 ;  /* 0x00fc001803007388 */ /* 0x0003e80000000400 */
[----:B------:R0:W-:Y:S04]  /*a6a0*/  STS.U16 [R3+0x8000], R26 ;  /* 0x0080001a03007388 */ /* 0x0001e80000000400 */
[----:B------:R0:W-:Y:S01]  /*a6b0*/  STS.U16 [R3+0x8400], R28 ;  /* 0x0084001c03007388 */ /* 0x0001e20000000400 */
[----:B---3--:R-:W-:-:S03]  /*a6c0*/  IMAD.X R15, R15, 0x1, R0, P1 ;  /* 0x000000010f0f7824 */ /* 0x008fc600008e0600 */
[----:B0-----:R-:W3:Y:S04]  /*a6d0*/  LDL.LU R0, [R1+0xc] ;  /* 0x00000c0001007983 */ /* 0x001ee80000300800 */
[----:B------:R0:W3:Y:S04]  /*a6e0*/  @!P0 LDG.E.U16 R27, [R14.64] ;  /* 0x000000060e1b8981 */ /* 0x0000e8000c1e1500 */
[----:B0-----:R-:W3:Y:S04]  /*a6f0*/  LDL.LU R14, [R1+0x14] ;  /* 0x00001400010e7983 */ /* 0x001ee80000300800 */
[----:B------:R-:W3:Y:S04]  /*a700*/  LDL.LU R15, [R1+0x10] ;  /* 0x00001000010f7983 */ /* 0x000ee80000300800 */
[----:B-1----:R-:W3:Y:S04]  /*a710*/  LDL.LU R24, [R1+0xe8c] ;  /* 0x000e8c0001187983 */ /* 0x002ee80000300800 */
[----:B------:R-:W3:Y:S04]  /*a720*/  LDL.LU R26, [R1+0xe88] ;  /* 0x000e8800011a7983 */ /* 0x000ee80000300800 */
[----:B------:R-:W3:Y:S04]  /*a730*/  LDL.LU R28, [R1+0xe84] ;  /* 0x000e8400011c7983 */ /* 0x000ee80000300800 */
[----:B------:R0:W-:Y:S04]  /*a740*/  STS.U16 [R3+0x8800], R29 ;  /* 0x0088001d03007388 */ /* 0x0001e80000000400 */
[----:B--2---:R1:W-:Y:S04]  /*a750*/  STS.U16 [R3+0x9800], R2 ;  /* 0x0098000203007388 */ /* 0x0043e80000000400 */
[----:B------:R-:W-:Y:S04]  /*a760*/  STS.U16 [R3+0xc800], R8 ;  /* 0x00c8000803007388 */ /* 0x000fe80000000400 */
[----:B0-----:R-:W2:Y:S04]  /*a770*/  LDL.LU R29, [R1+0xe80] ;  /* 0x000e8000011d7983 */ /* 0x001ea80000300800 */
[----:B-1----:R-:W2:Y:S04]  /*a780*/  LDL R2, [R1+0x354] ;  /* 0x0003540001027983 */ /* 0x002ea80000100800 */
[----:B------:R-:W-:Y:S04]  /*a790*/  STS.U16 [R3+0xcc00], R9 ;  /* 0x00cc000903007388 */ /* 0x000fe80000000400 */
[----:B------:R-:W-:Y:S04]  /*a7a0*/  STS.U16 [R3+0xd000], R10 ;  /* 0x00d0000a03007388 */ /* 0x000fe80000000400 */
[----:B----4-:R-:W-:Y:S04]  /*a7b0*/  STS.U16 [R3+0xd400], R11 ;  /* 0x00d4000b03007388 */ /* 0x010fe80000000400 */
[----:B---3--:R0:W-:Y:S04]  /*a7c0*/  STS.U16 [R3+0x9400], R0 ;  /* 0x0094000003007388 */ /* 0x0081e80000000400 */
[----:B0-----:R-:W3:Y:S04]  /*a7d0*/  LDL R0, [R1+0x360] ;  /* 0x0003600001007983 */ /* 0x001ee80000100800 */
[----:B------:R0:W-:Y:S04]  /*a7e0*/  STS.U16 [R3+0xa000], R28 ;  /* 0x00a0001c03007388 */ /* 0x0001e80000000400 */
[----:B0-----:R-:W4:Y:S04]  /*a7f0*/  LDL R28, [R1+0x358] ;  /* 0x00035800011c7983 */ /* 0x001f280000100800 */
[----:B------:R-:W2:Y:S04]  /*a800*/  LDL.LU.64 R8, [R1+0xa0] ;  /* 0x0000a00001087983 */ /* 0x000ea80000300a00 */
[----:B------:R-:W2:Y:S04]  /*a810*/  LDL.LU.64 R10, [R1+0xa8] ;  /* 0x0000a800010a7983 */ /* 0x000ea80000300a00 */
[----:B--2---:R-:W-:Y:S04]  /*a820*/  STL.64 [R1+0xe68], R10 ;  /* 0x000e680a01007387 */ /* 0x004fe80000100a00 */
[----:B------:R0:W-:Y:S04]  /*a830*/  STL.64 [R1+0xe60], R8 ;  /* 0x000e600801007387 */ /* 0x0001e80000100a00 */
[----:B0-----:R-:W2:Y:S04]  /*a840*/  LDL.LU.64 R8, [R1+0xc0] ;  /* 0x0000c00001087983 */ /* 0x001ea80000300a00 */
[----:B------:R-:W2:Y:S04]  /*a850*/  LDL.LU.64 R10, [R1+0xc8] ;  /* 0x0000c800010a7983 */ /* 0x000ea80000300a00 */
[----:B------:R-:W-:Y:S04]  /*a860*/  STS.U16 [R3+0x8c00], R14 ;  /* 0x008c000e03007388 */ /* 0x000fe80000000400 */
        /* <DEDUP_REMOVED lines=24> */
[----:B------:R-:W-:Y:S06]  /*a9f0*/  BAR.SYNC.DEFER_BLOCKING 0x0 ;  /* 0x0000000000007b1d */ /* 0x000fec0000010000 */
[----:B----4-:R-:W-:Y:S04]  /*aa00*/  LDSM.16.MT88.4 R24, [R28+0x10000] ;  /* 0x010000001c18783b */ /* 0x010fe80000004200 */
[----:B------:R-:W0:Y:S04]  /*aa10*/  LDSM.16.M88.4 R4, [R2] ;  /* 0x000000000204783b */ /* 0x000e280000000200 */
[----:B------:R-:W-:Y:S04]  /*aa20*/  STL [R1+0x660], R3 ;  /* 0x0006600301007387 */ /* 0x000fe80000100800 */
[----:B---3--:R-:W1:Y:S04]  /*aa30*/  LDSM.16.MT88.4 R12, [R0+0x10000] ;  /* 0x01000000000c783b */ /* 0x008e680000004200 */
[----:B------:R-:W3:Y:S04]  /*aa40*/  LDSM.16.MT88.4 R16, [R28+0x10080] ;  /* 0x010080001c10783b */ /* 0x000ee80000004200 */
[----:B------:R-:W4:Y:S04]  /*aa50*/  LDSM.16.MT88.4 R20, [R0+0x10080] ;  /* 0x010080000014783b */ /* 0x000f280000004200 */
[----:B0-----:R-:W-:Y:S01]  /*aa60*/  STL.64 [R1+0x8], R6 ;  /* 0x0000080601007387 */ /* 0x001fe20000100a00 */
[-C--:B--2---:R-:W-:Y:S11]  /*aa70*/  HMMA.16816.F32.BF16 R8, R24, R4.reuse, R8 ;  /* 0x000000041808723c */ /* 0x084ff60000041808 */
[----:B------:R-:W-:Y:S11]  /*aa80*/  @!UPT UIADD3 URZ, URZ, URZ, URZ ;  /* 0x0000003f3f3ff290 */ /* 0x000ff6000fffe03f */
[----:B------:R-:W-:Y:S01]  /*aa90*/  @!UPT UIADD3 URZ, URZ, URZ, URZ ;  /* 0x0000003f3f3ff290 */ /* 0x000fe2000fffe03f */
[----:B------:R-:W-:Y:S04]  /*aaa0*/  STL.64 [R1+0xe0], R8 ;  /* 0x0000e00801007387 */ /* 0x000fe80000100a00 */
[----:B------:R0:W-:Y:S04]  /*aab0*/  STL.64 [R1+0xe8], R10 ;  /* 0x0000e80a01007387 */ /* 0x0001e80000100a00 */
[----:B0-----:R-:W1:Y:S04]  /*aac0*/  LDL.LU.64 R10, [R1+0xe78] ;  /* 0x000e7800010a7983 */ /* 0x001e680000300a00 */
[----:B------:R-:W1:Y:S04]  /*aad0*/  LDL.LU.64 R8, [R1+0xe70] ;  /* 0x000e700001087983 */ /* 0x000e680000300a00 */
[----:B------:R-:W-:Y:S04]  /*aae0*/  STL.64 [R1+0xe58], R26 ;  /* 0x000e581a01007387 */ /* 0x000fe80000100a00 */
[----:B------:R0:W-:Y:S04]  /*aaf0*/  STL.64 [R1+0xe50], R24 ;  /* 0x000e501801007387 */ /* 0x0001e80000100a00 */
[----:B0-----:R-:W3:Y:S04]  /*ab00*/  LDL.LU.64 R24, [R1+0x150] ;  /* 0x0001500001187983 */ /* 0x001ee80000300a00 */
[----:B------:R-:W3:Y:S01]  /*ab10*/  LDL.LU.64 R26, [R1+0x158] ;  /* 0x00015800011a7983 */ /* 0x000ee20000300a00 */
[-C--:B-1----:R-:W-:Y:S11]  /*ab20*/  HMMA.16816.F32.BF16 R8, R12, R4.reuse, R8 ;  /* 0x000000040c08723c */ /* 0x082ff60000041808 */
[----:B------:R-:W-:Y:S11]  /*ab30*/  @!UPT UIADD3 URZ, URZ, URZ, URZ ;  /* 0x0000003f3f3ff290 */ /* 0x000ff6000fffe03f */
[----:B------:R-:W-:Y:S01]  /*ab40*/  @!UPT UIADD3 URZ, URZ, URZ, URZ ;  /* 0x0000003f3f3ff290 */ /* 0x000fe2000fffe03f */
[----:B------:R-:W-:Y:S04]  /*ab50*/  STL.64 [R1+0x160], R8 ;  /* 0x0001600801007387 */ /* 0x000fe80000100a00 */
[----:B------:R0:W-:Y:S04]  /*ab60*/  STL.64 [R1+0x168], R10 ;  /* 0x0001680a01007387 */ /* 0x0001e80000100a00 */
[----:B0-----:R-:W4:Y:S04]  /*ab70*/  LDL.LU.64 R10, [R1+0xe68] ;  /* 0x000e6800010a7983 */ /* 0x001f280000300a00 */
[----:B------:R-:W4:Y:S04]  /*ab80*/  LDL.LU.64 R8, [R1+0xe60] ;  /* 0x000e600001087983 */ /* 0x000f280000300a00 */
[----:B------:R-:W-:Y:S04]  /*ab90*/  STL.64 [R1+0xe48], R14 ;  /* 0x000e480e01007387 */ /* 0x000fe80000100a00 */
[----:B------:R3:W-:Y:S02]  /*aba0*/  STL.64 [R1+0xe40], R12 ;  /* 0x000e400c01007387 */ /* 0x0007e40000100a00 */
[-C--:B---3--:R-:W-:Y:S02]  /*abb0*/  HMMA.16816.F32.BF16 R12, R16, R4.reuse, R24 ;  /* 0x00000004100c723c */ /* 0x088fe40000041818 */
[----:B------:R-:W-:Y:S04]  /*abc0*/  STL.64 [R1+0xe38], R18 ;  /* 0x000e381201007387 */ /* 0x000fe80000100a00 */
[----:B------:R-:W-:Y:S11]  /*abd0*/  STL.64 [R1+0xe30], R16 ;  /* 0x000e301001007387 */ /* 0x000ff60000100a00 */
[----:B------:R-:W-:Y:S06]  /*abe0*/  @!UPT UIADD3 URZ, URZ, URZ, URZ ;  /* 0x0000003f3f3ff290 */ /* 0x000fec000fffe03f */
[----:B------:R0:W-:Y:S04]  /*abf0*/  STL.64 [R1+0x150], R12 ;  /* 0x0001500c01007387 */ /* 0x0001e80000100a00 */
[----:B------:R1:W-:Y:S01]  /*ac00*/  STL.64 [R1+0x158], R14 ;  /* 0x0001580e01007387 */ /* 0x0003e20000100a00 */
[----:B----4-:R-:W-:Y:S11]  /*ac10*/  HMMA.16816.F32.BF16 R4, R20, R4, R8 ;  /* 0x000000041404723c */ /* 0x010ff60000041808 */
[----:B------:R-:W-:Y:S11]  /*ac20*/  @!UPT UIADD3 URZ, URZ, URZ, URZ ;  /* 0x0000003f3f3ff290 */ /* 0x000ff6000fffe03f */
[----:B------:R-:W-:Y:S01]  /*ac30*/  @!UPT UIADD3 URZ, URZ, URZ, URZ ;  /* 0x0000003f3f3ff290 */ /* 0x000fe2000fffe03f */
[----:B------:R-:W-:Y:S01]  /*ac40*/  STL.64 [R1+0x1b0], R4 ;  /* 0x0001b00401007387 */ /* 0x000fe20000100a00 */
[----:B------:R-:W-:-:S03]  /*ac50*/  IMAD.MOV.U32 R0, RZ, RZ, R7 ;  /* 0x000000ffff007224 */ /* 0x000fc600078e0007 */
[----:B------:R-:W-:Y:S04]  /*ac60*/  STL [R1+0x1b8], R6 ;  /* 0x0001b80601007387 */ /* 0x000fe80000100800 */
[----:B------:R-:W2:Y:S04]  /*ac70*/  LDSM.16.M88.4 R4, [R2+0x2000] ;  /* 0x002000000204783b */ /* 0x000ea80000000200 */
[----:B0-----:R-:W3:Y:S04]  /*ac80*/  LDL.LU.64 R12, [R1+0x2c0] ;  /* 0x0002c000010c7983 */ /* 0x001ee80000300a00 */
[----:B-1----:R-:W3:Y:S04]  /*ac90*/  LDL.LU.64 R14, [R1+0x2c8] ;  /* 0x0002c800010e7983 */ /* 0x002ee80000300a00 */
[----:B------:R-:W4:Y:S04]  /*aca0*/  LDL.LU.64 R16, [R1+0x120] ;  /* 0x0001200001107983 */ /* 0x000f280000300a00 */
[----:B------:R-:W4:Y:S04]  /*acb0*/  LDL.LU.64 R18, [R1+0x128] ;  /* 0x0001280001127983 */ /* 0x000f280000300a00 */
[----:B------:R-:W-:Y:S04]  /*acc0*/  STL.64 [R1+0xe28], R22 ;  /* 0x000e281601007387 */ /* 0x000fe80000100a00 */
[----:B------:R0:W-:Y:S04]  /*acd0*/  STL.64 [R1+0xe20], R20 ;  /* 0x000e201401007387 */ /* 0x0001e80000100a00 */
[----:B0-----:R-:W3:Y:S04]  /*ace0*/  LDL.LU.64 R20, [R1+0x190] ;  /* 0x0001900001147983 */ /* 0x001ee80000300a00 */
[----:B------:R-:W3:Y:S04]  /*acf0*/  LDL.LU.64 R22, [R1+0x198] ;  /* 0x0001980001167983 */ /* 0x000ee80000300a00 */
[----:B------:R-:W-:Y:S04]  /*ad00*/  STL [R1+0xb68], R0 ;  /* 0x000b680001007387 */ /* 0x000fe80000100800 */
[----:B--2---:R0:W-:Y:S04]  /*ad10*/  STL [R1+0xcf0], R7 ;  /* 0x000cf00701007387 */ /* 0x0041e80000100800 */
[----:B0-----:R-:W2:Y:S04]  /*ad20*/  LDL R7, [R1+0x354] ;  /* 0x0003540001077983 */ /* 0x001ea80000100800 */
[----:B--2---:R-:W0:Y:S04]  /*ad30*/  LDSM.16.M88.4 R8, [R7+0x4000] ;  /* 0x004000000708783b */ /* 0x004e280000000200 */
[----:B------:R-:W1:Y:S04]  /*ad40*/  LDSM.16.M88.4 R24, [R7+0x6000] ;  /* 0x006000000718783b */ /* 0x000e680000000200 */
[----:B0-----:R-:W-:Y:S04]  /*ad50*/  STL.64 [R1+0xe18], R10 ;  /* 0x000e180a01007387 */ /* 0x001fe80000100a00 */
[----:B------:R0:W-:Y:S04]  /*ad60*/  STL.64 [R1+0xe10], R8 ;  /* 0x000e100801007387 */ /* 0x0001e80000100a00 */
[----:B0-----:R-:W2:Y:S04]  /*ad70*/  LDL.LU.64 R8, [R1+0xb0] ;  /* 0x0000b00001087983 */ /* 0x001ea80000300a00 */
[----:B------:R-:W2:Y:S04]  /*ad80*/  LDL.LU.64 R10, [R1+0xb8] ;  /* 0x0000b800010a7983 */ /* 0x000ea80000300a00 */
[----:B-1----:R-:W-:Y:S04]  /*ad90*/  STL.64 [R1+0x50], R24 ;  /* 0x0000501801007387 */ /* 0x002fe80000100a00 */
[----:B------:R-:W-:Y:S04]  /*ada0*/  STL.64 [R1+0x58], R26 ;  /* 0x0000581a01007387 */ /* 0x000fe80000100a00 */
[----:B------:R-:W0:Y:S04]  /*adb0*/  LDSM.16.M88.4 R24, [R7+0x8000] ;  /* 0x008000000718783b */ /* 0x000e280000000200 */
[----:B0-----:R-:W-:Y:S04]  /*adc0*/  STL.64 [R1+0x40], R24 ;  /* 0x0000401801007387 */ /* 0x001fe80000100a00 */
[----:B------:R0:W-:Y:S04]  /*add0*/  STL.64 [R1+0x48], R26 ;  /* 0x0000481a01007387 */ /* 0x0001e80000100a00 */
[----:B0-----:R-:W3:Y:S04]  /*ade0*/  LDL.LU.64 R26, [R1+0xe58] ;  /* 0x000e5800011a7983 */ /* 0x001ee80000300a00 */
[----:B------:R-:W3:Y:S02]  /*adf0*/  LDL.LU.64 R24, [R1+0xe50] ;  /* 0x000e500001187983 */ /* 0x000ee40000300a00 */
[-C--:B---3--:R-:W-:Y:S11]  /*ae00*/  HMMA.16816.F32.BF16 R12, R24, R4.reuse, R12 ;  /* 0x00000004180c723c */ /* 0x088ff6000004180c */
[----:B------:R-:W-:Y:S11]  /*ae10*/  @!UPT UIADD3 URZ, URZ, URZ, URZ ;  /* 0x0000003f3f3ff290 */ /* 0x000ff6000fffe03f */
[----:B------:R-:W-:Y:S01]  /*ae20*/  @!UPT UIADD3 URZ, URZ, URZ, URZ ;  /* 0x0000003f3f3ff290 */ /* 0x000fe2000fffe03f */
[----:B------:R-:W-:Y:S04]  /*ae30*/  STL.64 [R1+0xd0], R12 ;  /* 0x0000d00c01007387 */ /* 0x000fe80000100a00 */
[----:B------:R0:W-:Y:S04]  /*ae40*/  STL.64 [R1+0xd8], R14 ;  /* 0x0000d80e01007387 */ /* 0x0001e80000100a00 */
[----:B0-----:R-:W4:Y:S04]  /*ae50*/  LDL.LU.64 R14, [R1+0xe48] ;  /* 0x000e4800010e7983 */ /* 0x001f280000300a00 */
[----:B------:R-:W4:Y:S02]  /*ae60*/  LDL.LU.64 R12, [R1+0xe40] ;  /* 0x000e4000010c7983 */ /* 0x000f240000300a00 */
[-C--:B----4-:R-:W-:Y:S11]  /*ae70*/  HMMA.16816.F32.BF16 R16, R12, R4.reuse, R16 ;  /* 0x000000040c10723c */ /* 0x090ff60000041810 */
[----:B------:R-:W-:Y:S11]  /*ae80*/  @!UPT UIADD3 URZ, URZ, URZ, URZ ;  /* 0x0000003f3f3ff290 */ /* 0x000ff6000fffe03f */
[----:B------:R-:W-:Y:S01]  /*ae90*/  @!UPT UIADD3 URZ, URZ, URZ, URZ ;  /* 0x0000003f3f3ff290 */ /* 0x000fe2000fffe03f */
[----:B------:R-:W-:Y:S04]  /*aea0*/  STL.64 [R1+0x170], R16 ;  /* 0x0001701001007387 */ /* 0x000fe80000100a00 */
[----:B------:R0:W-:Y:S04]  /*aeb0*/  STL.64 [R1+0x178], R18 ;  /* 0x0001781201007387 */ /* 0x0001e80000100a00 */
[----:B0-----:R-:W3:Y:S04]  /*aec0*/  LDL.LU.64 R18, [R1+0xe38] ;  /* 0x000e380001127983 */ /* 0x001ee80000300a00 */
[----:B------:R-:W3:Y:S04]  /*aed0*/  LDL.LU.64 R16, [R1+0xe30] ;  /* 0x000e300001107983 */ /* 0x000ee80000300a00 */
[----:B------:R-:W-:Y:S04]  /*aee0*/  STL.64 [R1+0xe08], R14 ;  /* 0x000e080e01007387 */ /* 0x000fe80000100a00 */
[----:B------:R0:W-:Y:S04]  /*aef0*/  STL.64 [R1+0xe00], R12 ;  /* 0x000e000c01007387 */ /* 0x0001e80000100a00 */
[----:B0-----:R-:W4:Y:S04]  /*af00*/  LDL.LU.64 R12, [R1+0x2e0] ;  /* 0x0002e000010c7983 */ /* 0x001f280000300a00 */
[----:B------:R-:W4:Y:S01]  /*af10*/  LDL.LU.64 R14, [R1+0x2e8] ;  /* 0x0002e800010e7983 */ /* 0x000f220000300a00 */
[-C--:B---3--:R-:W-:Y:S11]  /*af20*/  HMMA.16816.F32.BF16 R20, R16, R4.reuse, R20 ;  /* 0x000000041014723c */ /* 0x088ff60000041814 */
[----:B------:R-:W-:Y:S11]  /*af30*/  @!UPT UIADD3 URZ, URZ, URZ, URZ ;  /* 0x0000003f3f3ff290 */ /* 0x000ff6000fffe03f */
[----:B------:R-:W-:Y:S01]  /*af40*/  @!UPT UIADD3 URZ, URZ, URZ, URZ ;  /* 0x0000003f3f3ff290 */ /* 0x000fe2000fffe03f */
[----:B------:R-:W-:Y:S04]  /*af50*/  STL.64 [R1+0x140], R20 ;  /* 0x0001401401007387 */ /* 0x000fe80000100a00 */
[----:B------:R0:W-:Y:S04]  /*af60*/  STL.64 [R1+0x148], R22 ;  /* 0x0001481601007387 */ /* 0x0001e80000100a00 */
[----:B0-----:R-:W2:Y:S04]  /*af70*/  LDL.LU.64 R22, [R1+0xe28] ;  /* 0x000e280001167983 */ /* 0x001ea80000300a00 */
[----:B------:R-:W2:Y:S04]  /*af80*/  LDL.LU.64 R20, [R1+0xe20] ;  /* 0x000e200001147983 */ /* 0x000ea80000300a00 */
[----:B------:R-:W-:Y:S04]  /*af90*/  STL.64 [R1+0xdf8], R18 ;  /* 0x000df81201007387 */ /* 0x000fe80000100a00 */
[----:B------:R0:W-:Y:S04]  /*afa0*/  STL.64 [R1+0xdf0], R16 ;  /* 0x000df01001007387 */ /* 0x0001e80000100a00 */
[----:B0-----:R-:W3:Y:S04]  /*afb0*/  LDL.LU.64 R16, [R1+0x180] ;  /* 0x0001800001107983 */ /* 0x001ee80000300a00 */
[----:B------:R-:W3:Y:S01]  /*afc0*/  LDL.LU.64 R18, [R1+0x188] ;  /* 0x0001880001127983 */ /* 0x000ee20000300a00 */
[----:B--2---:R-:W-:Y:S11]  /*afd0*/  HMMA.16816.F32.BF16 R8, R20, R4, R8 ;  /* 0x000000041408723c */ /* 0x004ff60000041808 */
[----:B------:R-:W-:Y:S11]  /*afe0*/  @!UPT UIADD3 URZ, URZ, URZ, URZ ;  /* 0x0000003f3f3ff290 */ /* 0x000ff6000fffe03f */
[----:B------:R-:W-:Y:S01]  /*aff0*/  @!UPT UIADD3 URZ, URZ, URZ, URZ ;  /* 0x0000003f3f3ff290 */ /* 0x000fe2000fffe03f */
[----:B------:R-:W-:Y:S01]  /*b000*/  STL.64 [R1+0x1f0], R8 ;  /* 0x0001f00801007387 */ /* 0x000fe20000100a00 */
[----:B------:R-:W-:-:S03]  /*b010*/  IMAD.MOV.U32 R2, RZ, RZ, R11 ;  /* 0x000000ffff027224 */ /* 0x000fc600078e000b */
[----:B------:R0:W-:Y:S04]  /*b020*/  STL [R1+0x1f8], R10 ;  /* 0x0001f80a01007387 */ /* 0x0001e80000100800 */
[----:B0-----:R-:W2:Y:S04]  /*b030*/  LDL.LU.64 R10, [R1+0xe18] ;  /* 0x000e1800010a7983 */ /* 0x001ea80000300a00 */
[----:B------:R-:W4:Y:S04]  /*b040*/  LDL.LU.64 R8, [R1+0xe10] ;  /* 0x000e100001087983 */ /* 0x000f280000300a00 */
[----:B------:R0:W-:Y:S04]  /*b050*/  STL.64 [R1+0xde8], R6 ;  /* 0x000de80601007387 */ /* 0x0001e80000100a00 */
[----:B------:R-:W2:Y:S04]  /*b060*/  LDL.LU.64 R4, [R1+0x200] ;  /* 0x0002000001047983 */ /* 0x000ea80000300a00 */
[----:B0-----:R-:W2:Y:S04]  /*b070*/  LDL.LU.64 R6, [R1+0x208] ;  /* 0x0002080001067983 */ /* 0x001ea80000300a00 */
[----:B------:R-:W-:Y:S01]  /*b080*/  STL [R1+0xb6c], R2 ;  /* 0x000b6c0201007387 */ /* 0x000fe20000100800 */
[-C--:B----4-:R-:W-:Y:S11]  /*b090*/  HMMA.16816.F32.BF16 R12, R24, R8.reuse, R12 ;  /* 0x00000008180c723c */ /* 0x090ff6000004180c */
[----:B------:R-:W-:Y:S11]  /*b0a0*/  @!UPT UIADD3 URZ, URZ, URZ, URZ ;  /* 0x0000003f3f3ff290 */ /* 0x000ff6000fffe03f */
[----:B------:R-:W-:Y:S01]  /*b0b0*/  @!UPT UIADD3 URZ, URZ, URZ, URZ ;  /* 0x0000003f3f3ff290 */ /* 0x000fe2000fffe03f */
[----:B------:R-:W-:Y:S04]  /*b0c0*/  STL.64 [R1+0xc0], R12 ;  /* 0x0000c00c01007387 */ /* 0x000fe80000100a00 */
        /* <DEDUP_REMOVED lines=12> */
[----:B0-----:R-:W3:Y:S01]  /*b190*/  LDL.LU.64 R12, [R1+0x50] ;  /* 0x00005000010c7983 */ /* 0x001ee20000300a00 */
[-C--:B--2---:R-:W-:Y:S11]  /*b1a0*/  HMMA.16816.F32.BF16 R4, R16, R8.reuse, R4 ;  /* 0x000000081004723c */ /* 0x084ff60000041804 */
[----:B------:R-:W-:Y:S11]  /*b1b0*/  @!UPT UIADD3 URZ, URZ, URZ, URZ ;  /* 0x0000003f3f3ff290 */ /* 0x000ff6000fffe03f */
[----:B------:R-:W-:Y:S01]  /*b1c0*/  @!UPT UIADD3 URZ, URZ, URZ, URZ ;  /* 0x0000003f3f3ff290 */ /* 0x000fe2000fffe03f */
[----:B------:R-:W-:Y:S04]  /*b1d0*/  STL.64 [R1+0x130], R4 ;  /* 0x0001300401007387 */ /* 0x000fe80000100a00 */
[----:B------:R0:W-:Y:S04]  /*b1e0*/  STL.64 [R1+0x138], R6 ;  /* 0x0001380601007387 */ /* 0x0001e80000100a00 */
[----:B0-----:R-:W2:Y:S04]  /*b1f0*/  LDL.LU.64 R6, [R1+0xde8] ;  /* 0x000de80001067983 */ /* 0x001ea80000300a00 */
[----:B------:R-:W-:Y:S04]  /*b200*/  STL.64 [R1+0xdd0], R18 ;  /* 0x000dd01201007387 */ /* 0x000fe80000100a00 */
[----:B------:R0:W-:Y:S04]  /*b210*/  STL.64 [R1+0xdc8], R16 ;  /* 0x000dc81001007387 */ /* 0x0001e80000100a00 */
[----:B0-----:R-:W4:Y:S04]  /*b220*/  LDL.LU.64 R16, [R1+0x100] ;  /* 0x0001000001107983 */ /* 0x001f280000300a00 */
[----:B------:R-:W4:Y:S02]  /*b230*/  LDL.LU.64 R18, [R1+0x108] ;  /* 0x0001080001127983 */ /* 0x000f240000300a00 */
[----:B----4-:R-:W-:Y:S11]  /*b240*/  HMMA.16816.F32.BF16 R16, R20, R8, R16 ;  /* 0x000000081410723c */ /* 0x010ff60000041810 */
[----:B------:R-:W-:Y:S11]  /*b250*/  @!UPT UIADD3 URZ, URZ, URZ, URZ ;  /* 0x0000003f3f3ff290 */ /* 0x000ff6000fffe03f */
[----:B------:R-:W-:Y:S01]  /*b260*/  @!UPT UIADD3 URZ, URZ, URZ, URZ ;  /* 0x0000003f3f3ff290 */ /* 0x000fe2000fffe03f */
[----:B------:R0:W-:Y:S04]  /*b270*/  STL.64 [R1+0x200], R16 ;  /* 0x0002001001007387 */ /* 0x0001e80000100a00 */
[----:B------:R1:W-:Y:S04]  /*b280*/  STL.64 [R1+0x208], R18 ;  /* 0x0002081201007387 */ /* 0x0003e80000100a00 */
[----:B0-----:R-:W4:Y:S04]  /*b290*/  LDL.LU.64 R16, [R1+0x1c0] ;  /* 0x0001c00001107983 */ /* 0x001f280000300a00 */
[----:B-1----:R-:W4:Y:S04]  /*b2a0*/  LDL.LU.64 R18, [R1+0x1c8] ;  /* 0x0001c80001127983 */ /* 0x002f280000300a00 */
[----:B------:R0:W-:Y:S04]  /*b2b0*/  STL.64 [R1+0xdc0], R10 ;  /* 0x000dc00a01007387 */ /* 0x0001e80000100a00 */
[----:B------:R-:W4:Y:S04]  /*b2c0*/  LDL.LU.64 R8, [R1+0x300] ;  /* 0x0003000001087983 */ /* 0x000f280000300a00 */
[----:B0-----:R-:W4:Y:S04]  /*b2d0*/  LDL.LU.64 R10, [R1+0x308] ;  /* 0x00030800010a7983 */ /* 0x001f280000300a00 */
[----:B------:R-:W4:Y:S04]  /*b2e0*/  LDL R5, [R1+0x358] ;  /* 0x0003580001057983 */ /* 0x000f280000100800 */
[----:B--2---:R-:W-:Y:S01]  /*b2f0*/  STL.64 [R1+0xd98], R6 ;  /* 0x000d980601007387 */ /* 0x004fe20000100a00 */
[----:B---3--:R-:W-:-:S02]  /*b300*/  IMAD.MOV.U32 R2, RZ, RZ, R12 ;  /* 0x000000ffff027224 */ /* 0x008fc400078e000c */
[----:B------:R-:W-:Y:S01]  /*b310*/  IMAD.MOV.U32 R0, RZ, RZ, R13 ;  /* 0x000000ffff007224 */ /* 0x000fe200078e000d */
[----:B----4-:R-:W-:Y:S01]  /*b320*/  HMMA.16816.F32.BF16 R8, R24, R12, R8 ;  /* 0x0000000c1808723c */ /* 0x010fe20000041808 */
[----:B------:R0:W-:Y:S04]  /*b330*/  STL [R1+0xd90], R5 ;  /* 0x000d900501007387 */ /* 0x0001e80000100800 */
[----:B0-----:R-:W2:Y:S04]  /*b340*/  LDL.LU.64 R4, [R1+0x230] ;  /* 0x0002300001047983 */ /* 0x001ea80000300a00 */
[----:B------:R-:W2:Y:S04]  /*b350*/  LDL.LU.64 R6, [R1+0x238] ;  /* 0x0002380001067983 */ /* 0x000ea80000300a00 */
[----:B------:R-:W3:Y:S04]  /*b360*/  LDL.LU.64 R14, [R1+0xde0] ;  /* 0x000de000010e7983 */ /* 0x000ee80000300a00 */
[----:B------:R-:W3:Y:S07]  /*b370*/  LDL.LU.64 R12, [R1+0xdd8] ;  /* 0x000dd800010c7983 */ /* 0x000eee0000300a00 */
[----:B------:R-:W-:-:S02]  /*b380*/  IMAD.MOV.U32 R29, RZ, RZ, R10 ;  /* 0x000000ffff1d7224 */ /* 0x000fc400078e000a */
[----:B------:R-:W-:Y:S01]  /*b390*/  IMAD.MOV.U32 R28, RZ, RZ, R11 ;  /* 0x000000ffff1c7224 */ /* 0x000fe200078e000b */
[----:B------:R0:W-:Y:S04]  /*b3a0*/  STL.64 [R1+0xb0], R8 ;  /* 0x0000b00801007387 */ /* 0x0001e80000100a00 */
[----:B0-----:R-:W4:Y:S04]  /*b3b0*/  LDL.LU.64 R8, [R1+0x110] ;  /* 0x0001100001087983 */ /* 0x001f280000300a00 */
[----:B------:R-:W4:Y:S04]  /*b3c0*/  LDL.LU.64 R10, [R1+0x118] ;  /* 0x00011800010a7983 */ /* 0x000f280000300a00 */
[----:B------:R-:W-:Y:S04]  /*b3d0*/  STL.64 [R1+0xdb8], R26 ;  /* 0x000db81a01007387 */ /* 0x000fe80000100a00 */
[----:B------:R0:W-:Y:S02]  /*b3e0*/  STL.64 [R1+0xdb0], R24 ;  /* 0x000db01801007387 */ /* 0x0001e40000100a00 */
[----:B0-----:R-:W-:-:S02]  /*b3f0*/  IMAD.MOV.U32 R24, RZ, RZ, R2 ;  /* 0x000000ffff187224 */ /* 0x001fc400078e0002 */
[----:B------:R-:W-:Y:S01]  /*b400*/  IMAD.MOV.U32 R25, RZ, RZ, R0 ;  /* 0x000000ffff197224 */ /* 0x000fe200078e0000 */
[----:B------:R-:W-:Y:S04]  /*b410*/  STL [R1+0xcac], R28 ;  /* 0x000cac1c01007387 */ /* 0x000fe80000100800 */
[----:B------:R-:W-:Y:S02]  /*b420*/  STL [R1+0xca8], R29 ;  /* 0x000ca81d01007387 */ /* 0x000fe40000100800 */
        /* <DEDUP_REMOVED lines=11> */
[-C--:B--2---:R-:W-:Y:S08]  /*b4e0*/  HMMA.16816.F32.BF16 R4, R16, R24.reuse, R4 ;  /* 0x000000181004723c */ /* 0x084ff00000041804 */
[----:B----4-:R-:W-:Y:S11]  /*b4f0*/  HMMA.16816.F32.BF16 R24, R20, R24, R8 ;  /* 0x000000181418723c */ /* 0x010ff60000041808 */
[----:B------:R-:W-:Y:S04]  /*b500*/  @!UPT UIADD3 URZ, URZ, URZ, URZ ;  /* 0x0000003f3f3ff290 */ /* 0x000fe8000fffe03f */
[----:B------:R0:W-:Y:S04]  /*b510*/  STL.64 [R1+0x120], R4 ;  /* 0x0001200401007387 */ /* 0x0001e80000100a00 */
[----:B------:R1:W-:Y:S04]  /*b520*/  STL.64 [R1+0x128], R6 ;  /* 0x0001280601007387 */ /* 0x0003e80000100a00 */
[----:B0-----:R-:W2:Y:S04]  /*b530*/  LDL.LU.64 R4, [R1+0x1d0] ;  /* 0x0001d00001047983 */ /* 0x001ea80000300a00 */
[----:B-1----:R-:W2:Y:S04]  /*b540*/  LDL.LU.64 R6, [R1+0x1d8] ;  /* 0x0001d80001067983 */ /* 0x002ea80000300a00 */
[----:B------:R-:W4:Y:S01]  /*b550*/  LDL.LU.64 R10, [R1+0xdc0] ;  /* 0x000dc000010a7983 */ /* 0x000f220000300a00 */
[----:B------:R-:W-:-:S02]  /*b560*/  IMAD.MOV.U32 R9, RZ, RZ, R26 ;  /* 0x000000ffff097224 */ /* 0x000fc400078e001a */
[----:B------:R-:W-:Y:S01]  /*b570*/  IMAD.MOV.U32 R8, RZ, RZ, R27 ;  /* 0x000000ffff087224 */ /* 0x000fe200078e001b */
[----:B------:R0:W-:Y:S04]  /*b580*/  STL.64 [R1+0x230], R24 ;  /* 0x0002301801007387 */ /* 0x0001e80000100a00 */
[----:B------:R-:W3:Y:S04]  /*b590*/  LDL.LU.64 R26, [R1+0xdb8] ;  /* 0x000db800011a7983 */ /* 0x000ee80000300a00 */
[----:B0-----:R-:W3:Y:S04]  /*b5a0*/  LDL.LU.64 R24, [R1+0xdb0] ;  /* 0x000db00001187983 */ /* 0x001ee80000300a00 */
[----:B------:R-:W-:Y:S04]  /*b5b0*/  STL.64 [R1+0xd78], R22 ;  /* 0x000d781601007387 */ /* 0x000fe80000100a00 */
[----:B------:R0:W-:Y:S04]  /*b5c0*/  STL.64 [R1+0xd70], R20 ;  /* 0x000d701401007387 */ /* 0x0001e80000100a00 */
[----:B0-----:R-:W3:Y:S04]  /*b5d0*/  LDL.LU.64 R20, [R1+0x40] ;  /* 0x0000400001147983 */ /* 0x001ee80000300a00 */
[----:B------:R-:W-:Y:S04]  /*b5e0*/  STL [R1+0xabc], R8 ;  /* 0x000abc0801007387 */ /* 0x000fe80000100800 */
[----:B------:R0:W-:Y:S04]  /*b5f0*/  STL [R1+0xab8], R9 ;  /* 0x000ab80901007387 */ /* 0x0001e80000100800 */
[----:B----4-:R1:W-:Y:S04]  /*b600*/  STL.64 [R1+0xd68], R10 ;  /* 0x000d680a01007387 */ /* 0x0103e80000100a00 */
[----:B0-----:R-:W4:Y:S04]  /*b610*/  LDL.LU.64 R8, [R1+0x90] ;  /* 0x0000900001087983 */ /* 0x001f280000300a00 */
[----:B-1----:R-:W2:Y:S01]  /*b620*/  LDL.LU.64 R10, [R1+0x98] ;  /* 0x00009800010a7983 */ /* 0x002ea20000300a00 */
[-C--:B---3--:R-:W-:Y:S03]  /*b630*/  HMMA.16816.F32.BF16 R12, R24, R20.reuse, R12 ;  /* 0x00000014180c723c */ /* 0x088fe6000004180c */
[----:B--2---:R-:W-:Y:S04]  /*b640*/  STL.64 [R1+0xd88], R10 ;  /* 0x000d880a01007387 */ /* 0x004fe80000100a00 */
[----:B----4-:R0:W-:Y:S04]  /*b650*/  STL.64 [R1+0xd80], R8 ;  /* 0x000d800801007387 */ /* 0x0101e80000100a00 */
[----:B0-----:R-:W2:Y:S04]  /*b660*/  LDL.LU.64 R8, [R1+0x280] ;  /* 0x0002800001087983 */ /* 0x001ea80000300a00 */
[----:B------:R-:W2:Y:S08]  /*b670*/  LDL.LU.64 R10, [R1+0x288] ;  /* 0x00028800010a7983 */ /* 0x000eb00000300a00 */
[----:B------:R-:W-:Y:S04]  /*b680*/  STL.64 [R1+0xa0], R12 ;  /* 0x0000a00c01007387 */ /* 0x000fe80000100a00 */
[----:B------:R0:W-:Y:S04]  /*b690*/  STL.64 [R1+0xa8], R14 ;  /* 0x0000a80e01007387 */ /* 0x0001e80000100a00 */
[----:B0-----:R-:W3:Y:S04]  /*b6a0*/  LDL.LU.64 R14, [R1+0xda8] ;  /* 0x000da800010e7983 */ /* 0x001ee80000300a00 */
[----:B------:R-:W3:Y:S01]  /*b6b0*/  LDL.LU.64 R12, [R1+0xda0] ;  /* 0x000da000010c7983 */ /* 0x000ee20000300a00 */
[-C--:B--2---:R-:W-:Y:S08]  /*b6c0*/  HMMA.16816.F32.BF16 R8, R16, R20.reuse, R8 ;  /* 0x000000141008723c */ /* 0x084ff00000041808 */
[----:B---3--:R-:W-:Y:S11]  /*b6d0*/  HMMA.16816.F32.BF16 R4, R12, R20, R4 ;  /* 0x000000140c04723c */ /* 0x008ff60000041804 */
[----:B------:R-:W-:Y:S11]  /*b6e0*/  @!UPT UIADD3 URZ, URZ, URZ, URZ ;  /* 0x0000003f3f3ff290 */ /* 0x000ff6000fffe03f */
[----:B------:R-:W-:Y:S01]  /*b6f0*/  @!UPT UIADD3 URZ, URZ, URZ, URZ ;  /* 0x0000003f3f3ff290 */ /* 0x000fe2000fffe03f */
[----:B------:R0:W-:Y:S01]  /*b700*/  STL [R1+0x1e0], R4 ;  /* 0x0001e00401007387 */ /* 0x0001e20000100800 */
[----:B------:R-:W-:Y:S02]  /*b710*/  IMAD.MOV.U32 R2, RZ, RZ, R5 ;  /* 0x000000ffff027224 */ /* 0x000fe400078e0005 */
[----:B------:R-:W-:Y:S02]  /*b720*/  IMAD.MOV.U32 R0, RZ, RZ, R6 ;  /* 0x000000ffff007224 */ /* 0x000fe400078e0006 */
[----:B0-----:R-:W-:Y:S02]  /*b730*/  IMAD.MOV.U32 R4, RZ, RZ, R7 ;  /* 0x000000ffff047224 */ /* 0x001fe400078e0007 */
[----:B------:R-:W2:Y:S04]  /*b740*/  LDL.LU.64 R6, [R1+0xd98] ;  /* 0x000d980001067983 */ /* 0x000ea80000300a00 */
[----:B------:R-:W3:Y:S04]  /*b750*/  LDL.LU R5, [R1+0xd90] ;  /* 0x000d900001057983 */ /* 0x000ee80000300800 */
[----:B------:R0:W-:Y:S04]  /*b760*/  STL [R1+0xb78], R2 ;  /* 0x000b780201007387 */ /* 0x0001e80000100800 */
[----:B------:R1:W-:Y:S04]  /*b770*/  STL [R1+0xb74], R0 ;  /* 0x000b740001007387 */ /* 0x0003e80000100800 */
[----:B------:R-:W-:Y:S04]  /*b780*/  STL [R1+0xb70], R4 ;  /* 0x000b700401007387 */ /* 0x000fe80000100800 */
[----:B------:R-:W-:Y:S01]  /*b790*/  STL.64 [R1+0x110], R8 ;  /* 0x0001100801007387 */ /* 0x000fe20000100a00 */
[----:B0-----:R-:W-:-:S03]  /*b7a0*/  IMAD.MOV.U32 R2, RZ, RZ, R20 ;  /* 0x000000ffff027224 */ /* 0x001fc600078e0014 */
[----:B------:R0:W-:Y:S01]  /*b7b0*/  STL.64 [R1+0x118], R10 ;  /* 0x0001180a01007387 */ /* 0x0001e20000100a00 */
[----:B-1----:R-:W-:-:S03]  /*b7c0*/  IMAD.MOV.U32 R0, RZ, RZ, R21 ;  /* 0x000000ffff007224 */ /* 0x002fc600078e0015 */
[----:B0-----:R-:W4:Y:S04]  /*b7d0*/  LDL.LU.64 R10, [R1+0xd88] ;  /* 0x000d8800010a7983 */ /* 0x001f280000300a00 */
[----:B------:R-:W4:Y:S04]  /*b7e0*/  LDL.LU.64 R8, [R1+0xd80] ;  /* 0x000d800001087983 */ /* 0x000f280000300a00 */
[----:B------:R-:W4:Y:S04]  /*b7f0*/  LDL.LU.64 R22, [R1+0xd78] ;  /* 0x000d780001167983 */ /* 0x000f280000300a00 */
[----:B------:R-:W4:Y:S04]  /*b800*/  LDL.LU.64 R20, [R1+0xd70] ;  /* 0x000d700001147983 */ /* 0x000f280000300a00 */
[----:B------:R-:W-:Y:S04]  /*b810*/  STL.64 [R1+0xd50], R18 ;  /* 0x000d501201007387 */ /* 0x000fe80000100a00 */
[----:B------:R0:W-:Y:S02]  /*b820*/  STL.64 [R1+0xd48], R16 ;  /* 0x000d481001007387 */ /* 0x0001e40000100a00 */
[----:B0-----:R-:W-:-:S02]  /*b830*/  IMAD.MOV.U32 R16, RZ, RZ, R2 ;  /* 0x000000ffff107224 */ /* 0x001fc400078e0002 */
[----:B------:R-:W-:-:S07]  /*b840*/  IMAD.MOV.U32 R17, RZ, RZ, R0 ;  /* 0x000000ffff117224 */ /* 0x000fce00078e0000 */
[----:B----4-:R-:W-:Y:S01]  /*b850*/  HMMA.16816.F32.BF16 R16, R20, R16, R8 ;  /* 0x000000101410723c */ /* 0x010fe20000041808 */
[----:B------:R-:W4:Y:S11]  /*b860*/  LDL.LU.64 R10, [R1+0xd68] ;  /* 0x000d6800010a7983 */ /* 0x000f360000300a00 */
[----:B------:R-:W-:Y:S11]  /*b870*/  @!UPT UIADD3 URZ, URZ, URZ, URZ ;  /* 0x0000003f3f3ff290 */ /* 0x000ff6000fffe03f */
[----:B------:R0:W-:Y:S01]  /*b880*/  STL.64 [R1+0x248], R18 ;  /* 0x0002481201007387 */ /* 0x0001e20000100a00 */
[----:B------:R-:W-:Y:S02]  /*b890*/  IMAD.MOV.U32 R8, RZ, RZ, R16 ;  /* 0x000000ffff087224 */ /* 0x000fe400078e0010 */
[----:B------:R-:W-:Y:S02]  /*b8a0*/  IMAD.MOV.U32 R9, RZ, RZ, R17 ;  /* 0x000000ffff097224 */ /* 0x000fe400078e0011 */
[----:B------:R-:W3:Y:S04]  /*b8b0*/  LDL.LU.64 R16, [R1+0x220] ;  /* 0x0002200001107983 */ /* 0x000ee80000300a00 */
[----:B0-----:R-:W3:Y:S04]  /*b8c0*/  LDL.LU.64 R18, [R1+0x228] ;  /* 0x0002280001127983 */ /* 0x001ee80000300a00 */
[----:B------:R-:W-:Y:S04]  /*b8d0*/  STL.64 [R1+0xd40], R22 ;  /* 0x000d401601007387 */ /* 0x000fe80000100a00 */
[----:B------:R0:W-:Y:S04]  /*b8e0*/  STL.64 [R1+0xd38], R20 ;  /* 0x000d381401007387 */ /* 0x0001e80000100a00 */
[----:B0-----:R-:W3:Y:S04]  /*b8f0*/  LDL.LU.64 R20, [R1+0x320] ;  /* 0x0003200001147983 */ /* 0x001ee80000300a00 */
[----:B------:R-:W3:Y:S04]  /*b900*/  LDL.LU.64 R22, [R1+0x328] ;  /* 0x0003280001167983 */ /* 0x000ee80000300a00 */
[----:B------:R-:W-:Y:S04]  /*b910*/  STL [R1+0xac4], R8 ;  /* 0x000ac40801007387 */ /* 0x000fe80000100800 */
[----:B------:R-:W-:Y:S04]  /*b920*/  STL [R1+0xac0], R9 ;  /* 0x000ac00901007387 */ /* 0x000fe80000100800 */
[----:B----4-:R-:W-:Y:S04]  /*b930*/  STL.64 [R1+0xc80], R10 ;  /* 0x000c800a01007387 */ /* 0x010fe80000100a00 */
[----:B--2---:R-:W0:Y:S04]  /*b940*/  LDSM.16.M88.4 R8, [R7+0xa000] ;  /* 0x00a000000708783b */ /* 0x004e280000000200 */
[----:B0-----:R-:W-:Y:S04]  /*b950*/  STL.64 [R1+0x30], R8 ;  /* 0x0000300801007387 */ /* 0x001fe80000100a00 */
[----:B------:R-:W-:Y:S04]  /*b960*/  STL.64 [R1+0x38], R10 ;  /* 0x0000380a01007387 */ /* 0x000fe80000100a00 */
[----:B------:R-:W-:Y:S04]  /*b970*/  STL.64 [R1+0xd60], R6 ;  /* 0x000d600601007387 */ /* 0x000fe80000100a00 */
[----:B---3--:R0:W-:Y:S04]  /*b980*/  STL [R1+0xd58], R5 ;  /* 0x000d580501007387 */ /* 0x0081e80000100800 */
[----:B------:R-:W1:Y:S04]  /*b990*/  LDSM.16.M88.4 R8, [R7+0xc000] ;  /* 0x00c000000708783b */ /* 0x000e680000000200 */
[----:B0-----:R-:W2:Y:S02]  /*b9a0*/  LDL.LU.64 R4, [R1+0x30] ;  /* 0x0000300001047983 */ /* 0x001ea40000300a00 */
[-C--:B--2---:R-:W-:Y:S08]  /*b9b0*/  HMMA.16816.F32.BF16 R20, R24, R4.reuse, R20 ;  /* 0x000000041814723c */ /* 0x084ff00000041814 */
[----:B------:R-:W-:Y:S01]  /*b9c0*/  HMMA.16816.F32.BF16 R16, R12, R4, R16 ;  /* 0x000000040c10723c */ /* 0x000fe20000041810 */
[----:B------:R-:W-:Y:S11]  /*b9d0*/  IMAD.MOV.U32 R3, RZ, RZ, R5 ;  /* 0x000000ffff037224 */ /* 0x000ff600078e0005 */
[----:B------:R-:W-:Y:S03]  /*b9e0*/  @!UPT UIADD3 URZ, URZ, URZ, URZ ;  /* 0x0000003f3f3ff290 */ /* 0x000fe6000fffe03f */
[----:B------:R0:W-:Y:S04]  /*b9f0*/  STL.64 [R1+0x90], R20 ;  /* 0x0000901401007387 */ /* 0x0001e80000100a00 */
[----:B------:R2:W-:Y:S04]  /*ba00*/  STL.64 [R1+0x98], R22 ;  /* 0x0000981601007387 */ /* 0x0005e80000100a00 */
[----:B0-----:R-:W3:Y:S04]  /*ba10*/  LDL.LU.64 R20, [R1+0x2a0] ;  /* 0x0002a00001147983 */ /* 0x001ee80000300a00 */
[----:B--2---:R-:W3:Y:S04]  /*ba20*/  LDL.LU.64 R22, [R1+0x2a8] ;  /* 0x0002a80001167983 */ /* 0x004ee80000300a00 */
[----:B------:R-:W-:Y:S04]  /*ba30*/  STL.64 [R1+0xd30], R26 ;  /* 0x000d301a01007387 */ /* 0x000fe80000100a00 */
[----:B------:R0:W-:Y:S01]  /*ba40*/  STL.64 [R1+0xd28], R24 ;  /* 0x000d281801007387 */ /* 0x0001e20000100a00 */
[----:B------:R-:W-:-:S02]  /*ba50*/  IMAD.MOV.U32 R28, RZ, RZ, R4 ;  /* 0x000000ffff1c7224 */ /* 0x000fc400078e0004 */
[----:B------:R-:W-:Y:S01]  /*ba60*/  IMAD.MOV.U32 R4, RZ, RZ, R18 ;  /* 0x000000ffff047224 */ /* 0x000fe200078e0012 */
[----:B0-----:R-:W2:Y:S04]  /*ba70*/  LDL.LU.64 R24, [R1+0xf0] ;  /* 0x0000f00001187983 */ /* 0x001ea80000300a00 */
[----:B------:R-:W2:Y:S04]  /*ba80*/  LDL.LU.64 R26, [R1+0xf8] ;  /* 0x0000f800011a7983 */ /* 0x000ea80000300a00 */
[----:B------:R-:W4:Y:S04]  /*ba90*/  LDL.LU.64 R6, [R1+0xd60] ;  /* 0x000d600001067983 */ /* 0x000f280000300a00 */
[----:B------:R-:W2:Y:S01]  /*baa0*/  LDL.LU R5, [R1+0xd58] ;  /* 0x000d580001057983 */ /* 0x000ea20000300800 */
[----:B------:R-:W-:-:S02]  /*bab0*/  IMAD.MOV.U32 R2, RZ, RZ, R16 ;  /* 0x000000ffff027224 */ /* 0x000fc400078e0010 */
[----:B------:R-:W-:Y:S01]  /*bac0*/  IMAD.MOV.U32 R0, RZ, RZ, R17 ;  /* 0x000000ffff007224 */ /* 0x000fe200078e0011 */
[----:B------:R0:W-:Y:S04]  /*bad0*/  STL [R1+0x1dc], R19 ;  /* 0x0001dc1301007387 */ /* 0x0001e80000100800 */
[----:B0-----:R-:W3:Y:S04]  /*bae0*/  LDL.LU.64 R18, [R1+0xd50] ;  /* 0x000d500001127983 */ /* 0x001ee80000300a00 */
[----:B------:R-:W3:Y:S04]  /*baf0*/  LDL.LU.64 R16, [R1+0xd48] ;  /* 0x000d480001107983 */ /* 0x000ee80000300a00 */
[----:B-1----:R-:W-:Y:S04]  /*bb00*/  STL.64 [R1+0x20], R8 ;  /* 0x0000200801007387 */ /* 0x002fe80000100a00 */
[----:B------:R-:W-:Y:S04]  /*bb10*/  STL.64 [R1+0x28], R10 ;  /* 0x0000280a01007387 */ /* 0x000fe80000100a00 */
[----:B------:R-:W-:Y:S04]  /*bb20*/  STL [R1+0xb84], R2 ;  /* 0x000b840201007387 */ /* 0x000fe80000100800 */
[----:B------:R-:W-:Y:S04]  /*bb30*/  STL [R1+0xb80], R0 ;  /* 0x000b800001007387 */ /* 0x000fe80000100800 */
[----:B------:R0:W-:Y:S02]  /*bb40*/  STL [R1+0xb7c], R4 ;  /* 0x000b7c0401007387 */ /* 0x0001e40000100800 */
[----:B0-----:R-:W-:-:S02]  /*bb50*/  IMAD.MOV.U32 R4, RZ, RZ, R28 ;  /* 0x000000ffff047224 */ /* 0x001fc400078e001c */
[----:B----4-:R-:W-:Y:S04]  /*bb60*/  STL.64 [R1+0xd20], R6 ;  /* 0x000d200601007387 */ /* 0x010fe80000100a00 */
[----:B--2---:R0:W-:Y:S02]  /*bb70*/  STL [R1+0xd18], R5 ;  /* 0x000d180501007387 */ /* 0x0041e40000100800 */
[----:B0-----:R-:W-:-:S07]  /*bb80*/  IMAD.MOV.U32 R5, RZ, RZ, R3 ;  /* 0x000000ffff057224 */ /* 0x001fce00078e0003 */
[-C--:B---3--:R-:W-:Y:S11]  /*bb90*/  HMMA.16816.F32.BF16 R20, R16, R4.reuse, R20 ;  /* 0x000000041014723c */ /* 0x088ff60000041814 */
[----:B------:R-:W-:Y:S11]  /*bba0*/  @!UPT UIADD3 URZ, URZ, URZ, URZ ;  /* 0x0000003f3f3ff290 */ /* 0x000ff6000fffe03f */
[----:B------:R-:W-:Y:S01]  /*bbb0*/  @!UPT UIADD3 URZ, URZ, URZ, URZ ;  /* 0x0000003f3f3ff290 */ /* 0x000fe2000fffe03f */
[----:B------:R-:W-:Y:S04]  /*bbc0*/  STL.64 [R1+0x100], R20 ;  /* 0x0001001401007387 */ /* 0x000fe80000100a00 */
[----:B------:R0:W-:Y:S04]  /*bbd0*/  STL.64 [R1+0x108], R22 ;  /* 0x0001081601007387 */ /* 0x0001e80000100a00 */
[----:B0-----:R-:W2:Y:S04]  /*bbe0*/  LDL.LU.64 R22, [R1+0xd40] ;  /* 0x000d400001167983 */ /* 0x001ea80000300a00 */
[----:B------:R-:W2:Y:S02]  /*bbf0*/  LDL.LU.64 R20, [R1+0xd38] ;  /* 0x000d380001147983 */ /* 0x000ea40000300a00 */
[----:B--2---:R-:W-:Y:S02]  /*bc00*/  HMMA.16816.F32.BF16 R4, R20, R4, R24 ;  /* 0x000000041404723c */ /* 0x004fe40000041818 */
[----:B------:R-:W2:Y:S04]  /*bc10*/  LDL.LU.64 R26, [R1+0xd30] ;  /* 0x000d3000011a7983 */ /* 0x000ea80000300a00 */
[----:B------:R-:W2:Y:S11]  /*bc20*/  LDL.LU.64 R24, [R1+0xd28] ;  /* 0x000d280001187983 */ /* 0x000eb60000300a00 */
[----:B------:R-:W-:Y:S06]  /*bc30*/  @!UPT UIADD3 URZ, URZ, URZ, URZ ;  /* 0x0000003f3f3ff290 */ /* 0x000fec000fffe03f */
[----:B------:R0:W-:Y:S04]  /*bc40*/  STL.64 [R1+0x250], R4 ;  /* 0x0002500401007387 */ /* 0x0001e80000100a00 */
[----:B------:R1:W-:Y:S04]  /*bc50*/  STL.64 [R1+0x258], R6 ;  /* 0x0002580601007387 */ /* 0x0003e80000100a00 */
[----:B0-----:R-:W3:Y:S04]  /*bc60*/  LDL.LU.64 R4, [R1+0x290] ;  /* 0x0002900001047983 */ /* 0x001ee80000300a00 */
[----:B-1----:R-:W3:Y:S04]  /*bc70*/  LDL.LU.64 R6, [R1+0x298] ;  /* 0x0002980001067983 */ /* 0x002ee80000300a00 */
[----:B------:R-:W-:Y:S04]  /*bc80*/  STL.64 [R1+0xd10], R22 ;  /* 0x000d101601007387 */ /* 0x000fe80000100a00 */
[----:B------:R0:W-:Y:S04]  /*bc90*/  STL.64 [R1+0xd08], R20 ;  /* 0x000d081401007387 */ /* 0x0001e80000100a00 */
[----:B0-----:R-:W2:Y:S04]  /*bca0*/  LDL.LU.64 R20, [R1+0x330] ;  /* 0x0003300001147983 */ /* 0x001ea80000300a00 */
[----:B------:R-:W2:Y:S02]  /*bcb0*/  LDL.LU.64 R22, [R1+0x338] ;  /* 0x0003380001167983 */ /* 0x000ea40000300a00 */
[----:B--2---:R-:W-:Y:S11]  /*bcc0*/  HMMA.16816.F32.BF16 R20, R24, R8, R20 ;  /* 0x000000081814723c */ /* 0x004ff60000041814 */
[----:B------:R-:W-:Y:S11]  /*bcd0*/  @!UPT UIADD3 URZ, URZ, URZ, URZ ;  /* 0x0000003f3f3ff290 */ /* 0x000ff6000fffe03f */
[----:B------:R-:W-:Y:S02]  /*bce0*/  @!UPT UIADD3 URZ, URZ, URZ, URZ ;  /* 0x0000003f3f3ff290 */ /* 0x000fe4000fffe03f */
[----:B------:R-:W-:Y:S02]  /*bcf0*/  IMAD.MOV.U32 R11, RZ, RZ, R20 ;  /* 0x000000ffff0b7224 */ /* 0x000fe400078e0014 */
[----:B------:R-:W-:Y:S02]  /*bd00*/  IMAD.MOV.U32 R10, RZ, RZ, R21 ;  /* 0x000000ffff0a7224 */ /* 0x000fe400078e0015 */
[----:B------:R-:W-:Y:S01]  /*bd10*/  IMAD.MOV.U32 R9, RZ, RZ, R22 ;  /* 0x000000ffff097224 */ /* 0x000fe200078e0016 */
[----:B------:R-:W2:Y:S01]  /*bd20*/  LDL.LU.64 R20, [R1+0x2d0] ;  /* 0x0002d00001147983 */ /* 0x000ea20000300a00 */
[----:B------:R-:W-:-:S03]  /*bd30*/  IMAD.MOV.U32 R8, RZ, RZ, R23 ;  /* 0x000000ffff087224 */ /* 0x000fc600078e0017 */
[----:B------:R-:W2:Y:S04]  /*bd40*/  LDL.LU.64 R22, [R1+0x2d8] ;  /* 0x0002d80001167983 */ /* 0x000ea80000300a00 */
[----:B------:R-:W-:Y:S04]  /*bd50*/  STL.64 [R1+0xd00], R26 ;  /* 0x000d001a01007387 */ /* 0x000fe80000100a00 */
[----:B------:R0:W-:Y:S04]  /*bd60*/  STL.64 [R1+0xcf8], R24 ;  /* 0x000cf81801007387 */ /* 0x0001e80000100a00 */
[----:B0-----:R-:W4:Y:S04]  /*bd70*/  LDL.LU.64 R24, [R1+0x60] ;  /* 0x0000600001187983 */ /* 0x001f280000300a00 */
[----:B------:R-:W4:Y:S04]  /*bd80*/  LDL.LU.64 R26, [R1+0x68] ;  /* 0x00006800011a7983 */ /* 0x000f280000300a00 */
[----:B------:R-:W-:Y:S04]  /*bd90*/  STL [R1+0xcc4], R10 ;  /* 0x000cc40a01007387 */ /* 0x000fe80000100800 */
[----:B------:R-:W-:Y:S04]  /*bda0*/  STL [R1+0xcc0], R11 ;  /* 0x000cc00b01007387 */ /* 0x000fe80000100800 */
[----:B------:R0:W-:Y:S04]  /*bdb0*/  STL.64 [R1+0xcd8], R8 ;  /* 0x000cd80801007387 */ /* 0x0001e80000100a00 */
[----:B0-----:R-:W3:Y:S02]  /*bdc0*/  LDL.LU.64 R8, [R1+0x20] ;  /* 0x0000200001087983 */ /* 0x001ee40000300a00 */
[-C--:B---3--:R-:W-:Y:S08]  /*bdd0*/  HMMA.16816.F32.BF16 R4, R12, R8.reuse, R4 ;  /* 0x000000080c04723c */ /* 0x088ff00000041804 */
[----:B--2---:R-:W-:Y:S11]  /*bde0*/  HMMA.16816.F32.BF16 R20, R16, R8, R20 ;  /* 0x000000081014723c */ /* 0x004ff60000041814 */
[----:B------:R-:W-:Y:S04]  /*bdf0*/  @!UPT UIADD3 URZ, URZ, URZ, URZ ;  /* 0x0000003f3f3ff290 */ /* 0x000fe8000fffe03f */
[----:B------:R0:W-:Y:S01]  /*be00*/  STL.64 [R1+0x1c8], R6 ;  /* 0x0001c80601007387 */ /* 0x0001e20000100a00 */
[----:B------:R-:W-:Y:S02]  /*be10*/  IMAD.MOV.U32 R0, RZ, RZ, R4 ;  /* 0x000000ffff007224 */ /* 0x000fe400078e0004 */
[----:B------:R-:W-:Y:S01]  /*be20*/  IMAD.MOV.U32 R4, RZ, RZ, R5 ;  /* 0x000000ffff047224 */ /* 0x000fe200078e0005 */
[----:B0-----:R-:W2:Y:S04]  /*be30*/  LDL.LU.64 R6, [R1+0xd20] ;  /* 0x000d200001067983 */ /* 0x001ea80000300a00 */
[----:B------:R-:W3:Y:S04]  /*be40*/  LDL.LU R5, [R1+0xd18] ;  /* 0x000d180001057983 */ /* 0x000ee80000300800 */
[----:B------:R-:W-:Y:S04]  /*be50*/  STL.64 [R1+0xce8], R14 ;  /* 0x000ce80e01007387 */ /* 0x000fe80000100a00 */
[----:B------:R0:W-:Y:S04]  /*be60*/  STL.64 [R1+0xce0], R12 ;  /* 0x000ce00c01007387 */ /* 0x0001e80000100a00 */
[----:B0-----:R-:W2:Y:S04]  /*be70*/  LDL.LU.64 R12, [R1+0x340] ;  /* 0x00034000010c7983 */ /* 0x001ea80000300a00 */
[----:B------:R-:W2:Y:S04]  /*be80*/  LDL.LU.64 R14, [R1+0x348] ;  /* 0x00034800010e7983 */ /* 0x000ea80000300a00 */
[----:B------:R-:W-:Y:S04]  /*be90*/  STL [R1+0xc20], R0 ;  /* 0x000c200001007387 */ /* 0x000fe80000100800 */
[----:B------:R-:W-:Y:S04]  /*bea0*/  STL [R1+0xb88], R4 ;  /* 0x000b880401007387 */ /* 0x000fe80000100800 */
[----:B------:R-:W-:Y:S04]  /*beb0*/  STL.64 [R1+0xf0], R20 ;  /* 0x0000f01401007387 */ /* 0x000fe80000100a00 */
[----:B------:R0:W-:Y:S04]  /*bec0*/  STL.64 [R1+0xf8], R22 ;  /* 0x0000f81601007387 */ /* 0x0001e80000100a00 */
[----:B0-----:R-:W4:Y:S04]  /*bed0*/  LDL.LU.64 R22, [R1+0xd10] ;  /* 0x000d100001167983 */ /* 0x001f280000300a00 */
[----:B------:R-:W4:Y:S01]  /*bee0*/  LDL.LU.64 R20, [R1+0xd08] ;  /* 0x000d080001147983 */ /* 0x000f220000300a00 */
[----:B------:R-:W-:-:S02]  /*bef0*/  IMAD.MOV.U32 R2, RZ, RZ, R8 ;  /* 0x000000ffff027224 */ /* 0x000fc400078e0008 */
[----:B------:R-:W-:Y:S02]  /*bf00*/  IMAD.MOV.U32 R0, RZ, RZ, R9 ;  /* 0x000000ffff007224 */ /* 0x000fe400078e0009 */
[----:B------:R-:W2:Y:S04]  /*bf10*/  LDL.LU.64 R8, [R1+0x2b0] ;  /* 0x0002b00001087983 */ /* 0x000ea80000300a00 */
[----:B------:R-:W2:Y:S04]  /*bf20*/  LDL.LU.64 R10, [R1+0x2b8] ;  /* 0x0002b800010a7983 */ /* 0x000ea80000300a00 */
[----:B------:R-:W-:Y:S04]  /*bf30*/  STL.64 [R1+0xcd0], R18 ;  /* 0x000cd01201007387 */ /* 0x000fe80000100a00 */
[----:B------:R0:W-:Y:S02]  /*bf40*/  STL.64 [R1+0xcc8], R16 ;  /* 0x000cc81001007387 */ /* 0x0001e40000100a00 */
[----:B0-----:R-:W-:-:S02]  /*bf50*/  IMAD.MOV.U32 R16, RZ, RZ, R2 ;  /* 0x000000ffff107224 */ /* 0x001fc400078e0002 */
[----:B------:R-:W-:-:S07]  /*bf60*/  IMAD.MOV.U32 R17, RZ, RZ, R0 ;  /* 0x000000ffff117224 */ /* 0x000fce00078e0000 */
[----:B----4-:R-:W-:Y:S01]  /*bf70*/  HMMA.16816.F32.BF16 R16, R20, R16, R24 ;  /* 0x000000101410723c */ /* 0x010fe20000041818 */
[----:B------:R-:W4:Y:S04]  /*bf80*/  LDL.LU.64 R26, [R1+0xd00] ;  /* 0x000d0000011a7983 */ /* 0x000f280000300a00 */
[----:B------:R-:W4:Y:S11]  /*bf90*/  LDL.LU.64 R24, [R1+0xcf8] ;  /* 0x000cf80001187983 */ /* 0x000f360000300a00 */
[----:B------:R-:W-:Y:S07]  /*bfa0*/  @!UPT UIADD3 URZ, URZ, URZ, URZ ;  /* 0x0000003f3f3ff290 */ /* 0x000fee000fffe03f */
[----:B------:R-:W-:Y:S01]  /*bfb0*/  STL.64 [R1+0x260], R16 ;  /* 0x0002601001007387 */ /* 0x000fe20000100a00 */
[----:B------:R-:W-:-:S03]  /*bfc0*/  IMAD.MOV.U32 R3, RZ, RZ, R19 ;  /* 0x000000ffff037224 */ /* 0x000fc600078e0013 */
[----:B------:R-:W-:Y:S04]  /*bfd0*/  STL [R1+0x268], R18 ;  /* 0x0002681201007387 */ /* 0x000fe80000100800 */
[----:B--2---:R0:W1:Y:S04]  /*bfe0*/  LDSM.16.M88.4 R16, [R7+0xe000] ;  /* 0x00e000000710783b */ /* 0x0040680000000200 */
[----:B------:R2:W-:Y:S04]  /*bff0*/  STL [R1+0xaa8], R3 ;  /* 0x000aa80301007387 */ /* 0x0005e80000100800 */
[----:B0-----:R-:W2:Y:S04]  /*c000*/  LDL.LU R7, [R1+0xcf0] ;  /* 0x000cf00001077983 */ /* 0x001ea80000300800 */
[----:B-1----:R-:W-:Y:S01]  /*c010*/  STL.64 [R1+0x18], R18 ;  /* 0x0000181201007387 */ /* 0x002fe20000100a00 */
[-C--:B----4-:R-:W-:Y:S03]  /*c020*/  HMMA.16816.F32.BF16 R24, R24, R16.reuse, R12 ;  /* 0x000000101818723c */ /* 0x090fe6000004180c */
[----:B------:R-:W4:Y:S04]  /*c030*/  LDL.LU.64 R14, [R1+0xce8] ;  /* 0x000ce800010e7983 */ /* 0x000f280000300a00 */
[----:B------:R-:W4:Y:S11]  /*c040*/  LDL.LU.64 R12, [R1+0xce0] ;  /* 0x000ce000010c7983 */ /* 0x000f360000300a00 */
[----:B------:R-:W-:Y:S05]  /*c050*/  @!UPT UIADD3 URZ, URZ, URZ, URZ ;  /* 0x0000003f3f3ff290 */ /* 0x000fea000fffe03f */
[----:B------:R-:W-:Y:S01]  /*c060*/  STL.64 [R1+0x60], R24 ;  /* 0x0000601801007387 */ /* 0x000fe20000100a00 */
[----:B------:R-:W-:Y:S02]  /*c070*/  IMAD.MOV.U32 R28, RZ, RZ, R26 ;  /* 0x000000ffff1c7224 */ /* 0x000fe400078e001a */
[----:B------:R-:W-:Y:S02]  /*c080*/  IMAD.MOV.U32 R29, RZ, RZ, R27 ;  /* 0x000000ffff1d7224 */ /* 0x000fe400078e001b */
[----:B---3--:R-:W0:Y:S01]  /*c090*/  LDSM.16.MT88.4 R24, [R5+0x11000] ;  /* 0x011000000518783b */ /* 0x008e220000004200 */
[----:B--2---:R-:W-:Y:S02]  /*c0a0*/  IMAD.MOV.U32 R3, RZ, RZ, R18 ;  /* 0x000000ffff037224 */ /* 0x004fe400078e0012 */
[----:B------:R-:W-:Y:S01]  /*c0b0*/  IMAD.MOV.U32 R0, RZ, RZ, R19 ;  /* 0x000000ffff007224 */ /* 0x000fe200078e0013 */
[----:B0-----:R-:W-:Y:S04]  /*c0c0*/  STL.64 [R1+0xcb8], R26 ;  /* 0x000cb81a01007387 */ /* 0x001fe80000100a00 */
[----:B------:R0:W-:Y:S04]  /*c0d0*/  STL.64 [R1+0xcb0], R24 ;  /* 0x000cb01801007387 */ /* 0x0001e80000100a00 */
[----:B0-----:R-:W2:Y:S04]  /*c0e0*/  LDL.LU.64 R24, [R1+0x2f0] ;  /* 0x0002f00001187983 */ /* 0x001ea80000300a00 */
[----:B------:R-:W2:Y:S01]  /*c0f0*/  LDL.LU.64 R26, [R1+0x2f8] ;  /* 0x0002f800011a7983 */ /* 0x000ea20000300a00 */
[----:B----4-:R-:W-:Y:S03]  /*c100*/  HMMA.16816.F32.BF16 R12, R12, R16, R8 ;  /* 0x000000100c0c723c */ /* 0x010fe60000041808 */
[----:B------:R-:W3:Y:S04]  /*c110*/  LDL.LU.64 R8, [R1+0xcd8] ;  /* 0x000cd80001087983 */ /* 0x000ee80000300a00 */
[----:B------:R-:W2:Y:S01]  /*c120*/  LDL.LU.64 R18, [R1+0xcd0] ;  /* 0x000cd00001127983 */ /* 0x000ea20000300a00 */
[----:B------:R-:W-:-:S02]  /*c130*/  IMAD.MOV.U32 R10, RZ, RZ, R16 ;  /* 0x000000ffff0a7224 */ /* 0x000fc400078e0010 */
[----:B------:R-:W-:Y:S02]  /*c140*/  IMAD.MOV.U32 R11, RZ, RZ, R17 ;  /* 0x000000ffff0b7224 */ /* 0x000fe400078e0011 */
[----:B------:R-:W2:Y:S11]  /*c150*/  LDL.LU.64 R16, [R1+0xcc8] ;  /* 0x000cc80001107983 */ /* 0x000eb60000300a00 */
[----:B------:R0:W-:Y:S01]  /*c160*/  STL [R1+0x184], R13 ;  /* 0x0001840d01007387 */ /* 0x0001e20000100800 */
[----:B------:R-:W-:-:S02]  /*c170*/  IMAD.MOV.U32 R4, RZ, RZ, R12 ;  /* 0x000000ffff047224 */ /* 0x000fc400078e000c */
[----:B------:R-:W-:Y:S01]  /*c180*/  IMAD.MOV.U32 R12, RZ, RZ, R10 ;  /* 0x000000ffff0c7224 */ /* 0x000fe200078e000a */
[----:B------:R-:W-:Y:S01]  /*c190*/  STL [R1+0x188], R14 ;  /* 0x0001880e01007387 */ /* 0x000fe20000100800 */
[----:B0-----:R-:W-:-:S03]  /*c1a0*/  IMAD.MOV.U32 R13, RZ, RZ, R11 ;  /* 0x000000ffff0d7224 */ /* 0x001fc600078e000b */
[----:B------:R-:W-:Y:S04]  /*c1b0*/  STL.64 [R1+0xc90], R6 ;  /* 0x000c900601007387 */ /* 0x000fe80000100a00 */
[----:B------:R2:W-:Y:S04]  /*c1c0*/  STL.64 [R1+0xc88], R4 ;  /* 0x000c880401007387 */ /* 0x0005e80000100a00 */
[----:B------:R-:W4:Y:S04]  /*c1d0*/  LDL.LU R10, [R1+0xcc4] ;  /* 0x000cc400010a7983 */ /* 0x000f280000300800 */
[----:B------:R-:W3:Y:S01]  /*c1e0*/  LDL.LU R11, [R1+0xcc0] ;  /* 0x000cc000010b7983 */ /* 0x000ee20000300800 */
[----:B--2---:R-:W-:Y:S11]  /*c1f0*/  HMMA.16816.F32.BF16 R4, R16, R12, R24 ;  /* 0x0000000c1004723c */ /* 0x004ff60000041818 */
[----:B------:R-:W-:Y:S11]  /*c200*/  @!UPT UIADD3 URZ, URZ, URZ, URZ ;  /* 0x0000003f3f3ff290 */ /* 0x000ff6000fffe03f */
[----:B------:R-:W-:Y:S01]  /*c210*/  @!UPT UIADD3 URZ, URZ, URZ, URZ ;  /* 0x0000003f3f3ff290 */ /* 0x000fe2000fffe03f */
[----:B------:R-:W-:Y:S04]  /*c220*/  STL.64 [R1+0x70], R4 ;  /* 0x0000700401007387 */ /* 0x000fe80000100a00 */
[----:B------:R-:W2:Y:S04]  /*c230*/  LDL.LU.64 R24, [R1+0x210] ;  /* 0x0002100001187983 */ /* 0x000ea80000300a00 */
[----:B------:R-:W2:Y:S04]  /*c240*/  LDL.LU.64 R26, [R1+0x218] ;  /* 0x00021800011a7983 */ /* 0x000ea80000300a00 */
[----:B------:R-:W2:Y:S01]  /*c250*/  LDL R19, [R1+0x360] ;  /* 0x0003600001137983 */ /* 0x000ea20000100800 */
[----:B------:R-:W-:-:S02]  /*c260*/  IMAD.MOV.U32 R18, RZ, RZ, R7 ;  /* 0x000000ffff127224 */ /* 0x000fc400078e0007 */
[----:B----4-:R-:W-:Y:S02]  /*c270*/  IMAD.MOV.U32 R17, RZ, RZ, R10 ;  /* 0x000000ffff117224 */ /* 0x010fe400078e000a */
[----:B---3--:R-:W-:Y:S01]  /*c280*/  IMAD.MOV.U32 R16, RZ, RZ, R11 ;  /* 0x000000ffff107224 */ /* 0x008fe200078e000b */
[----:B--2---:R0:W-:Y:S02]  /*c290*/  STL.64 [R1+0xc30], R18 ;  /* 0x000c301201007387 */ /* 0x0041e40000100a00 */
[----:B0-----:R-:W-:Y:S02]  /*c2a0*/  IMAD.MOV.U32 R19, RZ, RZ, R8 ;  /* 0x000000ffff137224 */ /* 0x001fe400078e0008 */
[----:B------:R-:W-:Y:S01]  /*c2b0*/  IMAD.MOV.U32 R18, RZ, RZ, R9 ;  /* 0x000000ffff127224 */ /* 0x000fe200078e0009 */
[----:B------:R-:W2:Y:S04]  /*c2c0*/  LDL.LU R8, [R1+0xd0] ;  /* 0x0000d00001087983 */ /* 0x000ea80000300800 */
[----:B------:R-:W2:Y:S04]  /*c2d0*/  LDL.LU R9, [R1+0xd4] ;  /* 0x0000d40001097983 */ /* 0x000ea80000300800 */
[----:B------:R-:W3:Y:S04]  /*c2e0*/  LDL.LU R10, [R1+0xd8] ;  /* 0x0000d800010a7983 */ /* 0x000ee80000300800 */
[----:B------:R-:W3:Y:S01]  /*c2f0*/  LDL.LU R11, [R1+0xdc] ;  /* 0x0000dc00010b7983 */ /* 0x000ee20000300800 */
[----:B------:R-:W-:-:S02]  /*c300*/  IMAD.MOV.U32 R2, RZ, RZ, R15 ;  /* 0x000000ffff027224 */ /* 0x000fc400078e000f */
[----:B------:R-:W-:Y:S02]  /*c310*/  IMAD.MOV.U32 R15, RZ, RZ, R0 ;  /* 0x000000ffff0f7224 */ /* 0x000fe400078e0000 */
[----:B------:R-:W-:Y:S01]  /*c320*/  IMAD.MOV.U32 R0, RZ, RZ, R6 ;  /* 0x000000ffff007224 */ /* 0x000fe200078e0006 */
[----:B---3--:R-:W-:Y:S04]  /*c330*/  STL.64 [R1+0xca0], R10 ;  /* 0x000ca00a01007387 */ /* 0x008fe80000100a00 */
[----:B--2---:R0:W-:Y:S04]  /*c340*/  STL.64 [R1+0xc98], R8 ;  /* 0x000c980801007387 */ /* 0x0041e80000100a00 */
[----:B------:R-:W2:Y:S04]  /*c350*/  LDL R6, [R1+0x8] ;  /* 0x0000080001067983 */ /* 0x000ea80000100800 */
[----:B------:R-:W2:Y:S04]  /*c360*/  LDL R7, [R1+0xc] ;  /* 0x00000c0001077983 */ /* 0x000ea80000100800 */
[----:B0-----:R-:W2:Y:S04]  /*c370*/  LDL.LU R8, [R1+0xe0] ;  /* 0x0000e00001087983 */ /* 0x001ea80000300800 */
[----:B------:R-:W2:Y:S04]  /*c380*/  LDL.LU R9, [R1+0xe4] ;  /* 0x0000e40001097983 */ /* 0x000ea80000300800 */
[----:B------:R-:W2:Y:S04]  /*c390*/  LDL.LU R10, [R1+0xe8] ;  /* 0x0000e800010a7983 */ /* 0x000ea80000300800 */
[----:B------:R-:W2:Y:S04]  /*c3a0*/  LDL.LU R11, [R1+0xec] ;  /* 0x0000ec00010b7983 */ /* 0x000ea80000300800 */
[----:B------:R0:W-:Y:S04]  /*c3b0*/  STL.64 [R1+0xc40], R18 ;  /* 0x000c401201007387 */ /* 0x0001e80000100a00 */
[----:B------:R1:W-:Y:S04]  /*c3c0*/  STL.64 [R1+0xc38], R16 ;  /* 0x000c381001007387 */ /* 0x0003e80000100a00 */
[----:B0-----:R-:W3:Y:S04]  /*c3d0*/  LDL.64 R18, [R1+0x38] ;  /* 0x0000380001127983 */ /* 0x001ee80000100a00 */
[----:B---3--:R0:W-:Y:S04]  /*c3e0*/  STL.64 [R1+0xc50], R18 ;  /* 0x000c501201007387 */ /* 0x0081e80000100a00 */
[----:B-1----:R-:W3:Y:S04]  /*c3f0*/  LDL.LU R16, [R1+0xa0] ;  /* 0x0000a00001107983 */ /* 0x002ee80000300800 */
[----:B------:R-:W3:Y:S04]  /*c400*/  LDL.LU R17, [R1+0xa4] ;  /* 0x0000a40001117983 */ /* 0x000ee80000300800 */
[----:B0-----:R-:W4:Y:S04]  /*c410*/  LDL.LU R18, [R1+0xa8] ;  /* 0x0000a80001127983 */ /* 0x001f280000300800 */
[----:B------:R-:W4:Y:S01]  /*c420*/  LDL.LU R19, [R1+0xac] ;  /* 0x0000ac0001137983 */ /* 0x000f220000300800 */
[----:B------:R-:W-:Y:S03]  /*c430*/  HMMA.16816.F32.BF16 R20, R20, R12, R24 ;  /* 0x0000000c1414723c */ /* 0x000fe60000041818 */
[----:B----4-:R0:W-:Y:S04]  /*c440*/  STL.64 [R1+0xc70], R18 ;  /* 0x000c701201007387 */ /* 0x0101e80000100a00 */
[----:B---3--:R1:W-:Y:S04]  /*c450*/  STL.64 [R1+0xc68], R16 ;  /* 0x000c681001007387 */ /* 0x0083e80000100a00 */
[----:B0-----:R-:W3:Y:S01]  /*c460*/  LDL.64 R18, [R1+0x58] ;  /* 0x0000580001127983 */ /* 0x001ee20000100a00 */
[----:B------:R-:W-:-:S03]  /*c470*/  IMAD.MOV.U32 R14, RZ, RZ, R3 ;  /* 0x000000ffff0e7224 */ /* 0x000fc600078e0003 */
[----:B---3--:R0:W-:Y:S04]  /*c480*/  STL.64 [R1+0xc78], R18 ;  /* 0x000c781201007387 */ /* 0x0081e80000100a00 */
[----:B-1----:R-:W3:Y:S04]  /*c490*/  LDL.LU R16, [R1+0xc0] ;  /* 0x0000c00001107983 */ /* 0x002ee80000300800 */
[----:B------:R-:W3:Y:S04]  /*c4a0*/  LDL.LU R17, [R1+0xc4] ;  /* 0x0000c40001117983 */ /* 0x000ee80000300800 */
[----:B0-----:R-:W3:Y:S04]  /*c4b0*/  LDL.LU R18, [R1+0xc8] ;  /* 0x0000c80001127983 */ /* 0x001ee80000300800 */
[----:B------:R-:W3:Y:S04]  /*c4c0*/  LDL.LU R19, [R1+0xcc] ;  /* 0x0000cc0001137983 */ /* 0x000ee80000300800 */
[----:B------:R-:W2:Y:S04]  /*c4d0*/  LDL.LU.64 R26, [R1+0xcb8] ;  /* 0x000cb800011a7983 */ /* 0x000ea80000300a00 */
[----:B------:R-:W2:Y:S04]  /*c4e0*/  LDL.LU.64 R24, [R1+0xcb0] ;  /* 0x000cb00001187983 */ /* 0x000ea80000300a00 */
[----:B------:R-:W-:Y:S04]  /*c4f0*/  STL.64 [R1+0x210], R20 ;  /* 0x0002101401007387 */ /* 0x000fe80000100a00 */
[----:B------:R-:W-:Y:S04]  /*c500*/  STL [R1+0x21c], R23 ;  /* 0x00021c1701007387 */ /* 0x000fe80000100800 */
[----:B------:R0:W-:Y:S04]  /*c510*/  STL.64 [R1+0xc28], R14 ;  /* 0x000c280e01007387 */ /* 0x0001e80000100a00 */
[----:B0-----:R-:W4:Y:S04]  /*c520*/  LDL.64 R14, [R1+0x28] ;  /* 0x00002800010e7983 */ /* 0x001f280000100a00 */
[----:B----4-:R0:W-:Y:S04]  /*c530*/  STL.64 [R1+0xc48], R14 ;  /* 0x000c480e01007387 */ /* 0x0101e80000100a00 */
[----:B------:R-:W4:Y:S04]  /*c540*/  LDL.LU R12, [R1+0x90] ;  /* 0x00009000010c7983 */ /* 0x000f280000300800 */
[----:B------:R-:W4:Y:S04]  /*c550*/  LDL.LU R13, [R1+0x94] ;  /* 0x00009400010d7983 */ /* 0x000f280000300800 */
[----:B0-----:R-:W3:Y:S04]  /*c560*/  LDL.LU R14, [R1+0x98] ;  /* 0x00009800010e7983 */ /* 0x001ee80000300800 */
[----:B------:R-:W3:Y:S01]  /*c570*/  LDL.LU R15, [R1+0x9c] ;  /* 0x00009c00010f7983 */ /* 0x000ee20000300800 */
[----:B--2---:R-:W-:Y:S01]  /*c580*/  HMMA.16816.F32.BF16 R4, R24, R6, R8 ;  /* 0x000000061804723c */ /* 0x004fe20000041808 */
[----:B------:R-:W-:-:S02]  /*c590*/  IMAD.MOV.U32 R3, RZ, RZ, R22 ;  /* 0x000000ffff037224 */ /* 0x000fc400078e0016 */
[----:B------:R-:W-:Y:S02]  /*c5a0*/  IMAD.MOV.U32 R22, RZ, RZ, R28 ;  /* 0x000000ffff167224 */ /* 0x000fe400078e001c */
[----:B------:R-:W-:Y:S01]  /*c5b0*/  IMAD.MOV.U32 R23, RZ, RZ, R29 ;  /* 0x000000ffff177224 */ /* 0x000fe200078e001d */
[----:B---3--:R0:W-:Y:S04]  /*c5c0*/  STL.64 [R1+0xc60], R14 ;  /* 0x000c600e01007387 */ /* 0x0081e80000100a00 */
[----:B----4-:R-:W-:Y:S04]  /*c5d0*/  STL.64 [R1+0xc58], R12 ;  /* 0x000c580c01007387 */ /* 0x010fe80000100a00 */
[----:B0-----:R-:W2:Y:S04]  /*c5e0*/  LDL.64 R14, [R1+0x48] ;  /* 0x00004800010e7983 */ /* 0x001ea80000100a00 */
[----:B------:R-:W3:Y:S04]  /*c5f0*/  LDL.LU R20, [R1+0x60] ;  /* 0x0000600001147983 */ /* 0x000ee80000300800 */
[----:B------:R-:W3:Y:S04]  /*c600*/  LDL.LU R21, [R1+0x64] ;  /* 0x0000640001157983 */ /* 0x000ee80000300800 */
[----:B------:R-:W4:Y:S04]  /*c610*/  LDL.LU R28, [R1+0xcac] ;  /* 0x000cac00011c7983 */ /* 0x000f280000300800 */
[----:B------:R-:W2:Y:S04]  /*c620*/  LDL.LU R29, [R1+0xca8] ;  /* 0x000ca800011d7983 */ /* 0x000ea80000300800 */
[----:B------:R-:W-:Y:S04]  /*c630*/  STL [R1+0xab4], R3 ;  /* 0x000ab40301007387 */ /* 0x000fe80000100800 */
[----:B------:R-:W2:Y:S04]  /*c640*/  LDL.LU.64 R10, [R1+0xca0] ;  /* 0x000ca000010a7983 */ /* 0x000ea80000300a00 */
[----:B------:R-:W2:Y:S04]  /*c650*/  LDL.LU.64 R8, [R1+0xc98] ;  /* 0x000c980001087983 */ /* 0x000ea80000300a00 */
[----:B------:R-:W-:Y:S04]  /*c660*/  STL.64 [R1+0x220], R4 ;  /* 0x0002200401007387 */ /* 0x000fe80000100a00 */
[----:B------:R0:W-:Y:S04]  /*c670*/  STL.64 [R1+0x228], R6 ;  /* 0x0002280601007387 */ /* 0x0001e80000100a00 */
[----:B0-----:R-:W2:Y:S04]  /*c680*/  LDL.LU.64 R6, [R1+0xc90] ;  /* 0x000c900001067983 */ /* 0x001ea80000300a00 */
[----:B------:R-:W3:Y:S01]  /*c690*/  LDL.LU.64 R4, [R1+0xc88] ;  /* 0x000c880001047983 */ /* 0x000ee20000300a00 */
[C---:B--2---:R-:W-:Y:S11]  /*c6a0*/  HMMA.16816.F32.BF16 R8, R24.reuse, R6, R8 ;  /* 0x000000061808723c */ /* 0x044ff60000041808 */
[----:B------:R-:W-:Y:S11]  /*c6b0*/  @!UPT UIADD3 URZ, URZ, URZ, URZ ;  /* 0x0000003f3f3ff290 */ /* 0x000ff6000fffe03f */
[----:B------:R-:W-:Y:S01]  /*c6c0*/  @!UPT UIADD3 URZ, URZ, URZ, URZ ;  /* 0x0000003f3f3ff290 */ /* 0x000fe2000fffe03f */
[----:B------:R-:W-:Y:S04]  /*c6d0*/  STL.64 [R1+0x290], R8 ;  /* 0x0002900801007387 */ /* 0x000fe80000100a00 */
[----:B------:R0:W-:Y:S04]  /*c6e0*/  STL.64 [R1+0x298], R10 ;  /* 0x0002980a01007387 */ /* 0x0001e80000100a00 */
[----:B0-----:R-:W2:Y:S02]  /*c6f0*/  LDL.LU.64 R10, [R1+0xc80] ;  /* 0x000c8000010a7983 */ /* 0x001ea40000300a00 */
[----:B--2---:R-:W-:Y:S11]  /*c700*/  HMMA.16816.F32.BF16 R16, R24, R10, R16 ;  /* 0x0000000a1810723c */ /* 0x004ff60000041810 */
[----:B------:R-:W-:Y:S11]  /*c710*/  @!UPT UIADD3 URZ, URZ, URZ, URZ ;  /* 0x0000003f3f3ff290 */ /* 0x000ff6000fffe03f */
[----:B------:R-:W-:Y:S01]  /*c720*/  @!UPT UIADD3 URZ, URZ, URZ, URZ ;  /* 0x0000003f3f3ff290 */ /* 0x000fe2000fffe03f */
[----:B------:R-:W-:Y:S04]  /*c730*/  STL.64 [R1+0x2c0], R16 ;  /* 0x0002c01001007387 */ /* 0x000fe80000100a00 */
[----:B------:R0:W-:Y:S04]  /*c740*/  STL.64 [R1+0x2c8], R18 ;  /* 0x0002c81201007387 */ /* 0x0001e80000100a00 */
[----:B0-----:R-:W2:Y:S04]  /*c750*/  LDL.LU.64 R18, [R1+0xc78] ;  /* 0x000c780001127983 */ /* 0x001ea80000300a00 */
[----:B------:R0:W-:Y:S04]  /*c760*/  STL.64 [R1+0xc18], R10 ;  /* 0x000c180a01007387 */ /* 0x0001e80000100a00 */
[----:B------:R-:W2:Y:S04]  /*c770*/  LDL.LU R8, [R1+0xb0] ;  /* 0x0000b00001087983 */ /* 0x000ea80000300800 */
[----:B------:R-:W2:Y:S01]  /*c780*/  LDL.LU R9, [R1+0xb4] ;  /* 0x0000b40001097983 */ /* 0x000ea20000300800 */
[----:B0-----:R-:W-:-:S02]  /*c790*/  IMAD.MOV.U32 R10, RZ, RZ, R29 ;  /* 0x000000ffff0a7224 */ /* 0x001fc400078e001d */
[----:B----4-:R-:W-:-:S07]  /*c7a0*/  IMAD.MOV.U32 R11, RZ, RZ, R28 ;  /* 0x000000ffff0b7224 */ /* 0x010fce00078e001c */
[----:B--2---:R-:W-:Y:S01]  /*c7b0*/  HMMA.16816.F32.BF16 R8, R24, R18, R8 ;  /* 0x000000121808723c */ /* 0x004fe20000041808 */
[----:B------:R-:W-:Y:S11]  /*c7c0*/  IMAD.MOV.U32 R3, RZ, RZ, R19 ;  /* 0x000000ffff037224 */ /* 0x000ff600078e0013 */
[----:B------:R-:W-:Y:S11]  /*c7d0*/  @!UPT UIADD3 URZ, URZ, URZ, URZ ;  /* 0x0000003f3f3ff290 */ /* 0x000ff6000fffe03f */
[----:B------:R0:W-:Y:S04]  /*c7e0*/  STL.64 [R1+0x2e0], R8 ;  /* 0x0002e00801007387 */ /* 0x0001e80000100a00 */
[----:B------:R1:W-:Y:S01]  /*c7f0*/  STL.64 [R1+0x2e8], R10 ;  /* 0x0002e80a01007387 */ /* 0x0003e20000100a00 */
[----:B0-----:R-:W-:-:S03]  /*c800*/  IMAD.MOV.U32 R8, RZ, RZ, R18 ;  /* 0x000000ffff087224 */ /* 0x001fc600078e0012 */
[----:B------:R-:W2:Y:S04]  /*c810*/  LDL.LU.64 R18, [R1+0xc70] ;  /* 0x000c700001127983 */ /* 0x000ea80000300a00 */
[----:B------:R-:W2:Y:S01]  /*c820*/  LDL.LU.64 R16, [R1+0xc68] ;  /* 0x000c680001107983 */ /* 0x000ea20000300a00 */
[----:B-1----:R-:W-:Y:S02]  /*c830*/  IMAD.MOV.U32 R10, RZ, RZ, R14 ;  /* 0x000000ffff0a7224 */ /* 0x002fe400078e000e */
[----:B------:R-:W-:Y:S01]  /*c840*/  IMAD.MOV.U32 R9, RZ, RZ, R15 ;  /* 0x000000ffff097224 */ /* 0x000fe200078e000f */
[C---:B--2---:R-:W-:Y:S01]  /*c850*/  HMMA.16816.F32.BF16 R16, R24.reuse, R14, R16 ;  /* 0x0000000e1810723c */ /* 0x044fe20000041810 */
[----:B------:R-:W2:Y:S04]  /*c860*/  LDL.LU.64 R14, [R1+0xc60] ;  /* 0x000c6000010e7983 */ /* 0x000ea80000300a00 */
[----:B------:R-:W2:Y:S11]  /*c870*/  LDL.LU.64 R12, [R1+0xc58] ;  /* 0x000c5800010c7983 */ /* 0x000eb60000300a00 */
[----:B------:R-:W-:Y:S07]  /*c880*/  @!UPT UIADD3 URZ, URZ, URZ, URZ ;  /* 0x0000003f3f3ff290 */ /* 0x000fee000fffe03f */
[----:B------:R-:W-:Y:S01]  /*c890*/  STL.64 [R1+0x300], R16 ;  /* 0x0003001001007387 */ /* 0x000fe20000100a00 */
[----:B------:R-:W-:Y:S02]  /*c8a0*/  IMAD.MOV.U32 R29, RZ, RZ, R18 ;  /* 0x000000ffff1d7224 */ /* 0x000fe400078e0012 */
[----:B------:R-:W-:Y:S02]  /*c8b0*/  IMAD.MOV.U32 R28, RZ, RZ, R19 ;  /* 0x000000ffff1c7224 */ /* 0x000fe400078e0013 */
[----:B------:R-:W2:Y:S04]  /*c8c0*/  LDL.LU.64 R18, [R1+0xc50] ;  /* 0x000c500001127983 */ /* 0x000ea80000300a00 */
[----:B------:R0:W-:Y:S04]  /*c8d0*/  STL [R1+0xa84], R28 ;  /* 0x000a841c01007387 */ /* 0x0001e80000100800 */
[----:B------:R-:W-:Y:S01]  /*c8e0*/  STL [R1+0xa80], R29 ;  /* 0x000a801d01007387 */ /* 0x000fe20000100800 */
[----:B--2---:R-:W-:Y:S01]  /*c8f0*/  HMMA.16816.F32.BF16 R12, R24, R18, R12 ;  /* 0x00000012180c723c */ /* 0x004fe2000004180c */
[----:B0-----:R-:W-:-:S02]  /*c900*/  IMAD.MOV.U32 R28, RZ, RZ, R18 ;  /* 0x000000ffff1c7224 */ /* 0x001fc400078e0012 */
[----:B------:R-:W-:Y:S11]  /*c910*/  IMAD.MOV.U32 R11, RZ, RZ, R19 ;  /* 0x000000ffff0b7224 */ /* 0x000ff600078e0013 */
[----:B------:R-:W-:Y:S09]  /*c920*/  @!UPT UIADD3 URZ, URZ, URZ, URZ ;  /* 0x0000003f3f3ff290 */ /* 0x000ff2000fffe03f */
[----:B------:R-:W-:Y:S04]  /*c930*/  STL.64 [R1+0x320], R12 ;  /* 0x0003200c01007387 */ /* 0x000fe80000100a00 */
[----:B------:R0:W-:Y:S04]  /*c940*/  STL.64 [R1+0x328], R14 ;  /* 0x0003280e01007387 */ /* 0x0001e80000100a00 */
[----:B0-----:R-:W2:Y:S04]  /*c950*/  LDL.LU.64 R14, [R1+0xc48] ;  /* 0x000c4800010e7983 */ /* 0x001ea80000300a00 */
[----:B------:R-:W2:Y:S04]  /*c960*/  LDL.LU.64 R18, [R1+0xc40] ;  /* 0x000c400001127983 */ /* 0x000ea80000300a00 */
[----:B------:R-:W2:Y:S02]  /*c970*/  LDL.LU.64 R16, [R1+0xc38] ;  /* 0x000c380001107983 */ /* 0x000ea40000300a00 */
[C---:B--2---:R-:W-:Y:S11]  /*c980*/  HMMA.16816.F32.BF16 R16, R24.reuse, R14, R16 ;  /* 0x0000000e1810723c */ /* 0x044ff60000041810 */
[----:B------:R-:W-:Y:S11]  /*c990*/  @!UPT UIADD3 URZ, URZ, URZ, URZ ;  /* 0x0000003f3f3ff290 */ /* 0x000ff6000fffe03f */
[----:B------:R-:W-:Y:S01]  /*c9a0*/  @!UPT UIADD3 URZ, URZ, URZ, URZ ;  /* 0x0000003f3f3ff290 */ /* 0x000fe2000fffe03f */
[----:B------:R0:W-:Y:S04]  /*c9b0*/  STL.64 [R1+0x330], R16 ;  /* 0x0003301001007387 */ /* 0x0001e80000100a00 */
[----:B------:R1:W-:Y:S01]  /*c9c0*/  STL.64 [R1+0x338], R18 ;  /* 0x0003381201007387 */ /* 0x0003e20000100a00 */
[----:B0-----:R-:W-:Y:S02]  /*c9d0*/  IMAD.MOV.U32 R17, RZ, RZ, R14 ;  /* 0x000000ffff117224 */ /* 0x001fe400078e000e */
[----:B------:R-:W-:Y:S01]  /*c9e0*/  IMAD.MOV.U32 R16, RZ, RZ, R15 ;  /* 0x000000ffff107224 */ /* 0x000fe200078e000f */
[----:B-1----:R-:W2:Y:S04]  /*c9f0*/  LDL.LU.64 R18, [R1+0xc30] ;  /* 0x000c300001127983 */ /* 0x002ea80000300a00 */
[----:B------:R-:W3:Y:S04]  /*ca00*/  LDL.LU.64 R14, [R1+0xc28] ;  /* 0x000c2800010e7983 */ /* 0x000ee80000300a00 */
[----:B------:R-:W-:Y:S01]  /*ca10*/  STL.64 [R1+0xc10], R6 ;  /* 0x000c100601007387 */ /* 0x000fe20000100a00 */
[----:B---3--:R-:W-:Y:S03]  /*ca20*/  HMMA.16816.F32.BF16 R20, R24, R14, R20 ;  /* 0x0000000e1814723c */ /* 0x008fe60000041814 */
[----:B------:R-:W-:Y:S11]  /*ca30*/  LDSM.16.MT88.4 R12, [R5+0x11080] ;  /* 0x01108000050c783b */ /* 0x000ff60000004200 */
[----:B------:R-:W-:Y:S09]  /*ca40*/  @!UPT UIADD3 URZ, URZ, URZ, URZ ;  /* 0x0000003f3f3ff290 */ /* 0x000ff2000fffe03f */
[----:B------:R-:W-:Y:S04]  /*ca50*/  STL.64 [R1+0x340], R20 ;  /* 0x0003401401007387 */ /* 0x000fe80000100a00 */
[----:B------:R-:W-:Y:S04]  /*ca60*/  STL.64 [R1+0x348], R22 ;  /* 0x0003481601007387 */ /* 0x000fe80000100a00 */
[----:B--2---:R-:W0:Y:S04]  /*ca70*/  LDSM.16.MT88.4 R20, [R19+0x11000] ;  /* 0x011000001314783b */ /* 0x004e280000004200 */
[----:B------:R-:W-:Y:S04]  /*ca80*/  STL.64 [R1+0xc08], R4 ;  /* 0x000c080401007387 */ /* 0x000fe80000100a00 */
[----:B0-----:R-:W-:Y:S04]  /*ca90*/  STL.64 [R1+0xb98], R22 ;  /* 0x000b981601007387 */ /* 0x001fe80000100a00 */
[----:B------:R0:W-:Y:S04]  /*caa0*/  STL.64 [R1+0xb90], R20 ;  /* 0x000b901401007387 */ /* 0x0001e80000100a00 */
[----:B0-----:R-:W2:Y:S04]  /*cab0*/  LDL.LU R20, [R1+0x70] ;  /* 0x0000700001147983 */ /* 0x001ea80000300800 */
[----:B------:R-:W2:Y:S01]  /*cac0*/  LDL.LU R21, [R1+0x74] ;  /* 0x0000740001157983 */ /* 0x000ea20000300800 */
[----:B------:R-:W-:-:S02]  /*cad0*/  IMAD.MOV.U32 R22, RZ, RZ, R0 ;  /* 0x000000ffff167224 */ /* 0x000fc400078e0000 */
[----:B------:R-:W-:Y:S01]  /*cae0*/  IMAD.MOV.U32 R23, RZ, RZ, R18 ;  /* 0x000000ffff177224 */ /* 0x000fe200078e0012 */
[----:B------:R-:W3:Y:S04]  /*caf0*/  LDL.LU R0, [R1+0xc20] ;  /* 0x000c200001007983 */ /* 0x000ee80000300800 */
[----:B------:R0:W-:Y:S02]  /*cb00*/  STL.64 [R1+0xba8], R22 ;  /* 0x000ba81601007387 */ /* 0x0001e40000100a00 */
[----:B0-----:R-:W-:Y:S02]  /*cb10*/  IMAD.MOV.U32 R22, RZ, RZ, R17 ;  /* 0x000000ffff167224 */ /* 0x001fe400078e0011 */
[----:B------:R-:W-:Y:S02]  /*cb20*/  IMAD.MOV.U32 R23, RZ, RZ, R16 ;  /* 0x000000ffff177224 */ /* 0x000fe400078e0010 */
[----:B------:R-:W0:Y:S04]  /*cb30*/  LDSM.16.MT88.4 R16, [R19+0x11080] ;  /* 0x011080001310783b */ /* 0x000e280000004200 */
[----:B--2---:R-:W-:Y:S04]  /*cb40*/  STL.64 [R1+0xba0], R20 ;  /* 0x000ba01401007387 */ /* 0x004fe80000100a00 */
[----:B------:R1:W-:Y:S02]  /*cb50*/  STL.64 [R1+0xbb8], R22 ;  /* 0x000bb81601007387 */ /* 0x0003e40000100a00 */
[----:B-1----:R-:W-:-:S02]  /*cb60*/  IMAD.MOV.U32 R22, RZ, RZ, R28 ;  /* 0x000000ffff167224 */ /* 0x002fc400078e001c */
[----:B------:R-:W-:-:S05]  /*cb70*/  IMAD.MOV.U32 R23, RZ, RZ, R11 ;  /* 0x000000ffff177224 */ /* 0x000fca00078e000b */
[----:B------:R1:W-:Y:S02]  /*cb80*/  STL.64 [R1+0xbd0], R22 ;  /* 0x000bd01601007387 */ /* 0x0003e40000100a00 */
[----:B-1----:R-:W-:Y:S02]  /*cb90*/  IMAD.MOV.U32 R22, RZ, RZ, R10 ;  /* 0x000000ffff167224 */ /* 0x002fe400078e000a */
[----:B------:R-:W-:-:S05]  /*cba0*/  IMAD.MOV.U32 R23, RZ, RZ, R9 ;  /* 0x000000ffff177224 */ /* 0x000fca00078e0009 */
[----:B------:R1:W-:Y:S04]  /*cbb0*/  STL.64 [R1+0xbe8], R22 ;  /* 0x000be81601007387 */ /* 0x0003e80000100a00 */
[----:B------:R-:W2:Y:S04]  /*cbc0*/  LDL.LU R24, [R1+0x140] ;  /* 0x0001400001187983 */ /* 0x000ea80000300800 */
[----:B------:R-:W2:Y:S04]  /*cbd0*/  LDL.LU R25, [R1+0x144] ;  /* 0x0001440001197983 */ /* 0x000ea80000300800 */
[----:B------:R-:W2:Y:S01]  /*cbe0*/  LDL.LU R26, [R1+0x148] ;  /* 0x00014800011a7983 */ /* 0x000ea20000300800 */
[----:B-1----:R-:W-:-:S02]  /*cbf0*/  IMAD.MOV.U32 R22, RZ, RZ, R8 ;  /* 0x000000ffff167224 */ /* 0x002fc400078e0008 */
[----:B------:R-:W-:Y:S01]  /*cc00*/  IMAD.MOV.U32 R23, RZ, RZ, R3 ;  /* 0x000000ffff177224 */ /* 0x000fe200078e0003 */
[----:B------:R-:W2:Y:S04]  /*cc10*/  LDL.LU R27, [R1+0x14c] ;  /* 0x00014c00011b7983 */ /* 0x000ea80000300800 */
[----:B------:R-:W4:Y:S04]  /*cc20*/  LDL.LU R8, [R1+0x150] ;  /* 0x0001500001087983 */ /* 0x000f280000300800 */
[----:B------:R-:W4:Y:S04]  /*cc30*/  LDL.LU R9, [R1+0x154] ;  /* 0x0001540001097983 */ /* 0x000f280000300800 */
[----:B------:R-:W4:Y:S04]  /*cc40*/  LDL.LU R10, [R1+0x158] ;  /* 0x00015800010a7983 */ /* 0x000f280000300800 */
[----:B------:R-:W4:Y:S04]  /*cc50*/  LDL.LU R11, [R1+0x15c] ;  /* 0x00015c00010b7983 */ /* 0x000f280000300800 */
[----:B------:R-:W4:Y:S04]  /*cc60*/  LDL.LU.64 R6, [R1+0x8] ;  /* 0x0000080001067983 */ /* 0x000f280000300a00 */
[----:B------:R1:W-:Y:S04]  /*cc70*/  STL.64 [R1+0xc00], R22 ;  /* 0x000c001601007387 */ /* 0x0003e80000100a00 */
[----:B------:R-:W2:Y:S04]  /*cc80*/  LDL.LU R20, [R1+0x130] ;  /* 0x0001300001147983 */ /* 0x000ea80000300800 */
[----:B------:R-:W2:Y:S04]  /*cc90*/  LDL.LU R21, [R1+0x134] ;  /* 0x0001340001157983 */ /* 0x000ea80000300800 */
[----:B-1----:R-:W2:Y:S04]  /*cca0*/  LDL.LU R22, [R1+0x138] ;  /* 0x0001380001167983 */ /* 0x002ea80000300800 */
[----:B------:R-:W2:Y:S04]  /*ccb0*/  LDL.LU R23, [R1+0x13c] ;  /* 0x00013c0001177983 */ /* 0x000ea80000300800 */
[----:B0-----:R0:W-:Y:S04]  /*ccc0*/  STL.64 [R1+0xaf0], R18 ;  /* 0x000af01201007387 */ /* 0x0011e80000100a00 */
[----:B------:R1:W-:Y:S04]  /*ccd0*/  STL.64 [R1+0xae8], R16 ;  /* 0x000ae81001007387 */ /* 0x0003e80000100a00 */
[----:B0-----:R-:W2:Y:S04]  /*cce0*/  LDL.64 R18, [R1+0x18] ;  /* 0x0000180001127983 */ /* 0x001ea80000100a00 */
[----:B--2---:R0:W-:Y:S04]  /*ccf0*/  STL.64 [R1+0xbb0], R18 ;  /* 0x000bb01201007387 */ /* 0x0041e80000100a00 */
[----:B-1----:R-:W2:Y:S04]  /*cd00*/  LDL.LU R16, [R1+0xf0] ;  /* 0x0000f00001107983 */ /* 0x002ea80000300800 */
[----:B------:R-:W2:Y:S04]  /*cd10*/  LDL.LU R17, [R1+0xf4] ;  /* 0x0000f40001117983 */ /* 0x000ea80000300800 */
[----:B0-----:R-:W2:Y:S04]  /*cd20*/  LDL.LU R18, [R1+0xf8] ;  /* 0x0000f80001127983 */ /* 0x001ea80000300800 */
[----:B------:R-:W2:Y:S04]  /*cd30*/  LDL.LU R19, [R1+0xfc] ;  /* 0x0000fc0001137983 */ /* 0x000ea80000300800 */
[----:B--2---:R-:W-:Y:S04]  /*cd40*/  STL.64 [R1+0xbc8], R18 ;  /* 0x000bc81201007387 */ /* 0x004fe80000100a00 */
[----:B------:R0:W-:Y:S04]  /*cd50*/  STL.64 [R1+0xbc0], R16 ;  /* 0x000bc01001007387 */ /* 0x0001e80000100a00 */
[----:B0-----:R-:W2:Y:S04]  /*cd60*/  LDL.LU R16, [R1+0x100] ;  /* 0x0001000001107983 */ /* 0x001ea80000300800 */
[----:B------:R-:W2:Y:S04]  /*cd70*/  LDL.LU R17, [R1+0x104] ;  /* 0x0001040001117983 */ /* 0x000ea80000300800 */
[----:B------:R-:W2:Y:S04]  /*cd80*/  LDL.LU R18, [R1+0x108] ;  /* 0x0001080001127983 */ /* 0x000ea80000300800 */
[----:B------:R-:W2:Y:S01]  /*cd90*/  LDL.LU R19, [R1+0x10c] ;  /* 0x00010c0001137983 */ /* 0x000ea20000300800 */
[----:B----4-:R-:W-:Y:S03]  /*cda0*/  HMMA.16816.F32.BF16 R8, R12, R6, R8 ;  /* 0x000000060c08723c */ /* 0x010fe60000041808 */
[----:B--2---:R-:W-:Y:S04]  /*cdb0*/  STL.64 [R1+0xbe0], R18 ;  /* 0x000be01201007387 */ /* 0x004fe80000100a00 */
[----:B------:R0:W-:Y:S04]  /*cdc0*/  STL.64 [R1+0xbd8], R16 ;  /* 0x000bd81001007387 */ /* 0x0001e80000100a00 */
[----:B0-----:R-:W2:Y:S04]  /*cdd0*/  LDL.LU R16, [R1+0x110] ;  /* 0x0001100001107983 */ /* 0x001ea80000300800 */
[----:B------:R-:W2:Y:S04]  /*cde0*/  LDL.LU R17, [R1+0x114] ;  /* 0x0001140001117983 */ /* 0x000ea80000300800 */
[----:B------:R-:W4:Y:S04]  /*cdf0*/  LDL.LU R18, [R1+0x118] ;  /* 0x0001180001127983 */ /* 0x000f280000300800 */
[----:B------:R-:W4:Y:S01]  /*ce00*/  LDL.LU R19, [R1+0x11c] ;  /* 0x00011c0001137983 */ /* 0x000f220000300800 */
[----:B------:R-:W-:-:S03]  /*ce10*/  IMAD.MOV.U32 R3, RZ, RZ, R7 ;  /* 0x000000ffff037224 */ /* 0x000fc600078e0007 */
[----:B----4-:R-:W-:Y:S04]  /*ce20*/  STL.64 [R1+0xbf8], R18 ;  /* 0x000bf81201007387 */ /* 0x010fe80000100a00 */
[----:B--2---:R0:W-:Y:S04]  /*ce30*/  STL.64 [R1+0xbf0], R16 ;  /* 0x000bf01001007387 */ /* 0x0041e80000100a00 */
[----:B0-----:R-:W2:Y:S04]  /*ce40*/  LDL.LU R16, [R1+0x120] ;  /* 0x0001200001107983 */ /* 0x001ea80000300800 */
[----:B------:R-:W2:Y:S04]  /*ce50*/  LDL.LU R17, [R1+0x124] ;  /* 0x0001240001117983 */ /* 0x000ea80000300800 */
[----:B------:R-:W2:Y:S04]  /*ce60*/  LDL.LU R18, [R1+0x128] ;  /* 0x0001280001127983 */ /* 0x000ea80000300800 */
[----:B------:R-:W2:Y:S04]  /*ce70*/  LDL.LU R19, [R1+0x12c] ;  /* 0x00012c0001137983 */ /* 0x000ea80000300800 */
[----:B------:R0:W-:Y:S04]  /*ce80*/  STL.64 [R1+0xc0], R8 ;  /* 0x0000c00801007387 */ /* 0x0001e80000100a00 */
[----:B------:R1:W-:Y:S01]  /*ce90*/  STL.64 [R1+0xc8], R10 ;  /* 0x0000c80a01007387 */ /* 0x0003e20000100a00 */
[----:B0-----:R-:W-:-:S03]  /*cea0*/  IMAD.MOV.U32 R8, RZ, RZ, R6 ;  /* 0x000000ffff087224 */ /* 0x001fc600078e0006 */
[----:B-1----:R-:W4:Y:S04]  /*ceb0*/  LDL.LU.64 R10, [R1+0xc18] ;  /* 0x000c1800010a7983 */ /* 0x002f280000300a00 */
[----:B------:R-:W2:Y:S04]  /*cec0*/  LDL.LU.64 R6, [R1+0xc10] ;  /* 0x000c100001067983 */ /* 0x000ea80000300a00 */
[----:B------:R-:W3:Y:S01]  /*ced0*/  LDL.LU.64 R4, [R1+0xc08] ;  /* 0x000c080001047983 */ /* 0x000ee20000300a00 */
[C---:B--2---:R-:W-:Y:S11]  /*cee0*/  HMMA.16816.F32.BF16 R24, R12.reuse, R6, R24 ;  /* 0x000000060c18723c */ /* 0x044ff60000041818 */
[----:B------:R-:W-:Y:S11]  /*cef0*/  @!UPT UIADD3 URZ, URZ, URZ, URZ ;  /* 0x0000003f3f3ff290 */ /* 0x000ff6000fffe03f */
[----:B------:R-:W-:Y:S01]  /*cf00*/  @!UPT UIADD3 URZ, URZ, URZ, URZ ;  /* 0x0000003f3f3ff290 */ /* 0x000fe2000fffe03f */
[----:B------:R0:W-:Y:S04]  /*cf10*/  STL.64 [R1+0xe0], R24 ;  /* 0x0000e01801007387 */ /* 0x0001e80000100a00 */
[----:B------:R1:W-:Y:S04]  /*cf20*/  STL.64 [R1+0xe8], R26 ;  /* 0x0000e81a01007387 */ /* 0x0003e80000100a00 */
[----:B0-----:R-:W2:Y:S04]  /*cf30*/  LDL.LU R24, [R1+0x200] ;  /* 0x0002000001187983 */ /* 0x001ea80000300800 */
[----:B------:R-:W2:Y:S04]  /*cf40*/  LDL.LU R25, [R1+0x204] ;  /* 0x0002040001197983 */ /* 0x000ea80000300800 */
[----:B-1----:R-:W2:Y:S04]  /*cf50*/  LDL.LU R26, [R1+0x208] ;  /* 0x00020800011a7983 */ /* 0x002ea80000300800 */
[----:B------:R-:W2:Y:S01]  /*cf60*/  LDL.LU R27, [R1+0x20c] ;  /* 0x00020c00011b7983 */ /* 0x000ea20000300800 */
[----:B----4-:R-:W-:Y:S03]  /*cf70*/  HMMA.16816.F32.BF16 R20, R12, R10, R20 ;  /* 0x0000000a0c14723c */ /* 0x010fe60000041814 */
[----:B--2---:R-:W-:Y:S04]  /*cf80*/  STL.64 [R1+0xad0], R26 ;  /* 0x000ad01a01007387 */ /* 0x004fe80000100a00 */
[----:B------:R-:W-:Y:S11]  /*cf90*/  STL.64 [R1+0xac8], R24 ;  /* 0x000ac81801007387 */ /* 0x000ff60000100a00 */
[----:B------:R-:W-:Y:S05]  /*cfa0*/  @!UPT UIADD3 URZ, URZ, URZ, URZ ;  /* 0x0000003f3f3ff290 */ /* 0x000fea000fffe03f */
[----:B------:R-:W-:Y:S04]  /*cfb0*/  STL.64 [R1+0x130], R20 ;  /* 0x0001301401007387 */ /* 0x000fe80000100a00 */
[----:B------:R0:W-:Y:S04]  /*cfc0*/  STL.64 [R1+0x138], R22 ;  /* 0x0001381601007387 */ /* 0x0001e80000100a00 */
[----:B0-----:R-:W2:Y:S01]  /*cfd0*/  LDL.LU.64 R22, [R1+0xc00] ;  /* 0x000c000001167983 */ /* 0x001ea20000300a00 */
[----:B------:R-:W-:-:S03]  /*cfe0*/  IMAD.MOV.U32 R26, RZ, RZ, R8 ;  /* 0x000000ffff1a7224 */ /* 0x000fc600078e0008 */
[----:B------:R0:W-:Y:S04]  /*cff0*/  STL.64 [R1+0xb60], R10 ;  /* 0x000b600a01007387 */ /* 0x0001e80000100a00 */
[----:B------:R-:W4:Y:S04]  /*d000*/  LDL.LU R8, [R1+0x160] ;  /* 0x0001600001087983 */ /* 0x000f280000300800 */
[----:B------:R-:W4:Y:S04]  /*d010*/  LDL.LU R9, [R1+0x164] ;  /* 0x0001640001097983 */ /* 0x000f280000300800 */
[----:B0-----:R-:W4:Y:S04]  /*d020*/  LDL.LU R10, [R1+0x168] ;  /* 0x00016800010a7983 */ /* 0x001f280000300800 */
[----:B------:R-:W4:Y:S01]  /*d030*/  LDL.LU R11, [R1+0x16c] ;  /* 0x00016c00010b7983 */ /* 0x000f220000300800 */
[C---:B--2---:R-:W-:Y:S03]  /*d040*/  HMMA.16816.F32.BF16 R20, R12.reuse, R22, R16 ;  /* 0x000000160c14723c */ /* 0x044fe60000041810 */
[----:B------:R-:W2:Y:S04]  /*d050*/  LDL.LU.64 R18, [R1+0xbf8] ;  /* 0x000bf80001127983 */ /* 0x000ea80000300a00 */
[----:B------:R-:W2:Y:S11]  /*d060*/  LDL.LU.64 R16, [R1+0xbf0] ;  /* 0x000bf00001107983 */ /* 0x000eb60000300a00 */
[----:B------:R-:W-:Y:S05]  /*d070*/  @!UPT UIADD3 URZ, URZ, URZ, URZ ;  /* 0x0000003f3f3ff290 */ /* 0x000fea000fffe03f */
[----:B------:R-:W-:Y:S04]  /*d080*/  STL.64 [R1+0x120], R20 ;  /* 0x0001201401007387 */ /* 0x000fe80000100a00 */
[----:B------:R0:W-:Y:S04]  /*d090*/  STL.64 [R1+0x128], R22 ;  /* 0x0001281601007387 */ /* 0x0001e80000100a00 */
[----:B0-----:R-:W2:Y:S02]  /*d0a0*/  LDL.LU.64 R22, [R1+0xbe8] ;  /* 0x000be80001167983 */ /* 0x001ea40000300a00 */
[----:B--2---:R-:W-:Y:S02]  /*d0b0*/  HMMA.16816.F32.BF16 R20, R12, R22, R16 ;  /* 0x000000160c14723c */ /* 0x004fe40000041810 */
[----:B------:R-:W2:Y:S04]  /*d0c0*/  LDL.LU.64 R18, [R1+0xbe0] ;  /* 0x000be00001127983 */ /* 0x000ea80000300a00 */
[----:B------:R-:W2:Y:S11]  /*d0d0*/  LDL.LU.64 R16, [R1+0xbd8] ;  /* 0x000bd80001107983 */ /* 0x000eb60000300a00 */
[----:B------:R-:W-:Y:S06]  /*d0e0*/  @!UPT UIADD3 URZ, URZ, URZ, URZ ;  /* 0x0000003f3f3ff290 */ /* 0x000fec000fffe03f */
[----:B------:R0:W-:Y:S04]  /*d0f0*/  STL.64 [R1+0x2a8], R22 ;  /* 0x0002a81601007387 */ /* 0x0001e80000100a00 */
[----:B0-----:R-:W2:Y:S01]  /*d100*/  LDL.LU.64 R22, [R1+0xbd0] ;  /* 0x000bd00001167983 */ /* 0x001ea20000300a00 */
[----:B------:R-:W-:Y:S02]  /*d110*/  IMAD.MOV.U32 R28, RZ, RZ, R20 ;  /* 0x000000ffff1c7224 */ /* 0x000fe400078e0014 */
[----:B------:R-:W-:-:S05]  /*d120*/  IMAD.MOV.U32 R29, RZ, RZ, R21 ;  /* 0x000000ffff1d7224 */ /* 0x000fca00078e0015 */
[----:B------:R-:W-:Y:S04]  /*d130*/  STL [R1+0xab0], R29 ;  /* 0x000ab01d01007387 */ /* 0x000fe80000100800 */
[----:B------:R-:W-:Y:S01]  /*d140*/  STL [R1+0xaac], R28 ;  /* 0x000aac1c01007387 */ /* 0x000fe20000100800 */
[C---:B--2---:R-:W-:Y:S03]  /*d150*/  HMMA.16816.F32.BF16 R20, R12.reuse, R22, R16 ;  /* 0x000000160c14723c */ /* 0x044fe60000041810 */
[----:B------:R-:W2:Y:S04]  /*d160*/  LDL.LU.64 R18, [R1+0xbc8] ;  /* 0x000bc80001127983 */ /* 0x000ea80000300a00 */
[----:B------:R-:W2:Y:S11]  /*d170*/  LDL.LU.64 R16, [R1+0xbc0] ;  /* 0x000bc00001107983 */ /* 0x000eb60000300a00 */
[----:B------:R-:W-:Y:S05]  /*d180*/  @!UPT UIADD3 URZ, URZ, URZ, URZ ;  /* 0x0000003f3f3ff290 */ /* 0x000fea000fffe03f */
[----:B------:R-:W-:Y:S04]  /*d190*/  STL.64 [R1+0x2d0], R20 ;  /* 0x0002d01401007387 */ /* 0x000fe80000100a00 */
[----:B------:R0:W-:Y:S04]  /*d1a0*/  STL.64 [R1+0x2d8], R22 ;  /* 0x0002d81601007387 */ /* 0x0001e80000100a00 */
[----:B0-----:R-:W2:Y:S02]  /*d1b0*/  LDL.LU.64 R22, [R1+0xbb8] ;  /* 0x000bb80001167983 */ /* 0x001ea40000300a00 */
[C---:B--2---:R-:W-:Y:S02]  /*d1c0*/  HMMA.16816.F32.BF16 R20, R12.reuse, R22, R16 ;  /* 0x000000160c14723c */ /* 0x044fe40000041810 */
[----:B------:R-:W2:Y:S11]  /*d1d0*/  LDL.LU.64 R18, [R1+0xbb0] ;  /* 0x000bb00001127983 */ /* 0x000eb60000300a00 */
[----:B------:R-:W-:Y:S10]  /*d1e0*/  @!UPT UIADD3 URZ, URZ, URZ, URZ ;  /* 0x0000003f3f3ff290 */ /* 0x000ff4000fffe03f */
[----:B------:R-:W-:Y:S04]  /*d1f0*/  STL.64 [R1+0x2f0], R20 ;  /* 0x0002f01401007387 */ /* 0x000fe80000100a00 */
[----:B------:R0:W-:Y:S04]  /*d200*/  STL.64 [R1+0x2f8], R22 ;  /* 0x0002f81601007387 */ /* 0x0001e80000100a00 */
[----:B0-----:R-:W2:Y:S04]  /*d210*/  LDL.LU.64 R22, [R1+0xba8] ;  /* 0x000ba80001167983 */ /* 0x001ea80000300a00 */
[----:B------:R-:W2:Y:S02]  /*d220*/  LDL.LU.64 R20, [R1+0xba0] ;  /* 0x000ba00001147983 */ /* 0x000ea40000300a00 */
[----:B--2---:R-:W-:Y:S02]  /*d230*/  HMMA.16816.F32.BF16 R12, R12, R18, R20 ;  /* 0x000000120c0c723c */ /* 0x004fe40000041814 */
[----:B------:R-:W4:Y:S04]  /*d240*/  LDL.LU.64 R22, [R1+0xb98] ;  /* 0x000b980001167983 */ /* 0x000f280000300a00 */
[----:B------:R-:W4:Y:S04]  /*d250*/  LDL.LU.64 R20, [R1+0xb90] ;  /* 0x000b900001147983 */ /* 0x000f280000300a00 */
[----:B------:R0:W-:Y:S04]  /*d260*/  STL.64 [R1+0xb00], R18 ;  /* 0x000b001201007387 */ /* 0x0001e80000100a00 */
[----:B0-----:R-:W2:Y:S09]  /*d270*/  LDL.LU.64 R18, [R1+0x28] ;  /* 0x0000280001127983 */ /* 0x001eb20000300a00 */
[----:B------:R-:W-:Y:S04]  /*d280*/  STL.64 [R1+0x310], R12 ;  /* 0x0003100c01007387 */ /* 0x000fe80000100a00 */
[----:B------:R-:W-:Y:S04]  /*d290*/  STL.64 [R1+0x318], R14 ;  /* 0x0003180e01007387 */ /* 0x000fe80000100a00 */
[----:B--2---:R0:W-:Y:S04]  /*d2a0*/  STL.64 [R1+0xb18], R18 ;  /* 0x000b181201007387 */ /* 0x0041e80000100a00 */
[----:B0-----:R-:W2:Y:S01]  /*d2b0*/  LDL.64 R18, [R1+0x38] ;  /* 0x0000380001127983 */ /* 0x001ea20000100a00 */
[----:B------:R-:W-:-:S07]  /*d2c0*/  IMAD.MOV.U32 R27, RZ, RZ, R3 ;  /* 0x000000ffff1b7224 */ /* 0x000fce00078e0003 */
[----:B----4-:R-:W-:Y:S01]  /*d2d0*/  HMMA.16816.F32.BF16 R8, R20, R26, R8 ;  /* 0x0000001a1408723c */ /* 0x010fe20000041808 */
[----:B--2---:R0:W-:Y:S04]  /*d2e0*/  STL.64 [R1+0xb30], R18 ;  /* 0x000b301201007387 */ /* 0x0041e80000100a00 */
[----:B0-----:R-:W2:Y:S04]  /*d2f0*/  LDL.LU.64 R18, [R1+0x48] ;  /* 0x0000480001127983 */ /* 0x001ea80000300a00 */
[----:B--2---:R-:W-:Y:S04]  /*d300*/  STL.64 [R1+0xb48], R18 ;  /* 0x000b481201007387 */ /* 0x004fe80000100a00 */
[----:B------:R-:W2:Y:S10]  /*d310*/  LDL.LU R12, [R1+0x1a0] ;  /* 0x0001a000010c7983 */ /* 0x000eb40000300800 */
[----:B------:R0:W-:Y:S04]  /*d320*/  STL.64 [R1+0x80], R8 ;  /* 0x0000800801007387 */ /* 0x0001e80000100a00 */
[----:B------:R1:W-:Y:S04]  /*d330*/  STL.64 [R1+0x88], R10 ;  /* 0x0000880a01007387 */ /* 0x0003e80000100a00 */
[----:B------:R-:W2:Y:S04]  /*d340*/  LDL.LU R13, [R1+0x1a4] ;  /* 0x0001a400010d7983 */ /* 0x000ea80000300800 */
[----:B------:R-:W4:Y:S04]  /*d350*/  LDL.LU R14, [R1+0x1a8] ;  /* 0x0001a800010e7983 */ /* 0x000f280000300800 */
[----:B------:R-:W4:Y:S04]  /*d360*/  LDL.LU R15, [R1+0x1ac] ;  /* 0x0001ac00010f7983 */ /* 0x000f280000300800 */
[----:B0-----:R-:W2:Y:S04]  /*d370*/  LDL.LU R8, [R1+0x170] ;  /* 0x0001700001087983 */ /* 0x001ea80000300800 */
[----:B------:R-:W2:Y:S04]  /*d380*/  LDL.LU R9, [R1+0x174] ;  /* 0x0001740001097983 */ /* 0x000ea80000300800 */
[----:B-1----:R-:W2:Y:S04]  /*d390*/  LDL.LU R10, [R1+0x178] ;  /* 0x00017800010a7983 */ /* 0x002ea80000300800 */
[----:B------:R-:W2:Y:S01]  /*d3a0*/  LDL.LU R11, [R1+0x17c] ;  /* 0x00017c00010b7983 */ /* 0x000ea20000300800 */
[----:B---3--:R-:W-:-:S03]  /*d3b0*/  IMAD.MOV.U32 R24, RZ, RZ, R4 ;  /* 0x000000ffff187224 */ /* 0x008fc600078e0004 */
[----:B----4-:R-:W-:Y:S04]  /*d3c0*/  STL.64 [R1+0xb58], R14 ;  /* 0x000b580e01007387 */ /* 0x010fe80000100a00 */
[----:B--2---:R0:W-:Y:S04]  /*d3d0*/  STL.64 [R1+0xb50], R12 ;  /* 0x000b500c01007387 */ /* 0x0041e80000100a00 */
[----:B0-----:R-:W2:Y:S04]  /*d3e0*/  LDL.LU R12, [R1+0x190] ;  /* 0x00019000010c7983 */ /* 0x001ea80000300800 */
[----:B------:R-:W2:Y:S04]  /*d3f0*/  LDL.LU R13, [R1+0x194] ;  /* 0x00019400010d7983 */ /* 0x000ea80000300800 */
[----:B------:R-:W2:Y:S04]  /*d400*/  LDL.LU R14, [R1+0x198] ;  /* 0x00019800010e7983 */ /* 0x000ea80000300800 */
[----:B------:R-:W2:Y:S04]  /*d410*/  LDL.LU R15, [R1+0x19c] ;  /* 0x00019c00010f7983 */ /* 0x000ea80000300800 */
[----:B------:R-:W3:Y:S04]  /*d420*/  LDL.LU.64 R18, [R1+0x58] ;  /* 0x0000580001127983 */ /* 0x000ee80000300a00 */
[----:B------:R0:W-:Y:S04]  /*d430*/  STL.64 [R1+0xaf8], R26 ;  /* 0x000af81a01007387 */ /* 0x0001e80000100a00 */
[----:B------:R-:W4:Y:S04]  /*d440*/  LDL.LU R4, [R1+0xb88] ;  /* 0x000b880001047983 */ /* 0x000f280000300800 */
[----:B------:R-:W2:Y:S04]  /*d450*/  LDL.LU R25, [R1+0x184] ;  /* 0x0001840001197983 */ /* 0x000ea80000300800 */
[----:B0-----:R-:W2:Y:S01]  /*d460*/  LDL.LU R26, [R1+0x188] ;  /* 0x00018800011a7983 */ /* 0x001ea20000300800 */
[----:B------:R-:W-:-:S03]  /*d470*/  IMAD.MOV.U32 R27, RZ, RZ, R2 ;  /* 0x000000ffff1b7224 */ /* 0x000fc600078e0002 */
[----:B------:R-:W3:Y:S04]  /*d480*/  LDL.LU R2, [R1+0xb84] ;  /* 0x000b840001027983 */ /* 0x000ee80000300800 */
[----:B--2---:R-:W-:Y:S04]  /*d490*/  STL.64 [R1+0xb10], R26 ;  /* 0x000b101a01007387 */ /* 0x004fe80000100a00 */
[----:B------:R0:W-:Y:S02]  /*d4a0*/  STL.64 [R1+0xb08], R24 ;  /* 0x000b081801007387 */ /* 0x0001e40000100a00 */
[----:B0-----:R-:W-:-:S02]  /*d4b0*/  IMAD.MOV.U32 R24, RZ, RZ, R0 ;  /* 0x000000ffff187224 */ /* 0x001fc400078e0000 */
[----:B------:R-:W2:Y:S01]  /*d4c0*/  LDL.LU R0, [R1+0xb80] ;  /* 0x000b800001007983 */ /* 0x000ea20000300800 */
[----:B----4-:R-:W-:-:S03]  /*d4d0*/  IMAD.MOV.U32 R25, RZ, RZ, R4 ;  /* 0x000000ffff197224 */ /* 0x010fc600078e0004 */
[----:B------:R-:W4:Y:S04]  /*d4e0*/  LDL.LU R4, [R1+0xb7c] ;  /* 0x000b7c0001047983 */ /* 0x000f280000300800 */
[----:B------:R-:W2:Y:S04]  /*d4f0*/  LDL.LU R26, [R1+0x1c8] ;  /* 0x0001c800011a7983 */ /* 0x000ea80000300800 */
[----:B------:R-:W2:Y:S01]  /*d500*/  LDL.LU R27, [R1+0x1cc] ;  /* 0x0001cc00011b7983 */ /* 0x000ea20000300800 */
[----:B------:R-:W-:Y:S03]  /*d510*/  HMMA.16816.F32.BF16 R8, R20, R6, R8 ;  /* 0x000000061408723c */ /* 0x000fe60000041808 */
[----:B--2---:R4:W-:Y:S04]  /*d520*/  STL.64 [R1+0xb28], R26 ;  /* 0x000b281a01007387 */ /* 0x0049e80000100a00 */
[----:B------:R3:W-:Y:S01]  /*d530*/  STL.64 [R1+0xb20], R24 ;  /* 0x000b201801007387 */ /* 0x0007e20000100a00 */
[----:B----4-:R-:W-:-:S02]  /*d540*/  IMAD.MOV.U32 R26, RZ, RZ, R4 ;  /* 0x000000ffff1a7224 */ /* 0x010fc400078e0004 */
[----:B---3--:R-:W-:Y:S02]  /*d550*/  IMAD.MOV.U32 R24, RZ, RZ, R2 ;  /* 0x000000ffff187224 */ /* 0x008fe400078e0002 */
[----:B------:R-:W2:Y:S01]  /*d560*/  LDL.LU R2, [R1+0xb78] ;  /* 0x000b780001027983 */ /* 0x000ea20000300800 */
[----:B------:R-:W-:-:S03]  /*d570*/  IMAD.MOV.U32 R25, RZ, RZ, R0 ;  /* 0x000000ffff197224 */ /* 0x000fc600078e0000 */
[----:B------:R-:W3:Y:S04]  /*d580*/  LDL.LU R0, [R1+0xb74] ;  /* 0x000b740001007983 */ /* 0x000ee80000300800 */
[----:B------:R-:W4:Y:S04]  /*d590*/  LDL.LU R4, [R1+0xb70] ;  /* 0x000b700001047983 */ /* 0x000f280000300800 */
[----:B------:R-:W2:Y:S04]  /*d5a0*/  LDL.LU R27, [R1+0x1dc] ;  /* 0x0001dc00011b7983 */ /* 0x000ea80000300800 */
[----:B--2---:R3:W-:Y:S04]  /*d5b0*/  STL.64 [R1+0xb40], R26 ;  /* 0x000b401a01007387 */ /* 0x0047e80000100a00 */
[----:B------:R0:W-:Y:S01]  /*d5c0*/  STL.64 [R1+0xb38], R24 ;  /* 0x000b381801007387 */ /* 0x0001e20000100a00 */
[----:B---3--:R-:W-:-:S03]  /*d5d0*/  IMAD.MOV.U32 R26, RZ, RZ, R0 ;  /* 0x000000ffff1a7224 */ /* 0x008fc600078e0000 */
[----:B0-----:R-:W2:Y:S01]  /*d5e0*/  LDL.LU R24, [R1+0x1e0] ;  /* 0x0001e00001187983 */ /* 0x001ea20000300800 */
[----:B------:R-:W-:-:S03]  /*d5f0*/  IMAD.MOV.U32 R25, RZ, RZ, R2 ;  /* 0x000000ffff197224 */ /* 0x000fc600078e0002 */
[----:B------:R-:W3:Y:S04]  /*d600*/  LDL.LU R2, [R1+0xb6c] ;  /* 0x000b6c0001027983 */ /* 0x000ee80000300800 */
[----:B------:R-:W2:Y:S04]  /*d610*/  LDL.LU R0, [R1+0xb68] ;  /* 0x000b680001007983 */ /* 0x000ea80000300800 */
[----:B------:R-:W-:Y:S04]  /*d620*/  STL.64 [R1+0xb0], R8 ;  /* 0x0000b00801007387 */ /* 0x000fe80000100a00 */
[----:B------:R0:W-:Y:S04]  /*d630*/  STL.64 [R1+0xb8], R10 ;  /* 0x0000b80a01007387 */ /* 0x0001e80000100a00 */
[----:B0-----:R-:W2:Y:S01]  /*d640*/  LDL.LU.64 R10, [R1+0xb60] ;  /* 0x000b6000010a7983 */ /* 0x001ea20000300a00 */
[----:B----4-:R-:W-:-:S03]  /*d650*/  IMAD.MOV.U32 R27, RZ, RZ, R4 ;  /* 0x000000ffff1b7224 */ /* 0x010fc600078e0004 */
[----:B------:R-:W-:Y:S04]  /*d660*/  STL.64 [R1+0xae0], R6 ;  /* 0x000ae00601007387 */ /* 0x000fe80000100a00 */
[----:B------:R0:W-:Y:S04]  /*d670*/  STL [R1+0xad8], R5 ;  /* 0x000ad80501007387 */ /* 0x0001e80000100800 */
[----:B------:R-:W4:Y:S04]  /*d680*/  LDL.LU R4, [R1+0x1b0] ;  /* 0x0001b00001047983 */ /* 0x000f280000300800 */
[----:B0-----:R-:W4:Y:S04]  /*d690*/  LDL.LU R5, [R1+0x1b4] ;  /* 0x0001b40001057983 */ /* 0x001f280000300800 */
[----:B------:R-:W4:Y:S01]  /*d6a0*/  LDL.LU R6, [R1+0x1b8] ;  /* 0x0001b80001067983 */ /* 0x000f220000300800 */
[C---:B--2---:R-:W-:Y:S11]  /*d6b0*/  HMMA.16816.F32.BF16 R12, R20.reuse, R10, R12 ;  /* 0x0000000a140c723c */ /* 0x044ff6000004180c */
[----:B------:R-:W-:Y:S11]  /*d6c0*/  @!UPT UIADD3 URZ, URZ, URZ, URZ ;  /* 0x0000003f3f3ff290 */ /* 0x000ff6000fffe03f */
[----:B------:R-:W-:Y:S01]  /*d6d0*/  @!UPT UIADD3 URZ, URZ, URZ, URZ ;  /* 0x0000003f3f3ff290 */ /* 0x000fe2000fffe03f */
[----:B------:R-:W-:Y:S04]  /*d6e0*/  STL.64 [R1+0xa0], R12 ;  /* 0x0000a00c01007387 */ /* 0x000fe80000100a00 */
[----:B------:R0:W-:Y:S04]  /*d6f0*/  STL.64 [R1+0xa8], R14 ;  /* 0x0000a80e01007387 */ /* 0x0001e80000100a00 */
[----:B0-----:R-:W2:Y:S04]  /*d700*/  LDL.LU.64 R14, [R1+0xb58] ;  /* 0x000b5800010e7983 */ /* 0x001ea80000300a00 */
[----:B------:R-:W2:Y:S02]  /*d710*/  LDL.LU.64 R12, [R1+0xb50] ;  /* 0x000b5000010c7983 */ /* 0x000ea40000300a00 */
[C---:B--2---:R-:W-:Y:S11]  /*d720*/  HMMA.16816.F32.BF16 R12, R20.reuse, R18, R12 ;  /* 0x00000012140c723c */ /* 0x044ff6000004180c */
[----:B------:R-:W-:Y:S11]  /*d730*/  @!UPT UIADD3 URZ, URZ, URZ, URZ ;  /* 0x0000003f3f3ff290 */ /* 0x000ff6000fffe03f */
[----:B------:R-:W-:Y:S01]  /*d740*/  @!UPT UIADD3 URZ, URZ, URZ, URZ ;  /* 0x0000003f3f3ff290 */ /* 0x000fe2000fffe03f */
[----:B------:R0:W-:Y:S04]  /*d750*/  STL.64 [R1+0xd0], R12 ;  /* 0x0000d00c01007387 */ /* 0x0001e80000100a00 */
[----:B------:R-:W-:Y:S01]  /*d760*/  STL.64 [R1+0xd8], R14 ;  /* 0x0000d80e01007387 */ /* 0x000fe20000100a00 */
[----:B0-----:R-:W-:Y:S02]  /*d770*/  IMAD.MOV.U32 R13, RZ, RZ, R18 ;  /* 0x000000ffff0d7224 */ /* 0x001fe400078e0012 */
[----:B------:R-:W-:Y:S02]  /*d780*/  IMAD.MOV.U32 R12, RZ, RZ, R19 ;  /* 0x000000ffff0c7224 */ /* 0x000fe400078e0013 */
[----:B------:R-:W2:Y:S02]  /*d790*/  LDL.LU.64 R18, [R1+0xb48] ;  /* 0x000b480001127983 */ /* 0x000ea40000300a00 */
[----:B--2---:R-:W-:Y:S01]  /*d7a0*/  HMMA.16816.F32.BF16 R24, R20, R18, R24 ;  /* 0x000000121418723c */ /* 0x004fe20000041818 */
[----:B------:R-:W-:-:S02]  /*d7b0*/  IMAD.MOV.U32 R8, RZ, RZ, R18 ;  /* 0x000000ffff087224 */ /* 0x000fc400078e0012 */
[----:B------:R-:W-:Y:S11]  /*d7c0*/  IMAD.MOV.U32 R9, RZ, RZ, R19 ;  /* 0x000000ffff097224 */ /* 0x000ff600078e0013 */
[----:B------:R-:W-:Y:S09]  /*d7d0*/  @!UPT UIADD3 URZ, URZ, URZ, URZ ;  /* 0x0000003f3f3ff290 */ /* 0x000ff2000fffe03f */
[----:B------:R-:W-:Y:S04]  /*d7e0*/  STL.64 [R1+0x100], R24 ;  /* 0x0001001801007387 */ /* 0x000fe80000100a00 */
[----:B------:R0:W-:Y:S04]  /*d7f0*/  STL.64 [R1+0x108], R26 ;  /* 0x0001081a01007387 */ /* 0x0001e80000100a00 */
[----:B0-----:R-:W2:Y:S04]  /*d800*/  LDL.LU.64 R26, [R1+0xb40] ;  /* 0x000b4000011a7983 */ /* 0x001ea80000300a00 */
[----:B------:R-:W2:Y:S04]  /*d810*/  LDL.LU.64 R24, [R1+0xb38] ;  /* 0x000b380001187983 */ /* 0x000ea80000300a00 */
[----:B------:R-:W2:Y:S01]  /*d820*/  LDL.LU.64 R18, [R1+0xb30] ;  /* 0x000b300001127983 */ /* 0x000ea20000300a00 */
[----:B------:R-:W-:-:S03]  /*d830*/  IMAD.MOV.U32 R7, RZ, RZ, R0 ;  /* 0x000000ffff077224 */ /* 0x000fc600078e0000 */
[----:B------:R-:W3:Y:S01]  /*d840*/  LDL R0, [R1+0x35c] ;  /* 0x00035c0001007983 */ /* 0x000ee20000100800 */
[C---:B--2---:R-:W-:Y:S01]  /*d850*/  HMMA.16816.F32.BF16 R24, R20.reuse, R18, R24 ;  /* 0x000000121418723c */ /* 0x044fe20000041818 */
[----:B------:R-:W-:Y:S11]  /*d860*/  IMAD.MOV.U32 R14, RZ, RZ, R19 ;  /* 0x000000ffff0e7224 */ /* 0x000ff600078e0013 */
[----:B------:R-:W-:Y:S11]  /*d870*/  @!UPT UIADD3 URZ, URZ, URZ, URZ ;  /* 0x0000003f3f3ff290 */ /* 0x000ff6000fffe03f */
[----:B------:R-:W-:Y:S04]  /*d880*/  STL.64 [R1+0x270], R24 ;  /* 0x0002701801007387 */ /* 0x000fe80000100a00 */
[----:B------:R0:W-:Y:S04]  /*d890*/  STL.64 [R1+0x278], R26 ;  /* 0x0002781a01007387 */ /* 0x0001e80000100a00 */
[----:B0-----:R-:W2:Y:S04]  /*d8a0*/  LDL.LU.64 R26, [R1+0xb28] ;  /* 0x000b2800011a7983 */ /* 0x001ea80000300a00 */
[----:B------:R-:W2:Y:S04]  /*d8b0*/  LDL.LU.64 R24, [R1+0xb20] ;  /* 0x000b200001187983 */ /* 0x000ea80000300a00 */
        /* <DEDUP_REMOVED lines=9> */
[----:B------:R-:W2:Y:S02]  /*d950*/  LDL.LU.64 R18, [R1+0xb00] ;  /* 0x000b000001127983 */ /* 0x000ea40000300a00 */
[----:B--2---:R-:W-:Y:S02]  /*d960*/  HMMA.16816.F32.BF16 R20, R20, R18, R24 ;  /* 0x000000121414723c */ /* 0x004fe40000041818 */
[----:B------:R-:W4:Y:S01]  /*d970*/  LDL.LU.64 R26, [R1+0xaf8] ;  /* 0x000af800011a7983 */ /* 0x000f220000300a00 */
[----:B------:R-:W-:-:S03]  /*d980*/  IMAD.MOV.U32 R3, RZ, RZ, R18 ;  /* 0x000000ffff037224 */ /* 0x000fc600078e0012 */
[----:B------:R-:W4:Y:S11]  /*d990*/  LDL.LU.64 R18, [R1+0xaf0] ;  /* 0x000af00001127983 */ /* 0x000f360000300a00 */
[----:B------:R-:W-:Y:S06]  /*d9a0*/  @!UPT UIADD3 URZ, URZ, URZ, URZ ;  /* 0x0000003f3f3ff290 */ /* 0x000fec000fffe03f */
[----:B------:R0:W-:Y:S04]  /*d9b0*/  STL.64 [R1+0x2b0], R20 ;  /* 0x0002b01401007387 */ /* 0x0001e80000100a00 */
[----:B------:R1:W-:Y:S04]  /*d9c0*/  STL.64 [R1+0x2b8], R22 ;  /* 0x0002b81601007387 */ /* 0x0003e80000100a00 */
[----:B------:R-:W4:Y:S04]  /*d9d0*/  LDL.LU.64 R16, [R1+0xae8] ;  /* 0x000ae80001107983 */ /* 0x000f280000300a00 */
[----:B0-----:R-:W2:Y:S04]  /*d9e0*/  LDL.LU R20, [R1+0x1f0] ;  /* 0x0001f00001147983 */ /* 0x001ea80000300800 */
[----:B------:R-:W2:Y:S04]  /*d9f0*/  LDL.LU R21, [R1+0x1f4] ;  /* 0x0001f40001157983 */ /* 0x000ea80000300800 */
[----:B-1----:R-:W2:Y:S04]  /*da00*/  LDL.LU R22, [R1+0x1f8] ;  /* 0x0001f80001167983 */ /* 0x002ea80000300800 */
[----:B------:R-:W2:Y:S01]  /*da10*/  LDL R15, [R1+0x360] ;  /* 0x00036000010f7983 */ /* 0x000ea20000100800 */
[----:B----4-:R-:W-:Y:S03]  /*da20*/  HMMA.16816.F32.BF16 R24, R16, R26, R4 ;  /* 0x0000001a1018723c */ /* 0x010fe60000041804 */
[----:B------:R-:W2:Y:S04]  /*da30*/  LDL.LU.64 R6, [R1+0xae0] ;  /* 0x000ae00001067983 */ /* 0x000ea80000300a00 */
[----:B------:R-:W4:Y:S11]  /*da40*/  LDL.LU R5, [R1+0xad8] ;  /* 0x000ad80001057983 */ /* 0x000f360000300800 */
[----:B------:R-:W-:Y:S05]  /*da50*/  @!UPT UIADD3 URZ, URZ, URZ, URZ ;  /* 0x0000003f3f3ff290 */ /* 0x000fea000fffe03f */
[----:B------:R-:W-:Y:S04]  /*da60*/  STL.64 [R1], R24 ;  /* 0x0000001801007387 */ /* 0x000fe80000100a00 */
[----:B------:R0:W-:Y:S04]  /*da70*/  STL.64 [R1+0x8], R26 ;  /* 0x0000081a01007387 */ /* 0x0001e80000100a00 */
[----:B0-----:R-:W4:Y:S04]  /*da80*/  LDL.LU.64 R26, [R1+0xad0] ;  /* 0x000ad000011a7983 */ /* 0x001f280000300a00 */
[----:B------:R-:W4:Y:S01]  /*da90*/  LDL.LU.64 R24, [R1+0xac8] ;  /* 0x000ac80001187983 */ /* 0x000f220000300a00 */
[----:B---3--:R-:W-:-:S07]  /*daa0*/  IMAD.MOV.U32 R23, RZ, RZ, R2 ;  /* 0x000000ffff177224 */ /* 0x008fce00078e0002 */
[C---:B--2---:R-:W-:Y:S11]  /*dab0*/  HMMA.16816.F32.BF16 R20, R16.reuse, R6, R20 ;  /* 0x000000061014723c */ /* 0x044ff60000041814 */
[----:B------:R-:W-:Y:S11]  /*dac0*/  @!UPT UIADD3 URZ, URZ, URZ, URZ ;  /* 0x0000003f3f3ff290 */ /* 0x000ff6000fffe03f */
[----:B------:R-:W-:Y:S01]  /*dad0*/  @!UPT UIADD3 URZ, URZ, URZ, URZ ;  /* 0x0000003f3f3ff290 */ /* 0x000fe2000fffe03f */
[----:B------:R-:W-:Y:S04]  /*dae0*/  STL.64 [R1+0x90], R20 ;  /* 0x0000901401007387 */ /* 0x000fe80000100a00 */
[----:B------:R4:W-:Y:S02]  /*daf0*/  STL.64 [R1+0x98], R22 ;  /* 0x0000981601007387 */ /* 0x0009e40000100a00 */
[----:B----4-:R-:W-:Y:S02]  /*db00*/  HMMA.16816.F32.BF16 R20, R16, R10, R24 ;  /* 0x0000000a1014723c */ /* 0x010fe40000041818 */
[----:B------:R-:W0:Y:S04]  /*db10*/  LDSM.16.MT88.4 R24, [R5+0x12000] ;  /* 0x012000000518783b */ /* 0x000e280000004200 */
[----:B------:R-:W-:Y:S04]  /*db20*/  LDSM.16.MT88.4 R4, [R5+0x12080] ;  /* 0x012080000504783b */ /* 0x000fe80000004200 */
[----:B0-----:R-:W-:Y:S11]  /*db30*/  STL.64 [R1+0xa50], R26 ;  /* 0x000a501a01007387 */ /* 0x001ff60000100a00 */
[----:B------:R-:W-:Y:S02]  /*db40*/  @!UPT UIADD3 URZ, URZ, URZ, URZ ;  /* 0x0000003f3f3ff290 */ /* 0x000fe4000fffe03f */
[----:B------:R-:W-:Y:S04]  /*db50*/  STL.64 [R1+0x70], R20 ;  /* 0x0000701401007387 */ /* 0x000fe80000100a00 */
[----:B------:R-:W-:Y:S04]  /*db60*/  STL.64 [R1+0x78], R22 ;  /* 0x0000781601007387 */ /* 0x000fe80000100a00 */
[----:B------:R-:W0:Y:S04]  /*db70*/  LDSM.16.M88.4 R20, [R0] ;  /* 0x000000000014783b */ /* 0x000e280000000200 */
[----:B------:R-:W-:Y:S04]  /*db80*/  STL.64 [R1+0xa48], R24 ;  /* 0x000a481801007387 */ /* 0x000fe80000100a00 */
[----:B0-----:R0:W-:Y:S02]  /*db90*/  STL.64 [R1+0x68], R22 ;  /* 0x0000681601007387 */ /* 0x0011e40000100a00 */
[----:B0-----:R-:W-:-:S02]  /*dba0*/  IMAD.MOV.U32 R22, RZ, RZ, R8 ;  /* 0x000000ffff167224 */ /* 0x001fc400078e0008 */
[----:B------:R-:W-:Y:S01]  /*dbb0*/  IMAD.MOV.U32 R23, RZ, RZ, R9 ;  /* 0x000000ffff177224 */ /* 0x000fe200078e0009 */
[----:B------:R-:W2:Y:S04]  /*dbc0*/  LDL.LU R8, [R1+0xac4] ;  /* 0x000ac40001087983 */ /* 0x000ea80000300800 */
[----:B------:R-:W3:Y:S04]  /*dbd0*/  LDL.LU R9, [R1+0xac0] ;  /* 0x000ac00001097983 */ /* 0x000ee80000300800 */
[----:B------:R-:W-:Y:S04]  /*dbe0*/  STL.64 [R1+0xa90], R22 ;  /* 0x000a901601007387 */ /* 0x000fe80000100a00 */
[----:B------:R0:W-:Y:S04]  /*dbf0*/  STL.64 [R1+0xa40], R6 ;  /* 0x000a400601007387 */ /* 0x0001e80000100a00 */
[----:B------:R2:W-:Y:S04]  /*dc00*/  STL.64 [R1+0xa38], R4 ;  /* 0x000a380401007387 */ /* 0x0005e80000100a00 */
[----:B0-----:R-:W4:Y:S01]  /*dc10*/  LDL.LU R6, [R1+0x38] ;  /* 0x0000380001067983 */ /* 0x001f220000300800 */
[----:B------:R-:W-:-:S02]  /*dc20*/  IMAD.MOV.U32 R7, RZ, RZ, R14 ;  /* 0x000000ffff077224 */ /* 0x000fc400078e000e */
[----:B--2---:R-:W-:Y:S02]  /*dc30*/  IMAD.MOV.U32 R4, RZ, RZ, R8 ;  /* 0x000000ffff047224 */ /* 0x004fe400078e0008 */
[----:B---3--:R-:W-:Y:S01]  /*dc40*/  IMAD.MOV.U32 R5, RZ, RZ, R9 ;  /* 0x000000ffff057224 */ /* 0x008fe200078e0009 */
[----:B----4-:R0:W-:Y:S04]  /*dc50*/  STL.64 [R1+0xa88], R6 ;  /* 0x000a880601007387 */ /* 0x0101e80000100a00 */
[----:B------:R-:W2:Y:S04]  /*dc60*/  LDL.LU R8, [R1+0xabc] ;  /* 0x000abc0001087983 */ /* 0x000ea80000300800 */
[----:B------:R-:W3:Y:S04]  /*dc70*/  LDL.LU R9, [R1+0xab8] ;  /* 0x000ab80001097983 */ /* 0x000ee80000300800 */
[----:B0-----:R-:W4:Y:S04]  /*dc80*/  LDL.LU R6, [R1+0x248] ;  /* 0x0002480001067983 */ /* 0x001f280000300800 */
[----:B------:R-:W4:Y:S01]  /*dc90*/  LDL.LU R7, [R1+0x24c] ;  /* 0x00024c0001077983 */ /* 0x000f220000300800 */
[----:B------:R-:W-:-:S02]  /*dca0*/  IMAD.MOV.U32 R22, RZ, RZ, R13 ;  /* 0x000000ffff167224 */ /* 0x000fc400078e000d */
[----:B------:R-:W-:Y:S02]  /*dcb0*/  IMAD.MOV.U32 R23, RZ, RZ, R12 ;  /* 0x000000ffff177224 */ /* 0x000fe400078e000c */
[----:B------:R-:W-:Y:S01]  /*dcc0*/  IMAD.MOV.U32 R26, RZ, RZ, R3 ;  /* 0x000000ffff1a7224 */ /* 0x000fe200078e0003 */
[----:B----4-:R3:W-:Y:S02]  /*dcd0*/  STL.64 [R1+0xaa0], R6 ;  /* 0x000aa00601007387 */ /* 0x0107e40000100a00 */
[----:B---3--:R-:W-:Y:S02]  /*dce0*/  IMAD.MOV.U32 R6, RZ, RZ, R9 ;  /* 0x000000ffff067224 */ /* 0x008fe400078e0009 */
[----:B--2---:R-:W-:Y:S02]  /*dcf0*/  IMAD.MOV.U32 R7, RZ, RZ, R8 ;  /* 0x000000ffff077224 */ /* 0x004fe400078e0008 */
[----:B------:R-:W0:Y:S04]  /*dd00*/  LDSM.16.MT88.4 R8, [R15+0x12000] ;  /* 0x012000000f08783b */ /* 0x000e280000004200 */
[----:B------:R-:W1:Y:S04]  /*dd10*/  LDSM.16.MT88.4 R12, [R15+0x12080] ;  /* 0x012080000f0c783b */ /* 0x000e680000004200 */
[----:B------:R2:W-:Y:S04]  /*dd20*/  STL.64 [R1+0xa98], R4 ;  /* 0x000a980401007387 */ /* 0x0005e80000100a00 */
[----:B--2---:R-:W2:Y:S04]  /*dd30*/  LDL.LU R4, [R1+0x230] ;  /* 0x0002300001047983 */ /* 0x004ea80000300800 */
[----:B------:R-:W2:Y:S04]  /*dd40*/  LDL.LU R5, [R1+0x234] ;  /* 0x0002340001057983 */ /* 0x000ea80000300800 */
[----:B0-----:R-:W-:Y:S04]  /*dd50*/  STL.64 [R1+0xa30], R10 ;  /* 0x000a300a01007387 */ /* 0x001fe80000100a00 */
[----:B------:R0:W-:Y:S04]  /*dd60*/  STL.64 [R1+0xa28], R8 ;  /* 0x000a280801007387 */ /* 0x0001e80000100a00 */
[----:B0-----:R-:W3:Y:S04]  /*dd70*/  LDL.LU R8, [R1+0x250] ;  /* 0x0002500001087983 */ /* 0x001ee80000300800 */
[----:B------:R-:W3:Y:S04]  /*dd80*/  LDL.LU R9, [R1+0x254] ;  /* 0x0002540001097983 */ /* 0x000ee80000300800 */
[----:B------:R-:W3:Y:S04]  /*dd90*/  LDL.LU R10, [R1+0x258] ;  /* 0x00025800010a7983 */ /* 0x000ee80000300800 */
[----:B------:R-:W3:Y:S04]  /*dda0*/  LDL.LU R11, [R1+0x25c] ;  /* 0x00025c00010b7983 */ /* 0x000ee80000300800 */
[----:B-1----:R0:W-:Y:S04]  /*ddb0*/  STL.64 [R1+0xa60], R14 ;  /* 0x000a600e01007387 */ /* 0x0021e80000100a00 */
[----:B------:R-:W-:Y:S04]  /*ddc0*/  STL.64 [R1+0xa58], R12 ;  /* 0x000a580c01007387 */ /* 0x000fe80000100a00 */
[----:B------:R-:W0:Y:S04]  /*ddd0*/  LDL.LU R3, [R1+0xab4] ;  /* 0x000ab40001037983 */ /* 0x000e280000300800 */
[----:B------:R-:W4:Y:S01]  /*dde0*/  LDL.LU R27, [R1+0x1c] ;  /* 0x00001c00011b7983 */ /* 0x000f220000300800 */
[----:B------:R-:W-:-:S02]  /*ddf0*/  IMAD.MOV.U32 R2, RZ, RZ, R20 ;  /* 0x000000ffff027224 */ /* 0x000fc400078e0014 */
[----:B------:R-:W-:Y:S01]  /*de00*/  IMAD.MOV.U32 R0, RZ, RZ, R21 ;  /* 0x000000ffff007224 */ /* 0x000fe200078e0015 */
[----:B----4-:R1:W-:Y:S01]  /*de10*/  STL.64 [R1+0xa68], R26 ;  /* 0x000a681a01007387 */ /* 0x0103e20000100a00 */
[----:B0-----:R-:W-:Y:S02]  /*de20*/  IMAD.MOV.U32 R14, RZ, RZ, R3 ;  /* 0x000000ffff0e7224 */ /* 0x001fe400078e0003 */
[----:B-1----:R-:W-:Y:S02]  /*de30*/  IMAD.MOV.U32 R26, RZ, RZ, R29 ;  /* 0x000000ffff1a7224 */ /* 0x002fe400078e001d */
[----:B------:R-:W4:Y:S01]  /*de40*/  LDL.LU R29, [R1+0xab0] ;  /* 0x000ab000011d7983 */ /* 0x000f220000300800 */
[----:B------:R-:W-:-:S03]  /*de50*/  IMAD.MOV.U32 R27, RZ, RZ, R28 ;  /* 0x000000ffff1b7224 */ /* 0x000fc600078e001c */
[----:B------:R-:W3:Y:S04]  /*de60*/  LDL.LU R28, [R1+0xaac] ;  /* 0x000aac00011c7983 */ /* 0x000ee80000300800 */
[----:B------:R-:W3:Y:S04]  /*de70*/  LDL.LU R12, [R1+0x210] ;  /* 0x00021000010c7983 */ /* 0x000ee80000300800 */
[----:B------:R-:W3:Y:S04]  /*de80*/  LDL.LU R13, [R1+0x214] ;  /* 0x00021400010d7983 */ /* 0x000ee80000300800 */
[----:B------:R-:W3:Y:S04]  /*de90*/  LDL.LU R3, [R1+0xaa8] ;  /* 0x000aa80001037983 */ /* 0x000ee80000300800 */
[----:B------:R-:W3:Y:S01]  /*dea0*/  LDL.LU R15, [R1+0x21c] ;  /* 0x00021c00010f7983 */ /* 0x000ee20000300800 */
[C---:B--2---:R-:W-:Y:S03]  /*deb0*/  HMMA.16816.F32.BF16 R20, R16.reuse, R22, R4 ;  /* 0x000000161014723c */ /* 0x044fe60000041804 */
[----:B---3--:R-:W-:Y:S04]  /*dec0*/  STL.64 [R1+0xa78], R14 ;  /* 0x000a780e01007387 */ /* 0x008fe80000100a00 */
[----:B------:R0:W-:Y:S04]  /*ded0*/  STL.64 [R1+0xa70], R12 ;  /* 0x000a700c01007387 */ /* 0x0001e80000100a00 */
[----:B0-----:R-:W2:Y:S04]  /*dee0*/  LDL.LU R12, [R1+0x260] ;  /* 0x00026000010c7983 */ /* 0x001ea80000300800 */
[----:B------:R-:W2:Y:S04]  /*def0*/  LDL.LU R13, [R1+0x264] ;  /* 0x00026400010d7983 */ /* 0x000ea80000300800 */
[----:B------:R-:W2:Y:S04]  /*df00*/  LDL.LU R14, [R1+0x268] ;  /* 0x00026800010e7983 */ /* 0x000ea80000300800 */
[----:B------:R-:W3:Y:S04]  /*df10*/  LDL.LU.64 R6, [R1+0xaa0] ;  /* 0x000aa00001067983 */ /* 0x000ee80000300a00 */
[----:B------:R-:W3:Y:S04]  /*df20*/  LDL.LU.64 R4, [R1+0xa98] ;  /* 0x000a980001047983 */ /* 0x000ee80000300a00 */
[----:B------:R-:W-:Y:S04]  /*df30*/  STL.64 [R1+0x50], R20 ;  /* 0x0000501401007387 */ /* 0x000fe80000100a00 */
[----:B------:R0:W-:Y:S04]  /*df40*/  STL.64 [R1+0x58], R22 ;  /* 0x0000581601007387 */ /* 0x0001e80000100a00 */
[----:B0-----:R-:W3:Y:S02]  /*df50*/  LDL.LU.64 R22, [R1+0xa90] ;  /* 0x000a900001167983 */ /* 0x001ee40000300a00 */
[C---:B---3--:R-:W-:Y:S02]  /*df60*/  HMMA.16816.F32.BF16 R20, R16.reuse, R22, R4 ;  /* 0x000000161014723c */ /* 0x048fe40000041804 */
[----:B------:R-:W3:Y:S01]  /*df70*/  LDL.LU.64 R6, [R1+0xa88] ;  /* 0x000a880001067983 */ /* 0x000ee20000300a00 */
[----:B------:R-:W-:Y:S11]  /*df80*/  IMAD.MOV.U32 R15, RZ, RZ, R3 ;  /* 0x000000ffff0f7224 */ /* 0x000ff600078e0003 */
[----:B------:R-:W-:Y:S09]  /*df90*/  @!UPT UIADD3 URZ, URZ, URZ, URZ ;  /* 0x0000003f3f3ff290 */ /* 0x000ff2000fffe03f */
[----:B------:R-:W-:Y:S04]  /*dfa0*/  STL.64 [R1+0x928], R22 ;  /* 0x0009281601007387 */ /* 0x000fe80000100a00 */
[----:B------:R0:W-:Y:S02]  /*dfb0*/  STL.64 [R1+0x920], R20 ;  /* 0x0009201401007387 */ /* 0x0001e40000100a00 */
[----:B0-----:R-:W-:Y:S02]  /*dfc0*/  IMAD.MOV.U32 R20, RZ, RZ, R28 ;  /* 0x000000ffff147224 */ /* 0x001fe400078e001c */
[----:B----4-:R-:W-:Y:S01]  /*dfd0*/  IMAD.MOV.U32 R21, RZ, RZ, R29 ;  /* 0x000000ffff157224 */ /* 0x010fe200078e001d */
[----:B---3--:R-:W-:Y:S11]  /*dfe0*/  HMMA.16816.F32.BF16 R4, R16, R6, R8 ;  /* 0x000000061004723c */ /* 0x008ff60000041808 */
[----:B------:R-:W-:Y:S11]  /*dff0*/  @!UPT UIADD3 URZ, URZ, URZ, URZ ;  /* 0x0000003f3f3ff290 */ /* 0x000ff6000fffe03f */
[----:B------:R-:W-:Y:S01]  /*e000*/  @!UPT UIADD3 URZ, URZ, URZ, URZ ;  /* 0x0000003f3f3ff290 */ /* 0x000fe2000fffe03f */
[----:B------:R0:W-:Y:S04]  /*e010*/  STL.64 [R1+0xf0], R4 ;  /* 0x0000f00401007387 */ /* 0x0001e80000100a00 */
[----:B------:R1:W-:Y:S01]  /*e020*/  STL [R1+0xf8], R6 ;  /* 0x0000f80601007387 */ /* 0x0003e20000100800 */
[----:B------:R-:W-:-:S03]  /*e030*/  IMAD.MOV.U32 R3, RZ, RZ, R7 ;  /* 0x000000ffff037224 */ /* 0x000fc600078e0007 */
[----:B------:R-:W3:Y:S04]  /*e040*/  LDL.LU R8, [R1+0xc0] ;  /* 0x0000c00001087983 */ /* 0x000ee80000300800 */
[----:B------:R-:W3:Y:S04]  /*e050*/  LDL.LU R9, [R1+0xc4] ;  /* 0x0000c40001097983 */ /* 0x000ee80000300800 */
[----:B------:R-:W3:Y:S04]  /*e060*/  LDL.LU R10, [R1+0xc8] ;  /* 0x0000c800010a7983 */ /* 0x000ee80000300800 */
[----:B------:R-:W3:Y:S04]  /*e070*/  LDL.LU R11, [R1+0xcc] ;  /* 0x0000cc00010b7983 */ /* 0x000ee80000300800 */
[----:B0-----:R-:W4:Y:S04]  /*e080*/  LDL.LU R4, [R1+0x220] ;  /* 0x0002200001047983 */ /* 0x001f280000300800 */
[----:B------:R-:W4:Y:S04]  /*e090*/  LDL.LU R5, [R1+0x224] ;  /* 0x0002240001057983 */ /* 0x000f280000300800 */
[----:B-1----:R-:W4:Y:S04]  /*e0a0*/  LDL.LU R6, [R1+0x228] ;  /* 0x0002280001067983 */ /* 0x002f280000300800 */
[----:B------:R-:W4:Y:S04]  /*e0b0*/  LDL.LU R7, [R1+0x22c] ;  /* 0x00022c0001077983 */ /* 0x000f280000300800 */
[----:B------:R-:W-:Y:S04]  /*e0c0*/  STL [R1+0x9e8], R3 ;  /* 0x0009e80301007387 */ /* 0x000fe80000100800 */
[----:B------:R-:W3:Y:S04]  /*e0d0*/  LDL.LU R28, [R1+0xa84] ;  /* 0x000a8400011c7983 */ /* 0x000ee80000300800 */
[----:B------:R-:W3:Y:S04]  /*e0e0*/  LDL.LU R29, [R1+0xa80] ;  /* 0x000a8000011d7983 */ /* 0x000ee80000300800 */
[----:B------:R-:W3:Y:S04]  /*e0f0*/  LDL.LU R22, [R1+0x2a8] ;  /* 0x0002a80001167983 */ /* 0x000ee80000300800 */
[----:B------:R-:W3:Y:S01]  /*e100*/  LDL.LU R23, [R1+0x2ac] ;  /* 0x0002ac0001177983 */ /* 0x000ee20000300800 */
[----:B--2---:R-:W-:Y:S03]  /*e110*/  HMMA.16816.F32.BF16 R24, R16, R26, R12 ;  /* 0x0000001a1018723c */ /* 0x004fe6000004180c */
[----:B---3--:R-:W-:Y:S04]  /*e120*/  STL.64 [R1+0x938], R22 ;  /* 0x0009381601007387 */ /* 0x008fe80000100a00 */
[----:B------:R0:W-:Y:S04]  /*e130*/  STL.64 [R1+0x930], R20 ;  /* 0x0009301401007387 */ /* 0x0001e80000100a00 */
[----:B0-----:R-:W2:Y:S04]  /*e140*/  LDL.LU R20, [R1+0x300] ;  /* 0x0003000001147983 */ /* 0x001ea80000300800 */
[----:B------:R-:W2:Y:S01]  /*e150*/  LDL.LU R21, [R1+0x304] ;  /* 0x0003040001157983 */ /* 0x000ea20000300800 */
[----:B------:R-:W-:-:S02]  /*e160*/  IMAD.MOV.U32 R22, RZ, RZ, R29 ;  /* 0x000000ffff167224 */ /* 0x000fc400078e001d */
[----:B------:R-:W-:-:S05]  /*e170*/  IMAD.MOV.U32 R23, RZ, RZ, R28 ;  /* 0x000000ffff177224 */ /* 0x000fca00078e001c */
[----:B------:R-:W-:Y:S04]  /*e180*/  STL.64 [R1+0x948], R22 ;  /* 0x0009481601007387 */ /* 0x000fe80000100a00 */
[----:B--2---:R-:W-:Y:S04]  /*e190*/  STL.64 [R1+0x940], R20 ;  /* 0x0009401401007387 */ /* 0x004fe80000100a00 */
[----:B------:R-:W2:Y:S04]  /*e1a0*/  LDL.LU.64 R14, [R1+0xa78] ;  /* 0x000a7800010e7983 */ /* 0x000ea80000300a00 */
[----:B------:R-:W2:Y:S04]  /*e1b0*/  LDL.LU.64 R12, [R1+0xa70] ;  /* 0x000a7000010c7983 */ /* 0x000ea80000300a00 */
[----:B------:R-:W-:Y:S04]  /*e1c0*/  STL.64 [R1+0x1a0], R24 ;  /* 0x0001a01801007387 */ /* 0x000fe80000100a00 */
[----:B------:R0:W-:Y:S04]  /*e1d0*/  STL.64 [R1+0x1a8], R26 ;  /* 0x0001a81a01007387 */ /* 0x0001e80000100a00 */
[----:B0-----:R-:W2:Y:S01]  /*e1e0*/  LDL.LU.64 R26, [R1+0xa68] ;  /* 0x000a6800011a7983 */ /* 0x001ea20000300a00 */
[----:B------:R-:W-:-:S02]  /*e1f0*/  IMAD.MOV.U32 R20, RZ, RZ, R2 ;  /* 0x000000ffff147224 */ /* 0x000fc400078e0002 */
[----:B------:R-:W-:Y:S01]  /*e200*/  IMAD.MOV.U32 R21, RZ, RZ, R0 ;  /* 0x000000ffff157224 */ /* 0x000fe200078e0000 */
[----:B--2---:R-:W-:Y:S01]  /*e210*/  HMMA.16816.F32.BF16 R16, R16, R26, R12 ;  /* 0x0000001a1010723c */ /* 0x004fe2000004180c */
[----:B------:R-:W2:Y:S04]  /*e220*/  LDL.LU.64 R14, [R1+0xa60] ;  /* 0x000a6000010e7983 */ /* 0x000ea80000300a00 */
[----:B------:R-:W2:Y:S04]  /*e230*/  LDL.LU.64 R12, [R1+0xa58] ;  /* 0x000a5800010c7983 */ /* 0x000ea80000300a00 */
[----:B------:R-:W4:Y:S04]  /*e240*/  LDL.LU.64 R26, [R1+0xa50] ;  /* 0x000a5000011a7983 */ /* 0x000f280000300a00 */
[----:B------:R-:W4:Y:S11]  /*e250*/  LDL.LU.64 R24, [R1+0xa48] ;  /* 0x000a480001187983 */ /* 0x000f360000300a00 */
[----:B------:R-:W-:-:S02]  /*e260*/  IMAD.MOV.U32 R29, RZ, RZ, R16 ;  /* 0x000000ffff1d7224 */ /* 0x000fc400078e0010 */
[----:B------:R-:W-:Y:S01]  /*e270*/  IMAD.MOV.U32 R0, RZ, RZ, R19 ;  /* 0x000000ffff007224 */ /* 0x000fe200078e0013 */
[----:B------:R-:W2:Y:S01]  /*e280*/  LDL.LU R16, [R1] ;  /* 0x0000000001107983 */ /* 0x000ea20000300800 */
[----:B------:R-:W-:Y:S02]  /*e290*/  IMAD.MOV.U32 R28, RZ, RZ, R17 ;  /* 0x000000ffff1c7224 */ /* 0x000fe400078e0011 */
[----:B------:R-:W-:Y:S01]  /*e2a0*/  IMAD.MOV.U32 R2, RZ, RZ, R18 ;  /* 0x000000ffff027224 */ /* 0x000fe200078e0012 */
[----:B------:R-:W2:Y:S04]  /*e2b0*/  LDL.LU R17, [R1+0x4] ;  /* 0x0000040001117983 */ /* 0x000ea80000300800 */
[----:B------:R-:W2:Y:S04]  /*e2c0*/  LDL.LU R18, [R1+0x8] ;  /* 0x0000080001127983 */ /* 0x000ea80000300800 */
[----:B------:R-:W2:Y:S04]  /*e2d0*/  LDL.LU R19, [R1+0xc] ;  /* 0x00000c0001137983 */ /* 0x000ea80000300800 */
[----:B------:R-:W-:Y:S04]  /*e2e0*/  STL [R1+0xa04], R0 ;  /* 0x000a040001007387 */ /* 0x000fe80000100800 */
[----:B------:R-:W-:Y:S04]  /*e2f0*/  STL [R1+0xa00], R2 ;  /* 0x000a000201007387 */ /* 0x000fe80000100800 */
[----:B------:R-:W-:Y:S04]  /*e300*/  STL [R1+0x9ec], R28 ;  /* 0x0009ec1c01007387 */ /* 0x000fe80000100800 */
[----:B------:R0:W-:Y:S04]  /*e310*/  STL [R1+0x898], R29 ;  /* 0x0008981d01007387 */ /* 0x0001e80000100800 */
[----:B0-----:R-:W3:Y:S01]  /*e320*/  LDL R29, [R1+0x35c] ;  /* 0x00035c00011d7983 */ /* 0x001ee20000100800 */
[-C--:B----4-:R-:W-:Y:S11]  /*e330*/  HMMA.16816.F32.BF16 R4, R24, R20.reuse, R4 ;  /* 0x000000141804723c */ /* 0x090ff60000041804 */
        /* <DEDUP_REMOVED lines=11> */
[----:B0-----:R-:W4:Y:S04]  /*e3f0*/  LDL.LU.64 R10, [R1+0xa30] ;  /* 0x000a3000010a7983 */ /* 0x001f280000300a00 */
[----:B------:R-:W2:Y:S04]  /*e400*/  LDL.LU.64 R8, [R1+0xa28] ;  /* 0x000a280001087983 */ /* 0x000ea80000300a00 */
[----:B------:R-:W-:Y:S04]  /*e410*/  STL.64 [R1+0xa10], R6 ;  /* 0x000a100601007387 */ /* 0x000fe80000100a00 */
[----:B------:R0:W-:Y:S04]  /*e420*/  STL.64 [R1+0xa08], R4 ;  /* 0x000a080401007387 */ /* 0x0001e80000100a00 */
[----:B0-----:R-:W3:Y:S04]  /*e430*/  LDL.LU R4, [R1+0x80] ;  /* 0x0000800001047983 */ /* 0x001ee80000300800 */
[----:B------:R-:W3:Y:S04]  /*e440*/  LDL.LU R5, [R1+0x84] ;  /* 0x0000840001057983 */ /* 0x000ee80000300800 */
[----:B------:R-:W3:Y:S04]  /*e450*/  LDL.LU R6, [R1+0x88] ;  /* 0x0000880001067983 */ /* 0x000ee80000300800 */
[----:B------:R-:W3:Y:S04]  /*e460*/  LDL.LU R7, [R1+0x8c] ;  /* 0x00008c0001077983 */ /* 0x000ee80000300800 */
[----:B----4-:R-:W-:Y:S04]  /*e470*/  STL.64 [R1+0x9f8], R10 ;  /* 0x0009f80a01007387 */ /* 0x010fe80000100a00 */
[----:B--2---:R0:W-:Y:S01]  /*e480*/  STL.64 [R1+0x9f0], R8 ;  /* 0x0009f00801007387 */ /* 0x0041e20000100a00 */
[-C--:B---3--:R-:W-:Y:S11]  /*e490*/  HMMA.16816.F32.BF16 R4, R8, R20.reuse, R4 ;  /* 0x000000140804723c */ /* 0x088ff60000041804 */
[----:B------:R-:W-:Y:S11]  /*e4a0*/  @!UPT UIADD3 URZ, URZ, URZ, URZ ;  /* 0x0000003f3f3ff290 */ /* 0x000ff6000fffe03f */
[----:B------:R-:W-:Y:S01]  /*e4b0*/  @!UPT UIADD3 URZ, URZ, URZ, URZ ;  /* 0x0000003f3f3ff290 */ /* 0x000fe2000fffe03f */
[----:B------:R-:W-:Y:S04]  /*e4c0*/  STL.64 [R1+0x220], R4 ;  /* 0x0002200401007387 */ /* 0x000fe80000100a00 */
[----:B------:R-:W-:Y:S04]  /*e4d0*/  STL.64 [R1+0x228], R6 ;  /* 0x0002280601007387 */ /* 0x000fe80000100a00 */
[----:B0-----:R-:W2:Y:S04]  /*e4e0*/  LDL.LU R8, [R1+0xe0] ;  /* 0x0000e00001087983 */ /* 0x001ea80000300800 */
[----:B------:R-:W2:Y:S04]  /*e4f0*/  LDL.LU R9, [R1+0xe4] ;  /* 0x0000e40001097983 */ /* 0x000ea80000300800 */
[----:B------:R-:W3:Y:S04]  /*e500*/  LDL.LU R10, [R1+0xe8] ;  /* 0x0000e800010a7983 */ /* 0x000ee80000300800 */
[----:B------:R-:W3:Y:S04]  /*e510*/  LDL.LU R11, [R1+0xec] ;  /* 0x0000ec00010b7983 */ /* 0x000ee80000300800 */
[----:B------:R-:W-:Y:S01]  /*e520*/  LDSM.16.M88.4 R4, [R29+0x2000] ;  /* 0x002000001d04783b */ /* 0x000fe20000000200 */
[----:B------:R-:W-:Y:S03]  /*e530*/  HMMA.16816.F32.BF16 R20, R12, R20, R16 ;  /* 0x000000140c14723c */ /* 0x000fe60000041810 */
[----:B------:R-:W0:Y:S04]  /*e540*/  LDSM.16.M88.4 R16, [R29+0x4000] ;  /* 0x004000001d10783b */ /* 0x000e280000000200 */
[----:B---3--:R-:W-:Y:S04]  /*e550*/  STL.64 [R1+0xa20], R10 ;  /* 0x000a200a01007387 */ /* 0x008fe80000100a00 */
[----:B--2---:R1:W-:Y:S04]  /*e560*/  STL.64 [R1+0xa18], R8 ;  /* 0x000a180801007387 */ /* 0x0043e80000100a00 */
[----:B-1----:R-:W2:Y:S04]  /*e570*/  LDL.LU R8, [R1+0x290] ;  /* 0x0002900001087983 */ /* 0x002ea80000300800 */
[----:B------:R-:W2:Y:S04]  /*e580*/  LDL.LU R9, [R1+0x294] ;  /* 0x0002940001097983 */ /* 0x000ea80000300800 */
[----:B------:R-:W2:Y:S04]  /*e590*/  LDL.LU R10, [R1+0x298] ;  /* 0x00029800010a7983 */ /* 0x000ea80000300800 */
[----:B------:R-:W2:Y:S04]  /*e5a0*/  LDL.LU R11, [R1+0x29c] ;  /* 0x00029c00010b7983 */ /* 0x000ea80000300800 */
[----:B------:R-:W-:Y:S04]  /*e5b0*/  STL.64 [R1+0x1e0], R20 ;  /* 0x0001e01401007387 */ /* 0x000fe80000100a00 */
[----:B------:R-:W-:Y:S04]  /*e5c0*/  STL.64 [R1+0x1e8], R22 ;  /* 0x0001e81601007387 */ /* 0x000fe80000100a00 */
[----:B0-----:R-:W-:Y:S04]  /*e5d0*/  STL.64 [R1+0x38], R18 ;  /* 0x0000381201007387 */ /* 0x001fe80000100a00 */
[----:B------:R-:W-:Y:S01]  /*e5e0*/  STL.64 [R1+0x48], R6 ;  /* 0x0000480601007387 */ /* 0x000fe20000100a00 */
[----:B------:R-:W-:-:S02]  /*e5f0*/  IMAD.MOV.U32 R0, RZ, RZ, R4 ;  /* 0x000000ffff007224 */ /* 0x000fc400078e0004 */
[----:B------:R-:W-:Y:S01]  /*e600*/  IMAD.MOV.U32 R2, RZ, RZ, R5 ;  /* 0x000000ffff027224 */ /* 0x000fe200078e0005 */
[----:B------:R-:W0:Y:S01]  /*e610*/  LDSM.16.M88.4 R20, [R29+0x6000] ;  /* 0x006000001d14783b */ /* 0x000e220000000200 */
[----:B--2---:R-:W-:Y:S11]  /*e620*/  HMMA.16816.F32.BF16 R8, R24, R4, R8 ;  /* 0x000000041808723c */ /* 0x004ff60000041808 */
[----:B------:R-:W-:Y:S11]  /*e630*/  @!UPT UIADD3 URZ, URZ, URZ, URZ ;  /* 0x0000003f3f3ff290 */ /* 0x000ff6000fffe03f */
[----:B------:R-:W-:Y:S01]  /*e640*/  @!UPT UIADD3 URZ, URZ, URZ, URZ ;  /* 0x0000003f3f3ff290 */ /* 0x000fe2000fffe03f */
[----:B------:R-:W-:Y:S04]  /*e650*/  STL.64 [R1+0x190], R8 ;  /* 0x0001900801007387 */ /* 0x000fe80000100a00 */
[----:B------:R1:W-:Y:S04]  /*e660*/  STL.64 [R1+0x198], R10 ;  /* 0x0001980a01007387 */ /* 0x0003e80000100a00 */
[----:B-1----:R-:W2:Y:S04]  /*e670*/  LDL.LU.64 R10, [R1+0xa20] ;  /* 0x000a2000010a7983 */ /* 0x002ea80000300a00 */
[----:B------:R-:W2:Y:S04]  /*e680*/  LDL.LU.64 R8, [R1+0xa18] ;  /* 0x000a180001087983 */ /* 0x000ea80000300a00 */
[----:B------:R-:W2:Y:S04]  /*e690*/  LDL.LU.64 R6, [R1+0xa10] ;  /* 0x000a100001067983 */ /* 0x000ea80000300a00 */
[----:B------:R-:W2:Y:S04]  /*e6a0*/  LDL.LU.64 R4, [R1+0xa08] ;  /* 0x000a080001047983 */ /* 0x000ea80000300a00 */
[----:B------:R-:W-:Y:S04]  /*e6b0*/  STL.64 [R1+0x9d8], R26 ;  /* 0x0009d81a01007387 */ /* 0x000fe80000100a00 */
[----:B------:R1:W-:Y:S02]  /*e6c0*/  STL.64 [R1+0x9d0], R24 ;  /* 0x0009d01801007387 */ /* 0x0003e40000100a00 */
[----:B-1----:R-:W-:-:S02]  /*e6d0*/  IMAD.MOV.U32 R24, RZ, RZ, R0 ;  /* 0x000000ffff187224 */ /* 0x002fc400078e0000 */
[----:B------:R-:W-:Y:S01]  /*e6e0*/  IMAD.MOV.U32 R25, RZ, RZ, R2 ;  /* 0x000000ffff197224 */ /* 0x000fe200078e0002 */
[----:B------:R-:W3:Y:S04]  /*e6f0*/  LDL.LU R0, [R1+0xa04] ;  /* 0x000a040001007983 */ /* 0x000ee80000300800 */
[----:B------:R-:W4:Y:S02]  /*e700*/  LDL.LU R2, [R1+0xa00] ;  /* 0x000a000001027983 */ /* 0x000f240000300800 */
[----:B--2---:R-:W-:Y:S11]  /*e710*/  HMMA.16816.F32.BF16 R8, R4, R24, R8 ;  /* 0x000000180408723c */ /* 0x004ff60000041808 */
[----:B------:R-:W-:Y:S11]  /*e720*/  @!UPT UIADD3 URZ, URZ, URZ, URZ ;  /* 0x0000003f3f3ff290 */ /* 0x000ff6000fffe03f */
[----:B------:R-:W-:Y:S01]  /*e730*/  @!UPT UIADD3 URZ, URZ, URZ, URZ ;  /* 0x0000003f3f3ff290 */ /* 0x000fe2000fffe03f */
[----:B------:R-:W-:Y:S04]  /*e740*/  STL.64 [R1+0x1f0], R8 ;  /* 0x0001f00801007387 */ /* 0x000fe80000100a00 */
[----:B------:R1:W-:Y:S04]  /*e750*/  STL.64 [R1+0x1f8], R10 ;  /* 0x0001f80a01007387 */ /* 0x0003e80000100a00 */
[----:B-1----:R-:W2:Y:S04]  /*e760*/  LDL.LU.64 R10, [R1+0x9f8] ;  /* 0x0009f800010a7983 */ /* 0x002ea80000300a00 */
[----:B------:R-:W3:Y:S04]  /*e770*/  LDL.LU.64 R8, [R1+0x9f0] ;  /* 0x0009f00001087983 */ /* 0x000ee80000300a00 */
[----:B------:R-:W-:Y:S04]  /*e780*/  STL.64 [R1+0x9c8], R6 ;  /* 0x0009c80601007387 */ /* 0x000fe80000100a00 */
[----:B------:R1:W-:Y:S04]  /*e790*/  STL.64 [R1+0x9c0], R4 ;  /* 0x0009c00401007387 */ /* 0x0003e80000100a00 */
[----:B-1----:R-:W4:Y:S04]  /*e7a0*/  LDL.LU R4, [R1+0xb0] ;  /* 0x0000b00001047983 */ /* 0x002f280000300800 */
[----:B------:R-:W4:Y:S04]  /*e7b0*/  LDL.LU R5, [R1+0xb4] ;  /* 0x0000b40001057983 */ /* 0x000f280000300800 */
[----:B------:R-:W4:Y:S04]  /*e7c0*/  LDL.LU R6, [R1+0xb8] ;  /* 0x0000b80001067983 */ /* 0x000f280000300800 */
[----:B------:R-:W4:Y:S01]  /*e7d0*/  LDL.LU R7, [R1+0xbc] ;  /* 0x0000bc0001077983 */ /* 0x000f220000300800 */
[----:B------:R-:W-:-:S02]  /*e7e0*/  IMAD.MOV.U32 R28, RZ, RZ, R16 ;  /* 0x000000ffff1c7224 */ /* 0x000fc400078e0010 */
[----:B------:R-:W-:Y:S02]  /*e7f0*/  IMAD.MOV.U32 R3, RZ, RZ, R17 ;  /* 0x000000ffff037224 */ /* 0x000fe400078e0011 */
[----:B------:R-:W1:Y:S04]  /*e800*/  LDSM.16.M88.4 R16, [R29+0x8000] ;  /* 0x008000001d10783b */ /* 0x000e680000000200 */
[----:B0-----:R-:W-:Y:S04]  /*e810*/  STL.64 [R1+0x28], R22 ;  /* 0x0000281601007387 */ /* 0x001fe80000100a00 */
[----:B------:R0:W-:Y:S02]  /*e820*/  STL.64 [R1+0x988], R20 ;  /* 0x0009881401007387 */ /* 0x0001e40000100a00 */
[----:B0-----:R-:W-:-:S02]  /*e830*/  IMAD.MOV.U32 R20, RZ, RZ, R28 ;  /* 0x000000ffff147224 */ /* 0x001fc400078e001c */
[----:B------:R-:W-:Y:S01]  /*e840*/  IMAD.MOV.U32 R21, RZ, RZ, R3 ;  /* 0x000000ffff157224 */ /* 0x000fe200078e0003 */
[----:B------:R-:W4:Y:S04]  /*e850*/  LDL.LU R28, [R1+0x9ec] ;  /* 0x0009ec00011c7983 */ /* 0x000f280000300800 */
[----:B------:R-:W4:Y:S04]  /*e860*/  LDL.LU R3, [R1+0x9e8] ;  /* 0x0009e80001037983 */ /* 0x000f280000300800 */
[----:B------:R-:W-:Y:S04]  /*e870*/  STL.64 [R1+0x9e0], R20 ;  /* 0x0009e01401007387 */ /* 0x000fe80000100a00 */
[----:B--2---:R-:W-:Y:S04]  /*e880*/  STL.64 [R1+0x9b8], R10 ;  /* 0x0009b80a01007387 */ /* 0x004fe80000100a00 */
[----:B---3--:R-:W-:Y:S01]  /*e890*/  STL.64 [R1+0x9b0], R8 ;  /* 0x0009b00801007387 */ /* 0x008fe20000100a00 */
[-C--:B----4-:R-:W-:Y:S11]  /*e8a0*/  HMMA.16816.F32.BF16 R4, R8, R24.reuse, R4 ;  /* 0x000000180804723c */ /* 0x090ff60000041804 */
[----:B------:R-:W-:Y:S11]  /*e8b0*/  @!UPT UIADD3 URZ, URZ, URZ, URZ ;  /* 0x0000003f3f3ff290 */ /* 0x000ff6000fffe03f */
[----:B------:R-:W-:Y:S01]  /*e8c0*/  @!UPT UIADD3 URZ, URZ, URZ, URZ ;  /* 0x0000003f3f3ff290 */ /* 0x000fe2000fffe03f */
[----:B------:R-:W-:Y:S04]  /*e8d0*/  STL.64 [R1+0x1d0], R4 ;  /* 0x0001d00401007387 */ /* 0x000fe80000100a00 */
[----:B------:R-:W-:Y:S04]  /*e8e0*/  STL.64 [R1+0x1d8], R6 ;  /* 0x0001d80601007387 */ /* 0x000fe80000100a00 */
[----:B-1----:R-:W-:Y:S04]  /*e8f0*/  STL.64 [R1+0x18], R18 ;  /* 0x0000181201007387 */ /* 0x002fe80000100a00 */
[----:B------:R0:W-:Y:S04]  /*e900*/  STL.64 [R1+0x950], R16 ;  /* 0x0009501001007387 */ /* 0x0001e80000100a00 */
[----:B0-----:R-:W2:Y:S04]  /*e910*/  LDL.LU R16, [R1+0x50] ;  /* 0x0000500001107983 */ /* 0x001ea80000300800 */
[----:B------:R-:W2:Y:S04]  /*e920*/  LDL.LU R17, [R1+0x54] ;  /* 0x0000540001117983 */ /* 0x000ea80000300800 */
[----:B------:R-:W3:Y:S04]  /*e930*/  LDL.LU R18, [R1+0x58] ;  /* 0x0000580001127983 */ /* 0x000ee80000300800 */
[----:B------:R-:W3:Y:S04]  /*e940*/  LDL.LU R19, [R1+0x5c] ;  /* 0x00005c0001137983 */ /* 0x000ee80000300800 */
[----:B------:R-:W4:Y:S04]  /*e950*/  LDL.LU R8, [R1+0x130] ;  /* 0x0001300001087983 */ /* 0x000f280000300800 */
        /* <DEDUP_REMOVED lines=11> */
[----:B---3--:R-:W-:Y:S04]  /*ea10*/  STL.64 [R1+0x960], R18 ;  /* 0x0009601201007387 */ /* 0x008fe80000100a00 */
[----:B--2---:R0:W-:Y:S04]  /*ea20*/  STL.64 [R1+0x958], R16 ;  /* 0x0009581001007387 */ /* 0x0041e80000100a00 */
[----:B0-----:R-:W2:Y:S04]  /*ea30*/  LDL.LU R16, [R1+0xd0] ;  /* 0x0000d00001107983 */ /* 0x001ea80000300800 */
[----:B------:R-:W2:Y:S04]  /*ea40*/  LDL.LU R17, [R1+0xd4] ;  /* 0x0000d40001117983 */ /* 0x000ea80000300800 */
[----:B------:R-:W3:Y:S04]  /*ea50*/  LDL.LU R18, [R1+0xd8] ;  /* 0x0000d80001127983 */ /* 0x000ee80000300800 */
[----:B------:R-:W3:Y:S04]  /*ea60*/  LDL.LU R19, [R1+0xdc] ;  /* 0x0000dc0001137983 */ /* 0x000ee80000300800 */
        /* <DEDUP_REMOVED lines=11> */
[----:B------:R-:W3:Y:S01]  /*eb20*/  LDL.LU R19, [R1+0x2ec] ;  /* 0x0002ec0001137983 */ /* 0x000ee20000300800 */
[----:B----4-:R-:W-:Y:S03]  /*eb30*/  HMMA.16816.F32.BF16 R24, R12, R24, R20 ;  /* 0x000000180c18723c */ /* 0x010fe60000041814 */
        /* <DEDUP_REMOVED lines=10> */
[----:B------:R-:W2:Y:S04]  /*ebe0*/  LDL.LU R18, [R1+0xa8] ;  /* 0x0000a80001127983 */ /* 0x000ea80000300800 */
[----:B------:R-:W2:Y:S04]  /*ebf0*/  LDL.LU R19, [R1+0xac] ;  /* 0x0000ac0001137983 */ /* 0x000ea80000300800 */
[----:B------:R-:W3:Y:S04]  /*ec00*/  LDL.LU.64 R20, [R1+0x9e0] ;  /* 0x0009e00001147983 */ /* 0x000ee80000300a00 */
        /* <DEDUP_REMOVED lines=17> */
[----:B------:R-:W2:Y:S02]  /*ed20*/  LDL.LU.64 R8, [R1+0x9b0] ;  /* 0x0009b00001087983 */ /* 0x000ea40000300a00 */
[-C--:B--2---:R-:W-:Y:S11]  /*ed30*/  HMMA.16816.F32.BF16 R16, R8, R20.reuse, R16 ;  /* 0x000000140810723c */ /* 0x084ff60000041810 */
        /* <DEDUP_REMOVED lines=11> */
[----:B------:R-:W-:Y:S04]  /*edf0*/  STL.64 [R1+0x168], R22 ;  /* 0x0001681601007387 */ /* 0x000fe80000100a00 */
[----:B0-----:R-:W2:Y:S02]  /*ee00*/  LDL.LU.64 R20, [R1+0x988] ;  /* 0x0009880001147983 */ /* 0x001ea40000300a00 */
[-C--:B--2---:R-:W-:Y:S11]  /*ee10*/  HMMA.16816.F32.BF16 R16, R24, R20.reuse, R16 ;  /* 0x000000141810723c */ /* 0x084ff60000041810 */
        /* <DEDUP_REMOVED lines=21> */
[----:B------:R-:W2:Y:S11]  /*ef70*/  LDL.LU.64 R16, [R1+0x950] ;  /* 0x0009500001107983 */ /* 0x000eb60000300a00 */
[----:B------:R-:W-:Y:S10]  /*ef80*/  @!UPT UIADD3 URZ, URZ, URZ, URZ ;  /* 0x0000003f3f3ff290 */ /* 0x000ff4000fffe03f */
        /* <DEDUP_REMOVED lines=20> */
[----:B0-----:R-:W3:Y:S04]  /*f0d0*/  LDL.LU R4, [R1+0x100] ;  /* 0x0001000001047983 */ /* 0x001ee80000300800 */
[----:B------:R-:W3:Y:S04]  /*f0e0*/  LDL.LU R5, [R1+0x104] ;  /* 0x0001040001057983 */ /* 0x000ee80000300800 */
[----:B------:R-:W3:Y:S04]  /*f0f0*/  LDL.LU R6, [R1+0x108] ;  /* 0x0001080001067983 */ /* 0x000ee80000300800 */
[----:B------:R-:W3:Y:S04]  /*f100*/  LDL.LU R7, [R1+0x10c] ;  /* 0x00010c0001077983 */ /* 0x000ee80000300800 */
[----:B------:R-:W-:Y:S04]  /*f110*/  STL.64 [R1+0x908], R10 ;  /* 0x0009080a01007387 */ /* 0x000fe80000100a00 */
[----:B------:R-:W-:Y:S01]  /*f120*/  STL.64 [R1+0x900], R8 ;  /* 0x0009000801007387 */ /* 0x000fe20000100a00 */
[-C--:B---3--:R-:W-:Y:S11]  /*f130*/  HMMA.16816.F32.BF16 R4, R8, R16.reuse, R4 ;  /* 0x000000100804723c */ /* 0x088ff60000041804 */
[----:B------:R-:W-:Y:S11]  /*f140*/  @!UPT UIADD3 URZ, URZ, URZ, URZ ;  /* 0x0000003f3f3ff290 */ /* 0x000ff6000fffe03f */
[----:B------:R-:W-:Y:S01]  /*f150*/  @!UPT UIADD3 URZ, URZ, URZ, URZ ;  /* 0x0000003f3f3ff290 */ /* 0x000fe2000fffe03f */
[----:B------:R-:W-:Y:S04]  /*f160*/  STL.64 [R1+0x130], R4 ;  /* 0x0001300401007387 */ /* 0x000fe80000100a00 */
[----:B------:R2:W-:Y:S02]  /*f170*/  STL.64 [R1+0x138], R6 ;  /* 0x0001380601007387 */ /* 0x0005e40000100a00 */
[----:B--2---:R-:W-:Y:S02]  /*f180*/  HMMA.16816.F32.BF16 R4, R12, R16, R20 ;  /* 0x000000100c04723c */ /* 0x004fe40000041814 */
[----:B------:R-:W-:Y:S04]  /*f190*/  STL.64 [R1+0x8f8], R14 ;  /* 0x0008f80e01007387 */ /* 0x000fe80000100a00 */
[----:B------:R0:W-:Y:S04]  /*f1a0*/  STL.64 [R1+0x8f0], R12 ;  /* 0x0008f00c01007387 */ /* 0x0001e80000100a00 */
[----:B------:R-:W1:Y:S11]  /*f1b0*/  LDSM.16.M88.4 R16, [R29+0xc000] ;  /* 0x00c000001d10783b */ /* 0x000e760000000200 */
[----:B------:R-:W-:Y:S02]  /*f1c0*/  @!UPT UIADD3 URZ, URZ, URZ, URZ ;  /* 0x0000003f3f3ff290 */ /* 0x000fe4000fffe03f */
[----:B------:R2:W-:Y:S04]  /*f1d0*/  STL.64 [R1+0x240], R4 ;  /* 0x0002400401007387 */ /* 0x0005e80000100a00 */
[----:B------:R3:W-:Y:S04]  /*f1e0*/  STL.64 [R1+0x248], R6 ;  /* 0x0002480601007387 */ /* 0x0007e80000100a00 */
[----:B------:R-:W4:Y:S04]  /*f1f0*/  LDL.LU R20, [R1+0x1a0] ;  /* 0x0001a00001147983 */ /* 0x000f280000300800 */
[----:B------:R-:W4:Y:S04]  /*f200*/  LDL.LU R21, [R1+0x1a4] ;  /* 0x0001a40001157983 */ /* 0x000f280000300800 */
[----:B------:R-:W4:Y:S04]  /*f210*/  LDL.LU R22, [R1+0x1a8] ;  /* 0x0001a80001167983 */ /* 0x000f280000300800 */
[----:B------:R-:W4:Y:S04]  /*f220*/  LDL.LU R23, [R1+0x1ac] ;  /* 0x0001ac0001177983 */ /* 0x000f280000300800 */
[----:B0-----:R-:W4:Y:S04]  /*f230*/  LDL.LU R12, [R1+0x270] ;  /* 0x00027000010c7983 */ /* 0x001f280000300800 */
[----:B------:R-:W4:Y:S04]  /*f240*/  LDL.LU R13, [R1+0x274] ;  /* 0x00027400010d7983 */ /* 0x000f280000300800 */
[----:B------:R-:W4:Y:S04]  /*f250*/  LDL.LU R14, [R1+0x278] ;  /* 0x00027800010e7983 */ /* 0x000f280000300800 */
[----:B------:R-:W4:Y:S04]  /*f260*/  LDL.LU R15, [R1+0x27c] ;  /* 0x00027c00010f7983 */ /* 0x000f280000300800 */
[----:B--2---:R-:W2:Y:S04]  /*f270*/  LDL.LU R4, [R1+0x320] ;  /* 0x0003200001047983 */ /* 0x004ea80000300800 */
[----:B------:R-:W2:Y:S04]  /*f280*/  LDL.LU R5, [R1+0x324] ;  /* 0x0003240001057983 */ /* 0x000ea80000300800 */
[----:B---3--:R-:W2:Y:S04]  /*f290*/  LDL.LU R6, [R1+0x328] ;  /* 0x0003280001067983 */ /* 0x008ea80000300800 */
[----:B------:R-:W2:Y:S04]  /*f2a0*/  LDL.LU R7, [R1+0x32c] ;  /* 0x00032c0001077983 */ /* 0x000ea80000300800 */
[----:B------:R-:W3:Y:S04]  /*f2b0*/  LDL.LU R8, [R1+0x2d0] ;  /* 0x0002d00001087983 */ /* 0x000ee80000300800 */
[----:B------:R-:W3:Y:S04]  /*f2c0*/  LDL.LU R9, [R1+0x2d4] ;  /* 0x0002d40001097983 */ /* 0x000ee80000300800 */
[----:B------:R-:W3:Y:S04]  /*f2d0*/  LDL.LU R10, [R1+0x2d8] ;  /* 0x0002d800010a7983 */ /* 0x000ee80000300800 */
[----:B------:R-:W3:Y:S04]  /*f2e0*/  LDL.LU R11, [R1+0x2dc] ;  /* 0x0002dc00010b7983 */ /* 0x000ee80000300800 */
[----:B----4-:R-:W-:Y:S04]  /*f2f0*/  STL.64 [R1+0x8a8], R22 ;  /* 0x0008a81601007387 */ /* 0x010fe80000100a00 */
[----:B------:R0:W-:Y:S04]  /*f300*/  STL.64 [R1+0x8a0], R20 ;  /* 0x0008a01401007387 */ /* 0x0001e80000100a00 */
[----:B0-----:R-:W4:Y:S04]  /*f310*/  LDL.LU R20, [R1+0x280] ;  /* 0x0002800001147983 */ /* 0x001f280000300800 */
[----:B------:R-:W4:Y:S04]  /*f320*/  LDL.LU R21, [R1+0x284] ;  /* 0x0002840001157983 */ /* 0x000f280000300800 */
[----:B------:R-:W2:Y:S04]  /*f330*/  LDL.LU R22, [R1+0x288] ;  /* 0x0002880001167983 */ /* 0x000ea80000300800 */
[----:B------:R-:W2:Y:S04]  /*f340*/  LDL.LU R23, [R1+0x28c] ;  /* 0x00028c0001177983 */ /* 0x000ea80000300800 */
[----:B--2---:R-:W-:Y:S04]  /*f350*/  STL.64 [R1+0x8b8], R22 ;  /* 0x0008b81601007387 */ /* 0x004fe80000100a00 */
[----:B----4-:R0:W-:Y:S04]  /*f360*/  STL.64 [R1+0x8b0], R20 ;  /* 0x0008b01401007387 */ /* 0x0101e80000100a00 */
[----:B0-----:R-:W2:Y:S04]  /*f370*/  LDL.LU R20, [R1+0x2f0] ;  /* 0x0002f00001147983 */ /* 0x001ea80000300800 */
[----:B------:R-:W2:Y:S04]  /*f380*/  LDL.LU R21, [R1+0x2f4] ;  /* 0x0002f40001157983 */ /* 0x000ea80000300800 */
[----:B------:R-:W4:Y:S04]  /*f390*/  LDL.LU R22, [R1+0x2f8] ;  /* 0x0002f80001167983 */ /* 0x000f280000300800 */
[----:B------:R-:W4:Y:S04]  /*f3a0*/  LDL.LU R23, [R1+0x2fc] ;  /* 0x0002fc0001177983 */ /* 0x000f280000300800 */
[----:B----4-:R-:W-:Y:S04]  /*f3b0*/  STL.64 [R1+0x8c8], R22 ;  /* 0x0008c81601007387 */ /* 0x010fe80000100a00 */
[----:B--2---:R0:W-:Y:S04]  /*f3c0*/  STL.64 [R1+0x8c0], R20 ;  /* 0x0008c01401007387 */ /* 0x0041e80000100a00 */
[----:B0-----:R-:W2:Y:S04]  /*f3d0*/  LDL.LU R20, [R1+0x330] ;  /* 0x0003300001147983 */ /* 0x001ea80000300800 */
[----:B------:R-:W2:Y:S04]  /*f3e0*/  LDL.LU R21, [R1+0x334] ;  /* 0x0003340001157983 */ /* 0x000ea80000300800 */
[----:B------:R-:W4:Y:S04]  /*f3f0*/  LDL.LU R22, [R1+0x338] ;  /* 0x0003380001167983 */ /* 0x000f280000300800 */
[----:B------:R-:W4:Y:S04]  /*f400*/  LDL.LU R23, [R1+0x33c] ;  /* 0x00033c0001177983 */ /* 0x000f280000300800 */
[----:B----4-:R-:W-:Y:S04]  /*f410*/  STL.64 [R1+0x8d8], R22 ;  /* 0x0008d81601007387 */ /* 0x010fe80000100a00 */
[----:B--2---:R-:W-:Y:S04]  /*f420*/  STL.64 [R1+0x8d0], R20 ;  /* 0x0008d01401007387 */ /* 0x004fe80000100a00 */
[----:B------:R-:W0:Y:S04]  /*f430*/  LDSM.16.M88.4 R20, [R29+0xa000] ;  /* 0x00a000001d14783b */ /* 0x000e280000000200 */
[----:B-1----:R-:W-:Y:S04]  /*f440*/  STL.64 [R1+0x8e8], R18 ;  /* 0x0008e81201007387 */ /* 0x002fe80000100a00 */
[----:B------:R1:W-:Y:S04]  /*f450*/  STL.64 [R1+0x8e0], R16 ;  /* 0x0008e01001007387 */ /* 0x0003e80000100a00 */
[----:B-1----:R-:W2:Y:S04]  /*f460*/  LDL.LU R16, [R1+0xf0] ;  /* 0x0000f00001107983 */ /* 0x002ea80000300800 */
[----:B------:R-:W2:Y:S04]  /*f470*/  LDL.LU R17, [R1+0xf4] ;  /* 0x0000f40001117983 */ /* 0x000ea80000300800 */
[----:B------:R-:W2:Y:S01]  /*f480*/  LDL.LU R18, [R1+0xf8] ;  /* 0x0000f80001127983 */ /* 0x000ea20000300800 */
[-C--:B0-----:R-:W-:Y:S03]  /*f490*/  HMMA.16816.F32.BF16 R4, R24, R20.reuse, R4 ;  /* 0x000000141804723c */ /* 0x081fe60000041804 */
[----:B------:R-:W-:Y:S11]  /*f4a0*/  STL.64 [R1+0x8], R22 ;  /* 0x0000081601007387 */ /* 0x000ff60000100a00 */
[----:B------:R-:W-:Y:S09]  /*f4b0*/  @!UPT UIADD3 URZ, URZ, URZ, URZ ;  /* 0x0000003f3f3ff290 */ /* 0x000ff2000fffe03f */
        /* <DEDUP_REMOVED lines=11> */
[----:B---3--:R-:W-:Y:S11]  /*f570*/  HMMA.16816.F32.BF16 R12, R8, R20, R12 ;  /* 0x00000014080c723c */ /* 0x008ff6000004180c */
[----:B------:R-:W-:Y:S11]  /*f580*/  @!UPT UIADD3 URZ, URZ, URZ, URZ ;  /* 0x0000003f3f3ff290 */ /* 0x000ff6000fffe03f */
[----:B------:R-:W-:Y:S01]  /*f590*/  @!UPT UIADD3 URZ, URZ, URZ, URZ ;  /* 0x0000003f3f3ff290 */ /* 0x000fe2000fffe03f */
[----:B------:R-:W-:Y:S04]  /*f5a0*/  STL.64 [R1+0x100], R12 ;  /* 0x0001000c01007387 */ /* 0x000fe80000100a00 */
[----:B------:R0:W-:Y:S04]  /*f5b0*/  STL.64 [R1+0x108], R14 ;  /* 0x0001080e01007387 */ /* 0x0001e80000100a00 */
[----:B0-----:R-:W2:Y:S04]  /*f5c0*/  LDL.LU.64 R14, [R1+0x8f8] ;  /* 0x0008f800010e7983 */ /* 0x001ea80000300a00 */
[----:B------:R-:W2:Y:S01]  /*f5d0*/  LDL.LU.64 R12, [R1+0x8f0] ;  /* 0x0008f000010c7983 */ /* 0x000ea20000300a00 */
[----:B------:R-:W-:-:S07]  /*f5e0*/  IMAD.MOV.U32 R19, RZ, RZ, R3 ;  /* 0x000000ffff137224 */ /* 0x000fce00078e0003 */
[----:B--2---:R-:W-:Y:S01]  /*f5f0*/  HMMA.16816.F32.BF16 R20, R12, R20, R16 ;  /* 0x000000140c14723c */ /* 0x004fe20000041810 */
[----:B------:R-:W2:Y:S04]  /*f600*/  LDL.LU.64 R18, [R1+0x8e8] ;  /* 0x0008e80001127983 */ /* 0x000ea80000300a00 */
[----:B------:R-:W3:Y:S11]  /*f610*/  LDL.LU.64 R16, [R1+0x8e0] ;  /* 0x0008e00001107983 */ /* 0x000ef60000300a00 */
[----:B------:R-:W-:Y:S07]  /*f620*/  @!UPT UIADD3 URZ, URZ, URZ, URZ ;  /* 0x0000003f3f3ff290 */ /* 0x000fee000fffe03f */
[----:B------:R-:W-:Y:S01]  /*f630*/  STL.64 [R1+0x260], R20 ;  /* 0x0002601401007387 */ /* 0x000fe20000100a00 */
[----:B------:R-:W-:-:S03]  /*f640*/  IMAD.MOV.U32 R3, RZ, RZ, R23 ;  /* 0x000000ffff037224 */ /* 0x000fc600078e0017 */
[----:B------:R0:W-:Y:S04]  /*f650*/  STL [R1+0x268], R22 ;  /* 0x0002681601007387 */ /* 0x0001e80000100800 */
[----:B0-----:R-:W3:Y:S04]  /*f660*/  LDL.LU.64 R22, [R1+0x8d8] ;  /* 0x0008d80001167983 */ /* 0x001ee80000300a00 */
[----:B------:R-:W3:Y:S04]  /*f670*/  LDL.LU.64 R20, [R1+0x8d0] ;  /* 0x0008d00001147983 */ /* 0x000ee80000300a00 */
[----:B------:R-:W-:Y:S01]  /*f680*/  STL [R1+0x664], R3 ;  /* 0x0006640301007387 */ /* 0x000fe20000100800 */
        /* <DEDUP_REMOVED lines=16> */
[----:B0-----:R-:W4:Y:S04]  /*f790*/  LDL.LU R4, [R1+0x2b0] ;  /* 0x0002b00001047983 */ /* 0x001f280000300800 */
[----:B------:R-:W4:Y:S04]  /*f7a0*/  LDL.LU R5, [R1+0x2b4] ;  /* 0x0002b40001057983 */ /* 0x000f280000300800 */
[----:B------:R-:W4:Y:S04]  /*f7b0*/  LDL.LU R6, [R1+0x2b8] ;  /* 0x0002b80001067983 */ /* 0x000f280000300800 */
[----:B------:R-:W4:Y:S01]  /*f7c0*/  LDL.LU R7, [R1+0x2bc] ;  /* 0x0002bc0001077983 */ /* 0x000f220000300800 */
        /* <DEDUP_REMOVED lines=10> */
[----:B------:R-:W-:Y:S01]  /*f870*/  STL.64 [R1+0x250], R20 ;  /* 0x0002501401007387 */ /* 0x000fe20000100a00 */
[----:B------:R-:W-:-:S03]  /*f880*/  IMAD.MOV.U32 R3, RZ, RZ, R22 ;  /* 0x000000ffff037224 */ /* 0x000fc600078e0016 */
[----:B------:R-:W-:Y:S04]  /*f890*/  STL [R1+0x25c], R23 ;  /* 0x00025c1701007387 */ /* 0x000fe80000100800 */
[----:B------:R-:W4:Y:S04]  /*f8a0*/  LDSM.16.M88.4 R20, [R29+0xe000] ;  /* 0x00e000001d14783b */ /* 0x000f280000000200 */
[----:B------:R-:W-:Y:S04]  /*f8b0*/  STL.64 [R1+0x880], R14 ;  /* 0x0008800e01007387 */ /* 0x000fe80000100a00 */
[----:B------:R0:W-:Y:S04]  /*f8c0*/  STL.64 [R1+0x878], R12 ;  /* 0x0008780c01007387 */ /* 0x0001e80000100a00 */
[----:B0-----:R-:W3:Y:S04]  /*f8d0*/  LDL.LU R12, [R1+0x310] ;  /* 0x00031000010c7983 */ /* 0x001ee80000300800 */
[----:B------:R-:W3:Y:S04]  /*f8e0*/  LDL.LU R13, [R1+0x314] ;  /* 0x00031400010d7983 */ /* 0x000ee80000300800 */
[----:B------:R-:W3:Y:S04]  /*f8f0*/  LDL.LU R14, [R1+0x318] ;  /* 0x00031800010e7983 */ /* 0x000ee80000300800 */
[----:B------:R-:W3:Y:S04]  /*f900*/  LDL.LU R15, [R1+0x31c] ;  /* 0x00031c00010f7983 */ /* 0x000ee80000300800 */
[----:B--2---:R0:W-:Y:S04]  /*f910*/  STL.64 [R1+0x870], R18 ;  /* 0x0008701201007387 */ /* 0x0041e80000100a00 */
[----:B------:R-:W2:Y:S04]  /*f920*/  LDL.LU R16, [R1+0x340] ;  /* 0x0003400001107983 */ /* 0x000ea80000300800 */
[----:B------:R-:W2:Y:S04]  /*f930*/  LDL.LU R17, [R1+0x344] ;  /* 0x0003440001117983 */ /* 0x000ea80000300800 */
[----:B0-----:R-:W2:Y:S01]  /*f940*/  LDL.LU R18, [R1+0x348] ;  /* 0x0003480001127983 */ /* 0x001ea20000300800 */
[-C--:B----4-:R-:W-:Y:S03]  /*f950*/  HMMA.16816.F32.BF16 R8, R8, R20.reuse, R4 ;  /* 0x000000140808723c */ /* 0x090fe60000041804 */
[----:B------:R-:W2:Y:S04]  /*f960*/  LDL.LU R19, [R1+0x34c] ;  /* 0x00034c0001137983 */ /* 0x000ea80000300800 */
[----:B------:R0:W-:Y:S04]  /*f970*/  STL [R1+0x6c8], R3 ;  /* 0x0006c80301007387 */ /* 0x0001e80000100800 */
[----:B0-----:R-:W4:Y:S04]  /*f980*/  LDL R3, [R1+0x358] ;  /* 0x0003580001037983 */ /* 0x001f280000100800 */
[----:B------:R-:W2:Y:S04]  /*f990*/  LDL.LU R29, [R1+0x898] ;  /* 0x00089800011d7983 */ /* 0x000ea80000300800 */
[----:B------:R-:W3:Y:S04]  /*f9a0*/  LDL.LU.64 R6, [R1+0x890] ;  /* 0x0008900001067983 */ /* 0x000ee80000300a00 */
[----:B------:R-:W3:Y:S04]  /*f9b0*/  LDL.LU.64 R4, [R1+0x888] ;  /* 0x0008880001047983 */ /* 0x000ee80000300a00 */
[----:B------:R0:W-:Y:S04]  /*f9c0*/  STL.64 [R1+0xa0], R8 ;  /* 0x0000a00801007387 */ /* 0x0001e80000100a00 */
[----:B------:R1:W-:Y:S01]  /*f9d0*/  STL.64 [R1+0xa8], R10 ;  /* 0x0000a80a01007387 */ /* 0x0003e20000100a00 */
[-C--:B---3--:R-:W-:Y:S03]  /*f9e0*/  HMMA.16816.F32.BF16 R4, R4, R20.reuse, R12 ;  /* 0x000000140404723c */ /* 0x088fe6000004180c */
[----:B------:R-:W3:Y:S04]  /*f9f0*/  LDL.LU.64 R14, [R1+0x880] ;  /* 0x00088000010e7983 */ /* 0x000ee80000300a00 */
[----:B------:R-:W3:Y:S01]  /*fa00*/  LDL.LU.64 R12, [R1+0x878] ;  /* 0x00087800010c7983 */ /* 0x000ee20000300a00 */
[----:B--2---:R-:W-:Y:S01]  /*fa10*/  HMMA.16816.F32.BF16 R24, R24, R20, R16 ;  /* 0x000000141818723c */ /* 0x004fe20000041810 */
[----:B0-----:R-:W-:-:S02]  /*fa20*/  IMAD.MOV.U32 R8, RZ, RZ, R29 ;  /* 0x000000ffff087224 */ /* 0x001fc400078e001d */
[----:B------:R-:W-:Y:S02]  /*fa30*/  IMAD.MOV.U32 R9, RZ, RZ, R28 ;  /* 0x000000ffff097224 */ /* 0x000fe400078e001c */
[----:B-1----:R-:W-:Y:S02]  /*fa40*/  IMAD.MOV.U32 R10, RZ, RZ, R2 ;  /* 0x000000ffff0a7224 */ /* 0x002fe400078e0002 */
[----:B------:R-:W-:-:S08]  /*fa50*/  IMAD.MOV.U32 R11, RZ, RZ, R0 ;  /* 0x000000ffff0b7224 */ /* 0x000fd000078e0000 */
[----:B------:R-:W-:Y:S04]  /*fa60*/  STL.64 [R1+0x70], R4 ;  /* 0x0000700401007387 */ /* 0x000fe80000100a00 */
[----:B------:R-:W-:Y:S05]  /*fa70*/  STL [R1+0x78], R6 ;  /* 0x0000780601007387 */ /* 0x000fea0000100800 */
[----:B------:R-:W-:Y:S02]  /*fa80*/  IMAD.MOV.U32 R19, RZ, RZ, R24 ;  /* 0x000000ffff137224 */ /* 0x000fe400078e0018 */
[----:B------:R-:W-:-:S02]  /*fa90*/  IMAD.MOV.U32 R18, RZ, RZ, R25 ;  /* 0x000000ffff127224 */ /* 0x000fc400078e0019 */
[----:B------:R-:W-:Y:S02]  /*faa0*/  IMAD.MOV.U32 R17, RZ, RZ, R26 ;  /* 0x000000ffff117224 */ /* 0x000fe400078e001a */
[----:B------:R-:W-:Y:S02]  /*fab0*/  IMAD.MOV.U32 R16, RZ, RZ, R27 ;  /* 0x000000ffff107224 */ /* 0x000fe400078e001b */
[----:B----4-:R0:W1:Y:S02]  /*fac0*/  LDSM.16.MT88.4 R24, [R3+0x13000] ;  /* 0x013000000318783b */ /* 0x0100640000004200 */
[----:B0-----:R-:W-:-:S05]  /*fad0*/  IMAD.MOV.U32 R3, RZ, RZ, R7 ;  /* 0x000000ffff037224 */ /* 0x001fca00078e0007 */
[----:B------:R-:W-:Y:S04]  /*fae0*/  STL [R1+0x7e8], R3 ;  /* 0x0007e80301007387 */ /* 0x000fe80000100800 */
[----:B------:R0:W-:Y:S01]  /*faf0*/  STL.64 [R1+0x868], R22 ;  /* 0x0008681601007387 */ /* 0x0001e20000100a00 */
[----:B---3--:R-:W-:Y:S03]  /*fb00*/  HMMA.16816.F32.BF16 R4, R12, R20, R8 ;  /* 0x000000140c04723c */ /* 0x008fe60000041808 */
[----:B------:R-:W1:Y:S04]  /*fb10*/  LDL.LU R20, [R1+0x200] ;  /* 0x0002000001147983 */ /* 0x000e680000300800 */
[----:B------:R-:W1:Y:S01]  /*fb20*/  LDL.LU R21, [R1+0x204] ;  /* 0x0002040001157983 */ /* 0x000e620000300800 */
[----:B------:R-:W-:-:S02]  /*fb30*/  IMAD.MOV.U32 R14, RZ, RZ, R17 ;  /* 0x000000ffff0e7224 */ /* 0x000fc400078e0011 */
[----:B------:R-:W-:Y:S01]  /*fb40*/  IMAD.MOV.U32 R15, RZ, RZ, R16 ;  /* 0x000000ffff0f7224 */ /* 0x000fe200078e0010 */
[----:B0-----:R-:W1:Y:S01]  /*fb50*/  LDL.LU R22, [R1+0x208] ;  /* 0x0002080001167983 */ /* 0x001e620000300800 */
[----:B------:R-:W-:Y:S02]  /*fb60*/  IMAD.MOV.U32 R12, RZ, RZ, R19 ;  /* 0x000000ffff0c7224 */ /* 0x000fe400078e0013 */
[----:B------:R-:W-:Y:S01]  /*fb70*/  IMAD.MOV.U32 R13, RZ, RZ, R18 ;  /* 0x000000ffff0d7224 */ /* 0x000fe200078e0012 */
[----:B------:R-:W1:Y:S04]  /*fb80*/  LDL.LU R23, [R1+0x20c] ;  /* 0x00020c0001177983 */ /* 0x000e680000300800 */
[----:B------:R-:W1:Y:S04]  /*fb90*/  LDL.64 R18, [R1+0x68] ;  /* 0x0000680001127983 */ /* 0x000e680000100a00 */
[----:B------:R-:W-:Y:S04]  /*fba0*/  STL.64 [R1+0x7f8], R14 ;  /* 0x0007f80e01007387 */ /* 0x000fe80000100a00 */
[----:B------:R0:W-:Y:S01]  /*fbb0*/  STL.64 [R1+0x7f0], R12 ;  /* 0x0007f00c01007387 */ /* 0x0001e20000100a00 */
[----:B------:R-:W-:-:S02]  /*fbc0*/  IMAD.MOV.U32 R0, RZ, RZ, R4 ;  /* 0x000000ffff007224 */ /* 0x000fc400078e0004 */
[----:B------:R-:W-:Y:S02]  /*fbd0*/  IMAD.MOV.U32 R2, RZ, RZ, R5 ;  /* 0x000000ffff027224 */ /* 0x000fe400078e0005 */
[----:B------:R-:W-:Y:S01]  /*fbe0*/  IMAD.MOV.U32 R28, RZ, RZ, R6 ;  /* 0x000000ffff1c7224 */ /* 0x000fe200078e0006 */
[----:B0-----:R-:W2:Y:S04]  /*fbf0*/  LDL.LU R12, [R1+0x80] ;  /* 0x00008000010c7983 */ /* 0x001ea80000300800 */
[----:B------:R-:W2:Y:S04]  /*fc00*/  LDL.LU R13, [R1+0x84] ;  /* 0x00008400010d7983 */ /* 0x000ea80000300800 */
[----:B------:R-:W3:Y:S01]  /*fc10*/  LDL.LU R14, [R1+0x88] ;  /* 0x00008800010e7983 */ /* 0x000ee20000300800 */
[----:B------:R-:W-:-:S03]  /*fc20*/  IMAD.MOV.U32 R29, RZ, RZ, R7 ;  /* 0x000000ffff1d7224 */ /* 0x000fc600078e0007 */
[----:B------:R-:W3:Y:S04]  /*fc30*/  LDL.LU R15, [R1+0x8c] ;  /* 0x00008c00010f7983 */ /* 0x000ee80000300800 */
[----:B------:R-:W4:Y:S04]  /*fc40*/  LDL.LU R4, [R1+0x190] ;  /* 0x0001900001047983 */ /* 0x000f280000300800 */
[----:B------:R-:W4:Y:S04]  /*fc50*/  LDL.LU R5, [R1+0x194] ;  /* 0x0001940001057983 */ /* 0x000f280000300800 */
[----:B------:R-:W4:Y:S04]  /*fc60*/  LDL.LU R6, [R1+0x198] ;  /* 0x0001980001067983 */ /* 0x000f280000300800 */
[----:B------:R-:W4:Y:S04]  /*fc70*/  LDL.LU R7, [R1+0x19c] ;  /* 0x00019c0001077983 */ /* 0x000f280000300800 */
[----:B------:R-:W2:Y:S04]  /*fc80*/  LDL.LU R8, [R1+0xc0] ;  /* 0x0000c00001087983 */ /* 0x000ea80000300800 */
[----:B------:R-:W2:Y:S04]  /*fc90*/  LDL.LU R9, [R1+0xc4] ;  /* 0x0000c40001097983 */ /* 0x000ea80000300800 */
[----:B------:R-:W2:Y:S04]  /*fca0*/  LDL.LU R10, [R1+0xc8] ;  /* 0x0000c800010a7983 */ /* 0x000ea80000300800 */
[----:B------:R-:W2:Y:S04]  /*fcb0*/  LDL.LU R11, [R1+0xcc] ;  /* 0x0000cc00010b7983 */ /* 0x000ea80000300800 */
[----:B--2---:R-:W-:Y:S04]  /*fcc0*/  STL.64 [R1+0x848], R10 ;  /* 0x0008480a01007387 */ /* 0x004fe80000100a00 */
[----:B------:R0:W-:Y:S04]  /*fcd0*/  STL.64 [R1+0x840], R8 ;  /* 0x0008400801007387 */ /* 0x0001e80000100a00 */
[----:B0-----:R-:W2:Y:S04]  /*fce0*/  LDL.LU R8, [R1+0x150] ;  /* 0x0001500001087983 */ /* 0x001ea80000300800 */
[----:B------:R-:W2:Y:S04]  /*fcf0*/  LDL.LU R9, [R1+0x154] ;  /* 0x0001540001097983 */ /* 0x000ea80000300800 */
[----:B------:R-:W2:Y:S04]  /*fd00*/  LDL.LU R10, [R1+0x158] ;  /* 0x00015800010a7983 */ /* 0x000ea80000300800 */
[----:B------:R-:W2:Y:S04]  /*fd10*/  LDL.LU R11, [R1+0x15c] ;  /* 0x00015c00010b7983 */ /* 0x000ea80000300800 */
[----:B--2---:R0:W-:Y:S04]  /*fd20*/  STL.64 [R1+0x860], R10 ;  /* 0x0008600a01007387 */ /* 0x0041e80000100a00 */
[----:B------:R-:W-:Y:S04]  /*fd30*/  STL.64 [R1+0x858], R8 ;  /* 0x0008580801007387 */ /* 0x000fe80000100a00 */
[----:B0-----:R-:W4:Y:S04]  /*fd40*/  LDL.64 R10, [R1+0x48] ;  /* 0x00004800010a7983 */ /* 0x001f280000100a00 */
[----:B---3--:R0:W-:Y:S04]  /*fd50*/  STL.64 [R1+0x808], R14 ;  /* 0x0008080e01007387 */ /* 0x0081e80000100a00 */
[----:B------:R-:W-:Y:S04]  /*fd60*/  STL.64 [R1+0x800], R12 ;  /* 0x0008000c01007387 */ /* 0x000fe80000100a00 */
[----:B0-----:R-:W2:Y:S04]  /*fd70*/  LDL.64 R14, [R1+0x8] ;  /* 0x00000800010e7983 */ /* 0x001ea80000100a00 */
[----:B--2---:R0:W-:Y:S04]  /*fd80*/  STL.64 [R1+0x820], R14 ;  /* 0x0008200e01007387 */ /* 0x0041e80000100a00 */
[----:B0-----:R-:W2:Y:S01]  /*fd90*/  LDL.64 R14, [R1+0x18] ;  /* 0x00001800010e7983 */ /* 0x001ea20000100a00 */
[C---:B-1----:R-:W-:Y:S08]  /*fda0*/  HMMA.16816.F32.BF16 R20, R24.reuse, R18, R20 ;  /* 0x000000121814723c */ /* 0x042ff00000041814 */
[----:B----4-:R-:W-:Y:S01]  /*fdb0*/  HMMA.16816.F32.BF16 R4, R24, R10, R4 ;  /* 0x0000000a1804723c */ /* 0x010fe20000041804 */
[----:B--2---:R0:W-:Y:S04]  /*fdc0*/  STL.64 [R1+0x838], R14 ;  /* 0x0008380e01007387 */ /* 0x0041e80000100a00 */
[----:B0-----:R-:W2:Y:S11]  /*fdd0*/  LDL.64 R14, [R1+0x28] ;  /* 0x00002800010e7983 */ /* 0x001eb60000100a00 */
[----:B------:R-:W-:Y:S01]  /*fde0*/  IMAD.MOV.U32 R16, RZ, RZ, R22 ;  /* 0x000000ffff107224 */ /* 0x000fe200078e0016 */
[----:B--2---:R0:W-:Y:S04]  /*fdf0*/  STL.64 [R1+0x850], R14 ;  /* 0x0008500e01007387 */ /* 0x0041e80000100a00 */
[----:B0-----:R-:W2:Y:S04]  /*fe00*/  LDL.64 R14, [R1+0x38] ;  /* 0x00003800010e7983 */ /* 0x001ea80000100a00 */
[----:B------:R-:W-:Y:S04]  /*fe10*/  STL [R1+0x6e4], R28 ;  /* 0x0006e41c01007387 */ /* 0x000fe80000100800 */
[----:B------:R0:W-:Y:S04]  /*fe20*/  STL [R1+0x6e0], R2 ;  /* 0x0006e00201007387 */ /* 0x0001e80000100800 */
[----:B------:R1:W-:Y:S01]  /*fe30*/  STL [R1+0x6cc], R0 ;  /* 0x0006cc0001007387 */ /* 0x0003e20000100800 */
[----:B0-----:R-:W-:-:S02]  /*fe40*/  IMAD.MOV.U32 R2, RZ, RZ, R18 ;  /* 0x000000ffff027224 */ /* 0x001fc400078e0012 */
[----:B-1----:R-:W-:Y:S02]  /*fe50*/  IMAD.MOV.U32 R0, RZ, RZ, R19 ;  /* 0x000000ffff007224 */ /* 0x002fe400078e0013 */
[----:B------:R-:W3:Y:S04]  /*fe60*/  LDL.LU.64 R18, [R1+0x870] ;  /* 0x0008700001127983 */ /* 0x000ee80000300a00 */
[----:B------:R-:W-:Y:S04]  /*fe70*/  STL.64 [R1+0x270], R20 ;  /* 0x0002701401007387 */ /* 0x000fe80000100a00 */
[----:B------:R0:W-:Y:S04]  /*fe80*/  STL.64 [R1+0x278], R22 ;  /* 0x0002781601007387 */ /* 0x0001e80000100a00 */
[----:B0-----:R-:W4:Y:S04]  /*fe90*/  LDL.LU.64 R22, [R1+0x868] ;  /* 0x0008680001167983 */ /* 0x001f280000300a00 */
[----:B------:R0:W-:Y:S04]  /*fea0*/  STL.64 [R1+0x2c0], R4 ;  /* 0x0002c00401007387 */ /* 0x0001e80000100a00 */
[----:B------:R2:W-:Y:S01]  /*feb0*/  STL.64 [R1+0x2c8], R6 ;  /* 0x0002c80601007387 */ /* 0x0005e20000100a00 */
[----:B0-----:R-:W-:-:S02]  /*fec0*/  IMAD.MOV.U32 R5, RZ, RZ, R10 ;  /* 0x000000ffff057224 */ /* 0x001fc400078e000a */
[----:B------:R-:W-:Y:S02]  /*fed0*/  IMAD.MOV.U32 R4, RZ, RZ, R11 ;  /* 0x000000ffff047224 */ /* 0x000fe400078e000b */
[----:B------:R-:W3:Y:S04]  /*fee0*/  LDL.LU.64 R10, [R1+0x860] ;  /* 0x00086000010a7983 */ /* 0x000ee80000300a00 */
[----:B------:R-:W3:Y:S01]  /*fef0*/  LDL.LU.64 R8, [R1+0x858] ;  /* 0x0008580001087983 */ /* 0x000ee20000300a00 */
[----:B------:R-:W-:Y:S02]  /*ff00*/  IMAD.MOV.U32 R20, RZ, RZ, R21 ;  /* 0x000000ffff147224 */ /* 0x000fe400078e0015 */
[----:B--2---:R-:W-:Y:S02]  /*ff10*/  IMAD.MOV.U32 R7, RZ, RZ, R14 ;  /* 0x000000ffff077224 */ /* 0x004fe400078e000e */
[----:B------:R-:W-:Y:S01]  /*ff20*/  IMAD.MOV.U32 R6, RZ, RZ, R15 ;  /* 0x000000ffff067224 */ /* 0x000fe200078e000f */
[C---:B---3--:R-:W-:Y:S01]  /*ff30*/  HMMA.16816.F32.BF16 R8, R24.reuse, R14, R8 ;  /* 0x0000000e1808723c */ /* 0x048fe20000041808 */
[----:B------:R-:W2:Y:S11]  /*ff40*/  LDL.LU.64 R14, [R1+0x850] ;  /* 0x00085000010e7983 */ /* 0x000eb60000300a00 */
[----:B------:R-:W-:Y:S11]  /*ff50*/  @!UPT UIADD3 URZ, URZ, URZ, URZ ;  /* 0x0000003f3f3ff290 */ /* 0x000ff6000fffe03f */
[----:B------:R-:W-:Y:S01]  /*ff60*/  STL.64 [R1+0x2e0], R8 ;  /* 0x0002e00801007387 */ /* 0x000fe20000100a00 */
[----:B------:R-:W-:Y:S02]  /*ff70*/  IMAD.MOV.U32 R17, RZ, RZ, R10 ;  /* 0x000000ffff117224 */ /* 0x000fe400078e000a */
[----:B------:R-:W-:Y:S01]  /*ff80*/  IMAD.MOV.U32 R21, RZ, RZ, R9 ;  /* 0x000000ffff157224 */ /* 0x000fe200078e0009 */
        /* <DEDUP_REMOVED lines=10> */
[----:B------:R0:W-:Y:S04]  /*10030*/  STL.64 [R1+0x810], R4 ;  /* 0x0008100401007387 */ /* 0x0001e80000100a00 */
[----:B0-----:R-:W3:Y:S04]  /*10040*/  LDL.LU R4, [R1+0x90] ;  /* 0x0000900001047983 */ /* 0x001ee80000300800 */
[----:B------:R-:W3:Y:S04]  /*10050*/  LDL.LU R5, [R1+0x94] ;  /* 0x0000940001057983 */ /* 0x000ee80000300800 */
[----:B------:R-:W3:Y:S04]  /*10060*/  LDL.LU R6, [R1+0x98] ;  /* 0x0000980001067983 */ /* 0x000ee80000300800 */
[----:B------:R-:W3:Y:S01]  /*10070*/  LDL.LU R7, [R1+0x9c] ;  /* 0x00009c0001077983 */ /* 0x000ee20000300800 */
[C---:B--2---:R-:W-:Y:S11]  /*10080*/  HMMA.16816.F32.BF16 R8, R24.reuse, R14, R8 ;  /* 0x0000000e1808723c */ /* 0x044ff60000041808 */
[----:B------:R-:W-:Y:S11]  /*10090*/  @!UPT UIADD3 URZ, URZ, URZ, URZ ;  /* 0x0000003f3f3ff290 */ /* 0x000ff6000fffe03f */
[----:B------:R-:W-:Y:S01]  /*100a0*/  @!UPT UIADD3 URZ, URZ, URZ, URZ ;  /* 0x0000003f3f3ff290 */ /* 0x000fe2000fffe03f */
[----:B------:R0:W-:Y:S04]  /*100b0*/  STL.64 [R1+0x300], R8 ;  /* 0x0003000801007387 */ /* 0x0001e80000100a00 */
[----:B------:R1:W-:Y:S01]  /*100c0*/  STL.64 [R1+0x308], R10 ;  /* 0x0003080a01007387 */ /* 0x0003e20000100a00 */
[----:B0-----:R-:W-:Y:S02]  /*100d0*/  IMAD.MOV.U32 R9, RZ, RZ, R14 ;  /* 0x000000ffff097224 */ /* 0x001fe400078e000e */
[----:B------:R-:W-:Y:S02]  /*100e0*/  IMAD.MOV.U32 R8, RZ, RZ, R15 ;  /* 0x000000ffff087224 */ /* 0x000fe400078e000f */
[----:B------:R-:W3:Y:S02]  /*100f0*/  LDL.LU.64 R14, [R1+0x838] ;  /* 0x00083800010e7983 */ /* 0x000ee40000300a00 */
[----:B---3--:R-:W-:Y:S01]  /*10100*/  HMMA.16816.F32.BF16 R16, R24, R14, R16 ;  /* 0x0000000e1810723c */ /* 0x008fe20000041810 */
[----:B-1----:R-:W-:-:S02]  /*10110*/  IMAD.MOV.U32 R11, RZ, RZ, R14 ;  /* 0x000000ffff0b7224 */ /* 0x002fc400078e000e */
[----:B------:R-:W-:Y:S11]  /*10120*/  IMAD.MOV.U32 R10, RZ, RZ, R15 ;  /* 0x000000ffff0a7224 */ /* 0x000ff600078e000f */
[----:B------:R-:W-:Y:S09]  /*10130*/  @!UPT UIADD3 URZ, URZ, URZ, URZ ;  /* 0x0000003f3f3ff290 */ /* 0x000ff2000fffe03f */
[----:B------:R-:W-:Y:S04]  /*10140*/  STL.64 [R1+0x310], R16 ;  /* 0x0003101001007387 */ /* 0x000fe80000100a00 */
[----:B------:R0:W-:Y:S04]  /*10150*/  STL.64 [R1+0x318], R18 ;  /* 0x0003181201007387 */ /* 0x0001e80000100a00 */
[----:B0-----:R-:W2:Y:S04]  /*10160*/  LDL.LU.64 R18, [R1+0x830] ;  /* 0x0008300001127983 */ /* 0x001ea80000300a00 */
[----:B------:R-:W3:Y:S04]  /*10170*/  LDL.LU.64 R16, [R1+0x828] ;  /* 0x0008280001107983 */ /* 0x000ee80000300a00 */
        /* <DEDUP_REMOVED lines=9> */
[----:B------:R-:W2:Y:S04]  /*10210*/  LDL.LU.64 R14, [R1+0x808] ;  /* 0x00080800010e7983 */ /* 0x000ea80000300a00 */
[----:B------:R-:W2:Y:S02]  /*10220*/  LDL.LU.64 R12, [R1+0x800] ;  /* 0x00080000010c7983 */ /* 0x000ea40000300a00 */
[----:B--2---:R-:W-:Y:S11]  /*10230*/  HMMA.16816.F32.BF16 R12, R24, R18, R12 ;  /* 0x00000012180c723c */ /* 0x004ff6000004180c */
[----:B------:R-:W-:Y:S11]  /*10240*/  @!UPT UIADD3 URZ, URZ, URZ, URZ ;  /* 0x0000003f3f3ff290 */ /* 0x000ff6000fffe03f */
[----:B------:R-:W-:Y:S01]  /*10250*/  @!UPT UIADD3 URZ, URZ, URZ, URZ ;  /* 0x0000003f3f3ff290 */ /* 0x000fe2000fffe03f */
[----:B------:R-:W-:Y:S04]  /*10260*/  STL.64 [R1+0x330], R12 ;  /* 0x0003300c01007387 */ /* 0x000fe80000100a00 */
[----:B------:R0:W-:Y:S04]  /*10270*/  STL.64 [R1+0x338], R14 ;  /* 0x0003380e01007387 */ /* 0x0001e80000100a00 */
[----:B0-----:R-:W4:Y:S04]  /*10280*/  LDL.LU.64 R14, [R1+0x7f8] ;  /* 0x0007f800010e7983 */ /* 0x001f280000300a00 */
[----:B------:R-:W4:Y:S04]  /*10290*/  LDL.LU.64 R12, [R1+0x7f0] ;  /* 0x0007f000010c7983 */ /* 0x000f280000300a00 */
[----:B------:R0:W-:Y:S04]  /*102a0*/  STL.64 [R1+0x768], R18 ;  /* 0x0007681201007387 */ /* 0x0001e80000100a00 */
[----:B---3--:R-:W-:Y:S01]  /*102b0*/  STL.64 [R1+0x760], R16 ;  /* 0x0007601001007387 */ /* 0x008fe20000100a00 */
[----:B0-----:R-:W-:-:S02]  /*102c0*/  IMAD.MOV.U32 R18, RZ, RZ, R3 ;  /* 0x000000ffff127224 */ /* 0x001fc400078e0003 */
[----:B------:R-:W-:Y:S01]  /*102d0*/  IMAD.MOV.U32 R19, RZ, RZ, R28 ;  /* 0x000000ffff137224 */ /* 0x000fe200078e001c */
[----:B------:R-:W2:Y:S04]  /*102e0*/  LDL.LU R3, [R1+0x7e8] ;  /* 0x0007e80001037983 */ /* 0x000ea80000300800 */
[----:B------:R0:W-:Y:S02]  /*102f0*/  STL.64 [R1+0x780], R18 ;  /* 0x0007801201007387 */ /* 0x0001e40000100a00 */
[----:B0-----:R-:W-:Y:S02]  /*10300*/  IMAD.MOV.U32 R18, RZ, RZ, R11 ;  /* 0x000000ffff127224 */ /* 0x001fe400078e000b */
[----:B------:R-:W-:-:S05]  /*10310*/  IMAD.MOV.U32 R19, RZ, RZ, R10 ;  /* 0x000000ffff137224 */ /* 0x000fca00078e000a */
[----:B------:R0:W-:Y:S02]  /*10320*/  STL.64 [R1+0x798], R18 ;  /* 0x0007981201007387 */ /* 0x0001e40000100a00 */
[----:B0-----:R-:W-:Y:S02]  /*10330*/  IMAD.MOV.U32 R18, RZ, RZ, R9 ;  /* 0x000000ffff127224 */ /* 0x001fe400078e0009 */
[----:B------:R-:W-:Y:S01]  /*10340*/  IMAD.MOV.U32 R19, RZ, RZ, R8 ;  /* 0x000000ffff137224 */ /* 0x000fe200078e0008 */
[----:B----4-:R-:W-:Y:S11]  /*10350*/  HMMA.16816.F32.BF16 R12, R24, R22, R12 ;  /* 0x00000016180c723c */ /* 0x010ff6000004180c */
[----:B------:R-:W-:Y:S11]  /*10360*/  @!UPT UIADD3 URZ, URZ, URZ, URZ ;  /* 0x0000003f3f3ff290 */ /* 0x000ff6000fffe03f */
[----:B------:R-:W-:Y:S01]  /*10370*/  @!UPT UIADD3 URZ, URZ, URZ, URZ ;  /* 0x0000003f3f3ff290 */ /* 0x000fe2000fffe03f */
[----:B------:R-:W-:Y:S04]  /*10380*/  STL.64 [R1+0x340], R12 ;  /* 0x0003400c01007387 */ /* 0x000fe80000100a00 */
[----:B------:R-:W-:Y:S04]  /*10390*/  STL.64 [R1+0x348], R14 ;  /* 0x0003480e01007387 */ /* 0x000fe80000100a00 */
[----:B------:R0:W-:Y:S02]  /*103a0*/  STL.64 [R1+0x7b0], R18 ;  /* 0x0007b01201007387 */ /* 0x0001e40000100a00 */
[----:B0-----:R-:W-:-:S02]  /*103b0*/  IMAD.MOV.U32 R18, RZ, RZ, R7 ;  /* 0x000000ffff127224 */ /* 0x001fc400078e0007 */
[----:B------:R-:W-:-:S05]  /*103c0*/  IMAD.MOV.U32 R19, RZ, RZ, R6 ;  /* 0x000000ffff137224 */ /* 0x000fca00078e0006 */
[----:B------:R0:W-:Y:S02]  /*103d0*/  STL.64 [R1+0x7c8], R18 ;  /* 0x0007c81201007387 */ /* 0x0001e40000100a00 */
[----:B0-----:R-:W-:Y:S02]  /*103e0*/  IMAD.MOV.U32 R18, RZ, RZ, R5 ;  /* 0x000000ffff127224 */ /* 0x001fe400078e0005 */
[----:B------:R-:W-:-:S05]  /*103f0*/  IMAD.MOV.U32 R19, RZ, RZ, R4 ;  /* 0x000000ffff137224 */ /* 0x000fca00078e0004 */
[----:B------:R-:W-:Y:S04]  /*10400*/  STL.64 [R1+0x7e0], R18 ;  /* 0x0007e01201007387 */ /* 0x000fe80000100a00 */
[----:B------:R-:W-:Y:S04]  /*10410*/  STL.64 [R1+0x778], R22 ;  /* 0x0007781601007387 */ /* 0x000fe80000100a00 */
[----:B------:R0:W-:Y:S04]  /*10420*/  STL.64 [R1+0x770], R20 ;  /* 0x0007701401007387 */ /* 0x0001e80000100a00 */
[----:B0-----:R-:W3:Y:S04]  /*10430*/  LDL.LU R20, [R1+0xe0] ;  /* 0x0000e00001147983 */ /* 0x001ee80000300800 */
[----:B------:R-:W3:Y:S04]  /*10440*/  LDL.LU R21, [R1+0xe4] ;  /* 0x0000e40001157983 */ /* 0x000ee80000300800 */
[----:B------:R-:W4:Y:S04]  /*10450*/  LDL.LU R22, [R1+0xe8] ;  /* 0x0000e80001167983 */ /* 0x000f280000300800 */
[----:B------:R-:W4:Y:S04]  /*10460*/  LDL.LU R23, [R1+0xec] ;  /* 0x0000ec0001177983 */ /* 0x000f280000300800 */
[----:B------:R-:W2:Y:S04]  /*10470*/  LDL R11, [R1+0x358] ;  /* 0x00035800010b7983 */ /* 0x000ea80000100800 */
[----:B------:R-:W2:Y:S04]  /*10480*/  LDL R15, [R1+0x360] ;  /* 0x00036000010f7983 */ /* 0x000ea80000100800 */
[----:B------:R-:W2:Y:S04]  /*10490*/  LDL.LU R16, [R1+0x230] ;  /* 0x0002300001107983 */ /* 0x000ea80000300800 */
[----:B------:R-:W2:Y:S04]  /*104a0*/  LDL.LU R17, [R1+0x234] ;  /* 0x0002340001117983 */ /* 0x000ea80000300800 */
[----:B------:R-:W2:Y:S04]  /*104b0*/  LDL.LU R18, [R1+0x238] ;  /* 0x0002380001127983 */ /* 0x000ea80000300800 */
[----:B------:R-:W2:Y:S04]  /*104c0*/  LDL.LU R19, [R1+0x23c] ;  /* 0x00023c0001137983 */ /* 0x000ea80000300800 */
[----:B----4-:R-:W-:Y:S04]  /*104d0*/  STL.64 [R1+0x790], R22 ;  /* 0x0007901601007387 */ /* 0x010fe80000100a00 */
[----:B---3--:R0:W-:Y:S04]  /*104e0*/  STL.64 [R1+0x788], R20 ;  /* 0x0007881401007387 */ /* 0x0081e80000100a00 */
[----:B--2---:R-:W1:Y:S04]  /*104f0*/  LDSM.16.MT88.4 R4, [R11+0x13080] ;  /* 0x013080000b04783b */ /* 0x004e680000004200 */
[----:B------:R-:W-:Y:S04]  /*10500*/  LDSM.16.MT88.4 R8, [R15+0x13000] ;  /* 0x013000000f08783b */ /* 0x000fe80000004200 */
[----:B0-----:R-:W2:Y:S04]  /*10510*/  LDL.LU R20, [R1+0x120] ;  /* 0x0001200001147983 */ /* 0x001ea80000300800 */
[----:B------:R-:W2:Y:S04]  /*10520*/  LDL.LU R21, [R1+0x124] ;  /* 0x0001240001157983 */ /* 0x000ea80000300800 */
[----:B------:R-:W3:Y:S04]  /*10530*/  LDL.LU R22, [R1+0x128] ;  /* 0x0001280001167983 */ /* 0x000ee80000300800 */
[----:B------:R-:W3:Y:S04]  /*10540*/  LDL.LU R23, [R1+0x12c] ;  /* 0x00012c0001177983 */ /* 0x000ee80000300800 */
[----:B------:R-:W0:Y:S04]  /*10550*/  LDSM.16.MT88.4 R12, [R15+0x13080] ;  /* 0x013080000f0c783b */ /* 0x000e280000004200 */
[----:B---3--:R-:W-:Y:S04]  /*10560*/  STL.64 [R1+0x7a8], R22 ;  /* 0x0007a81601007387 */ /* 0x008fe80000100a00 */
[----:B--2---:R2:W-:Y:S04]  /*10570*/  STL.64 [R1+0x7a0], R20 ;  /* 0x0007a01401007387 */ /* 0x0045e80000100a00 */
[----:B--2---:R-:W2:Y:S04]  /*10580*/  LDL.LU R20, [R1+0x170] ;  /* 0x0001700001147983 */ /* 0x004ea80000300800 */
[----:B------:R-:W2:Y:S04]  /*10590*/  LDL.LU R21, [R1+0x174] ;  /* 0x0001740001157983 */ /* 0x000ea80000300800 */
[----:B------:R-:W3:Y:S04]  /*105a0*/  LDL.LU R22, [R1+0x178] ;  /* 0x0001780001167983 */ /* 0x000ee80000300800 */
[----:B------:R-:W3:Y:S04]  /*105b0*/  LDL.LU R23, [R1+0x17c] ;  /* 0x00017c0001177983 */ /* 0x000ee80000300800 */
[----:B---3--:R-:W-:Y:S04]  /*105c0*/  STL.64 [R1+0x7c0], R22 ;  /* 0x0007c01601007387 */ /* 0x008fe80000100a00 */
[----:B--2---:R2:W-:Y:S04]  /*105d0*/  STL.64 [R1+0x7b8], R20 ;  /* 0x0007b81401007387 */ /* 0x0045e80000100a00 */
[----:B--2---:R-:W2:Y:S04]  /*105e0*/  LDL.LU R20, [R1+0x1c0] ;  /* 0x0001c00001147983 */ /* 0x004ea80000300800 */
[----:B------:R-:W2:Y:S04]  /*105f0*/  LDL.LU R21, [R1+0x1c4] ;  /* 0x0001c40001157983 */ /* 0x000ea80000300800 */
[----:B------:R-:W3:Y:S04]  /*10600*/  LDL.LU R22, [R1+0x1c8] ;  /* 0x0001c80001167983 */ /* 0x000ee80000300800 */
[----:B------:R-:W3:Y:S01]  /*10610*/  LDL.LU R23, [R1+0x1cc] ;  /* 0x0001cc0001177983 */ /* 0x000ee20000300800 */
[----:B------:R-:W-:-:S02]  /*10620*/  IMAD.MOV.U32 R26, RZ, RZ, R2 ;  /* 0x000000ffff1a7224 */ /* 0x000fc400078e0002 */
[----:B------:R-:W-:-:S07]  /*10630*/  IMAD.MOV.U32 R27, RZ, RZ, R0 ;  /* 0x000000ffff1b7224 */ /* 0x000fce00078e0000 */
[C---:B-1----:R-:W-:Y:S01]  /*10640*/  HMMA.16816.F32.BF16 R24, R4.reuse, R26, R16 ;  /* 0x0000001a0418723c */ /* 0x042fe20000041810 */
[----:B---3--:R-:W-:Y:S04]  /*10650*/  STL.64 [R1+0x7d8], R22 ;  /* 0x0007d81601007387 */ /* 0x008fe80000100a00 */
[----:B--2---:R1:W-:Y:S04]  /*10660*/  STL.64 [R1+0x7d0], R20 ;  /* 0x0007d01401007387 */ /* 0x0043e80000100a00 */
[----:B-1----:R-:W2:Y:S04]  /*10670*/  LDL.LU R20, [R1+0x1f0] ;  /* 0x0001f00001147983 */ /* 0x002ea80000300800 */
[----:B------:R-:W2:Y:S04]  /*10680*/  LDL.LU R21, [R1+0x1f4] ;  /* 0x0001f40001157983 */ /* 0x000ea80000300800 */
[----:B------:R-:W2:Y:S04]  /*10690*/  LDL.LU R22, [R1+0x1f8] ;  /* 0x0001f80001167983 */ /* 0x000ea80000300800 */
[----:B------:R-:W2:Y:S04]  /*106a0*/  LDL.LU R23, [R1+0x1fc] ;  /* 0x0001fc0001177983 */ /* 0x000ea80000300800 */
[----:B0-----:R-:W-:Y:S04]  /*106b0*/  STL.64 [R1+0x6d8], R14 ;  /* 0x0006d80e01007387 */ /* 0x001fe80000100a00 */
[----:B------:R0:W-:Y:S04]  /*106c0*/  STL.64 [R1+0x6d0], R12 ;  /* 0x0006d00c01007387 */ /* 0x0001e80000100a00 */
[----:B0-----:R-:W3:Y:S04]  /*106d0*/  LDL.LU R12, [R1+0x70] ;  /* 0x00007000010c7983 */ /* 0x001ee80000300800 */
[----:B------:R-:W3:Y:S04]  /*106e0*/  LDL.LU R13, [R1+0x74] ;  /* 0x00007400010d7983 */ /* 0x000ee80000300800 */
[----:B------:R-:W3:Y:S04]  /*106f0*/  LDL.LU R14, [R1+0x78] ;  /* 0x00007800010e7983 */ /* 0x000ee80000300800 */
[----:B------:R-:W2:Y:S04]  /*10700*/  LDL.LU.64 R18, [R1+0x7e0] ;  /* 0x0007e00001127983 */ /* 0x000ea80000300a00 */
[----:B------:R-:W-:Y:S04]  /*10710*/  STL.64 [R1+0x150], R24 ;  /* 0x0001501801007387 */ /* 0x000fe80000100a00 */
[----:B------:R-:W-:Y:S01]  /*10720*/  STL.64 [R1+0x158], R26 ;  /* 0x0001581a01007387 */ /* 0x000fe20000100a00 */
[C---:B--2---:R-:W-:Y:S03]  /*10730*/  HMMA.16816.F32.BF16 R16, R4.reuse, R18, R20 ;  /* 0x000000120410723c */ /* 0x044fe60000041814 */
[----:B------:R-:W2:Y:S04]  /*10740*/  LDL.LU.64 R22, [R1+0x7d8] ;  /* 0x0007d80001167983 */ /* 0x000ea80000300a00 */
[----:B------:R-:W2:Y:S11]  /*10750*/  LDL.LU.64 R20, [R1+0x7d0] ;  /* 0x0007d00001147983 */ /* 0x000eb60000300a00 */
[----:B------:R-:W-:Y:S05]  /*10760*/  @!UPT UIADD3 URZ, URZ, URZ, URZ ;  /* 0x0000003f3f3ff290 */ /* 0x000fea000fffe03f */
[----:B------:R-:W-:Y:S04]  /*10770*/  STL.64 [R1+0x190], R16 ;  /* 0x0001901001007387 */ /* 0x000fe80000100a00 */
[----:B------:R0:W-:Y:S04]  /*10780*/  STL.64 [R1+0x198], R18 ;  /* 0x0001981201007387 */ /* 0x0001e80000100a00 */
[----:B0-----:R-:W2:Y:S01]  /*10790*/  LDL.LU.64 R18, [R1+0x7c8] ;  /* 0x0007c80001127983 */ /* 0x001ea20000300a00 */
[----:B------:R-:W-:Y:S02]  /*107a0*/  IMAD.MOV.U32 R26, RZ, RZ, R16 ;  /* 0x000000ffff1a7224 */ /* 0x000fe400078e0010 */
[----:B--2---:R-:W-:Y:S01]  /*107b0*/  HMMA.16816.F32.BF16 R16, R4, R18, R20 ;  /* 0x000000120410723c */ /* 0x004fe20000041814 */
[----:B------:R-:W2:Y:S04]  /*107c0*/  LDL.LU.64 R22, [R1+0x7c0] ;  /* 0x0007c00001167983 */ /* 0x000ea80000300a00 */
[----:B------:R-:W2:Y:S11]  /*107d0*/  LDL.LU.64 R20, [R1+0x7b8] ;  /* 0x0007b80001147983 */ /* 0x000eb60000300a00 */
[----:B------:R-:W-:Y:S07]  /*107e0*/  @!UPT UIADD3 URZ, URZ, URZ, URZ ;  /* 0x0000003f3f3ff290 */ /* 0x000fee000fffe03f */
[----:B------:R-:W-:Y:S04]  /*107f0*/  STL.64 [R1+0x200], R16 ;  /* 0x0002001001007387 */ /* 0x000fe80000100a00 */
[----:B------:R0:W-:Y:S04]  /*10800*/  STL.64 [R1+0x208], R18 ;  /* 0x0002081201007387 */ /* 0x0001e80000100a00 */
[----:B0-----:R-:W2:Y:S01]  /*10810*/  LDL.LU.64 R18, [R1+0x7b0] ;  /* 0x0007b00001127983 */ /* 0x001ea20000300a00 */
[----:B------:R-:W-:Y:S02]  /*10820*/  IMAD.MOV.U32 R27, RZ, RZ, R16 ;  /* 0x000000ffff1b7224 */ /* 0x000fe400078e0010 */
[----:B------:R-:W-:-:S03]  /*10830*/  IMAD.MOV.U32 R25, RZ, RZ, R24 ;  /* 0x000000ffff197224 */ /* 0x000fc600078e0018 */
[----:B------:R-:W-:Y:S04]  /*10840*/  STL.64 [R1+0x6f0], R26 ;  /* 0x0006f01a01007387 */ /* 0x000fe80000100a00 */
[----:B------:R0:W-:Y:S04]  /*10850*/  STL [R1+0x6e8], R25 ;  /* 0x0006e81901007387 */ /* 0x0001e80000100800 */
[----:B------:R-:W4:Y:S04]  /*10860*/  LDL.LU R24, [R1+0xd0] ;  /* 0x0000d00001187983 */ /* 0x000f280000300800 */
[----:B0-----:R-:W4:Y:S04]  /*10870*/  LDL.LU R25, [R1+0xd4] ;  /* 0x0000d40001197983 */ /* 0x001f280000300800 */
[----:B------:R-:W4:Y:S04]  /*10880*/  LDL.LU R26, [R1+0xd8] ;  /* 0x0000d800011a7983 */ /* 0x000f280000300800 */
        /* <DEDUP_REMOVED lines=9> */
[----:B------:R-:W2:Y:S04]  /*10920*/  LDL.LU.64 R22, [R1+0x790] ;  /* 0x0007900001167983 */ /* 0x000ea80000300a00 */
[----:B------:R-:W2:Y:S11]  /*10930*/  LDL.LU.64 R20, [R1+0x788] ;  /* 0x0007880001147983 */ /* 0x000eb60000300a00 */
[----:B------:R-:W-:Y:S06]  /*10940*/  @!UPT UIADD3 URZ, URZ, URZ, URZ ;  /* 0x0000003f3f3ff290 */ /* 0x000fec000fffe03f */
[----:B------:R-:W-:Y:S04]  /*10950*/  STL.64 [R1+0x280], R16 ;  /* 0x0002801001007387 */ /* 0x000fe80000100a00 */
[----:B------:R0:W-:Y:S04]  /*10960*/  STL.64 [R1+0x288], R18 ;  /* 0x0002881201007387 */ /* 0x0001e80000100a00 */
[----:B0-----:R-:W2:Y:S02]  /*10970*/  LDL.LU.64 R18, [R1+0x780] ;  /* 0x0007800001127983 */ /* 0x001ea40000300a00 */
[C---:B--2---:R-:W-:Y:S02]  /*10980*/  HMMA.16816.F32.BF16 R16, R4.reuse, R18, R20 ;  /* 0x000000120410723c */ /* 0x044fe40000041814 */
[----:B------:R-:W3:Y:S04]  /*10990*/  LDL.LU.64 R22, [R1+0x778] ;  /* 0x0007780001167983 */ /* 0x000ee80000300a00 */
[----:B------:R-:W2:Y:S11]  /*109a0*/  LDL.LU.64 R20, [R1+0x770] ;  /* 0x0007700001147983 */ /* 0x000eb60000300a00 */
[----:B------:R-:W-:Y:S06]  /*109b0*/  @!UPT UIADD3 URZ, URZ, URZ, URZ ;  /* 0x0000003f3f3ff290 */ /* 0x000fec000fffe03f */
[----:B------:R-:W-:Y:S04]  /*109c0*/  STL.64 [R1+0x2a0], R16 ;  /* 0x0002a01001007387 */ /* 0x000fe80000100a00 */
[----:B------:R0:W-:Y:S04]  /*109d0*/  STL.64 [R1+0x2a8], R18 ;  /* 0x0002a81201007387 */ /* 0x0001e80000100a00 */
[----:B0-----:R-:W4:Y:S04]  /*109e0*/  LDL.LU.64 R18, [R1+0x768] ;  /* 0x0007680001127983 */ /* 0x001f280000300a00 */
[----:B------:R-:W2:Y:S01]  /*109f0*/  LDL.LU.64 R16, [R1+0x760] ;  /* 0x0007600001107983 */ /* 0x000ea20000300a00 */
[----:B------:R-:W-:Y:S01]  /*10a00*/  IMAD.MOV.U32 R15, RZ, RZ, R3 ;  /* 0x000000ffff0f7224 */ /* 0x000fe200078e0003 */
[C---:B----4-:R-:W-:Y:S08]  /*10a10*/  HMMA.16816.F32.BF16 R24, R4.reuse, R18, R24 ;  /* 0x000000120418723c */ /* 0x050ff00000041818 */
[----:B---3--:R-:W-:Y:S01]  /*10a20*/  HMMA.16816.F32.BF16 R4, R4, R22, R12 ;  /* 0x000000160404723c */ /* 0x008fe2000004180c */
[----:B------:R-:W-:Y:S04]  /*10a30*/  STL.64 [R1+0x700], R18 ;  /* 0x0007001201007387 */ /* 0x000fe80000100a00 */
[----:B--2---:R-:W-:Y:S10]  /*10a40*/  STL.64 [R1+0x6f8], R16 ;  /* 0x0006f81001007387 */ /* 0x004ff40000100a00 */
[----:B------:R-:W-:Y:S04]  /*10a50*/  STL.64 [R1+0x2d0], R24 ;  /* 0x0002d01801007387 */ /* 0x000fe80000100a00 */
[----:B------:R-:W-:Y:S04]  /*10a60*/  STL.64 [R1+0x2d8], R26 ;  /* 0x0002d81a01007387 */ /* 0x000fe80000100a00 */
[----:B------:R-:W2:Y:S04]  /*10a70*/  LDL.LU R12, [R1+0x220] ;  /* 0x00022000010c7983 */ /* 0x000ea80000300800 */
[----:B------:R-:W-:Y:S04]  /*10a80*/  STL.64 [R1+0x2f0], R4 ;  /* 0x0002f00401007387 */ /* 0x000fe80000100a00 */
[----:B------:R0:W-:Y:S04]  /*10a90*/  STL.64 [R1+0x2f8], R6 ;  /* 0x0002f80601007387 */ /* 0x0001e80000100a00 */
[----:B------:R-:W2:Y:S04]  /*10aa0*/  LDL.LU R13, [R1+0x224] ;  /* 0x00022400010d7983 */ /* 0x000ea80000300800 */
[----:B------:R-:W2:Y:S04]  /*10ab0*/  LDL.LU R14, [R1+0x228] ;  /* 0x00022800010e7983 */ /* 0x000ea80000300800 */
[----:B------:R-:W2:Y:S04]  /*10ac0*/  LDL.LU R15, [R1+0x22c] ;  /* 0x00022c00010f7983 */ /* 0x000ea80000300800 */
[----:B0-----:R-:W3:Y:S04]  /*10ad0*/  LDL.LU.64 R6, [R1+0x28] ;  /* 0x0000280001067983 */ /* 0x001ee80000300a00 */
[----:B---3--:R0:W-:Y:S04]  /*10ae0*/  STL.64 [R1+0x728], R6 ;  /* 0x0007280601007387 */ /* 0x0081e80000100a00 */
[----:B0-----:R-:W3:Y:S04]  /*10af0*/  LDL.LU.64 R6, [R1+0x38] ;  /* 0x0000380001067983 */ /* 0x001ee80000300a00 */
[----:B---3--:R0:W-:Y:S04]  /*10b00*/  STL.64 [R1+0x740], R6 ;  /* 0x0007400601007387 */ /* 0x0081e80000100a00 */
[----:B0-----:R-:W3:Y:S04]  /*10b10*/  LDL.LU.64 R6, [R1+0x48] ;  /* 0x0000480001067983 */ /* 0x001ee80000300a00 */
[----:B---3--:R0:W-:Y:S04]  /*10b20*/  STL.64 [R1+0x758], R6 ;  /* 0x0007580601007387 */ /* 0x0081e80000100a00 */
[----:B0-----:R-:W2:Y:S04]  /*10b30*/  LDL.LU.64 R6, [R1+0x68] ;  /* 0x0000680001067983 */ /* 0x001ea80000300a00 */
[----:B------:R-:W-:Y:S04]  /*10b40*/  STL.64 [R1+0x710], R22 ;  /* 0x0007101601007387 */ /* 0x000fe80000100a00 */
[----:B------:R0:W-:Y:S04]  /*10b50*/  STL.64 [R1+0x708], R20 ;  /* 0x0007081401007387 */ /* 0x0001e80000100a00 */
[----:B0-----:R-:W3:Y:S04]  /*10b60*/  LDL.LU R20, [R1+0x130] ;  /* 0x0001300001147983 */ /* 0x001ee80000300800 */
[----:B------:R-:W3:Y:S04]  /*10b70*/  LDL.LU R21, [R1+0x134] ;  /* 0x0001340001157983 */ /* 0x000ee80000300800 */
[----:B------:R-:W4:Y:S04]  /*10b80*/  LDL.LU R22, [R1+0x138] ;  /* 0x0001380001167983 */ /* 0x000f280000300800 */
[----:B------:R-:W4:Y:S04]  /*10b90*/  LDL.LU R23, [R1+0x13c] ;  /* 0x00013c0001177983 */ /* 0x000f280000300800 */
[----:B----4-:R-:W-:Y:S04]  /*10ba0*/  STL.64 [R1+0x720], R22 ;  /* 0x0007201601007387 */ /* 0x010fe80000100a00 */
[----:B---3--:R0:W-:Y:S04]  /*10bb0*/  STL.64 [R1+0x718], R20 ;  /* 0x0007181401007387 */ /* 0x0081e80000100a00 */
[----:B0-----:R-:W3:Y:S04]  /*10bc0*/  LDL.LU R20, [R1+0x140] ;  /* 0x0001400001147983 */ /* 0x001ee80000300800 */
[----:B------:R-:W3:Y:S04]  /*10bd0*/  LDL.LU R21, [R1+0x144] ;  /* 0x0001440001157983 */ /* 0x000ee80000300800 */
[----:B------:R-:W4:Y:S04]  /*10be0*/  LDL.LU R22, [R1+0x148] ;  /* 0x0001480001167983 */ /* 0x000f280000300800 */
[----:B------:R-:W4:Y:S01]  /*10bf0*/  LDL.LU R23, [R1+0x14c] ;  /* 0x00014c0001177983 */ /* 0x000f220000300800 */
[----:B--2---:R-:W-:Y:S03]  /*10c00*/  HMMA.16816.F32.BF16 R12, R8, R6, R12 ;  /* 0x00000006080c723c */ /* 0x004fe6000004180c */
[----:B----4-:R-:W-:Y:S04]  /*10c10*/  STL.64 [R1+0x738], R22 ;  /* 0x0007381601007387 */ /* 0x010fe80000100a00 */
[----:B---3--:R0:W-:Y:S04]  /*10c20*/  STL.64 [R1+0x730], R20 ;  /* 0x0007301401007387 */ /* 0x0081e80000100a00 */
        /* <DEDUP_REMOVED lines=11> */
[----:B------:R-:W4:Y:S04]  /*10ce0*/  LDL.LU R24, [R1+0xf0] ;  /* 0x0000f00001187983 */ /* 0x000f280000300800 */
[----:B------:R-:W4:Y:S04]  /*10cf0*/  LDL.LU R25, [R1+0xf4] ;  /* 0x0000f40001197983 */ /* 0x000f280000300800 */
[----:B------:R-:W4:Y:S04]  /*10d00*/  LDL.LU R26, [R1+0xf8] ;  /* 0x0000f800011a7983 */ /* 0x000f280000300800 */
[----:B------:R-:W4:Y:S04]  /*10d10*/  LDL.LU R27, [R1+0xfc] ;  /* 0x0000fc00011b7983 */ /* 0x000f280000300800 */
[----:B------:R0:W-:Y:S04]  /*10d20*/  STL.64 [R1+0xc0], R12 ;  /* 0x0000c00c01007387 */ /* 0x0001e80000100a00 */
[----:B------:R1:W-:Y:S01]  /*10d30*/  STL.64 [R1+0xc8], R14 ;  /* 0x0000c80e01007387 */ /* 0x0003e20000100a00 */
[----:B0-----:R-:W-:-:S02]  /*10d40*/  IMAD.MOV.U32 R13, RZ, RZ, R6 ;  /* 0x000000ffff0d7224 */ /* 0x001fc400078e0006 */
[----:B------:R-:W-:Y:S02]  /*10d50*/  IMAD.MOV.U32 R12, RZ, RZ, R7 ;  /* 0x000000ffff0c7224 */ /* 0x000fe400078e0007 */
[----:B------:R-:W2:Y:S02]  /*10d60*/  LDL.LU.64 R6, [R1+0x758] ;  /* 0x0007580001067983 */ /* 0x000ea40000300a00 */
[C---:B--2---:R-:W-:Y:S01]  /*10d70*/  HMMA.16816.F32.BF16 R20, R8.reuse, R6, R20 ;  /* 0x000000060814723c */ /* 0x044fe20000041814 */
[----:B-1----:R-:W-:Y:S02]  /*10d80*/  IMAD.MOV.U32 R15, RZ, RZ, R6 ;  /* 0x000000ffff0f7224 */ /* 0x002fe400078e0006 */
[----:B------:R-:W-:Y:S11]  /*10d90*/  IMAD.MOV.U32 R14, RZ, RZ, R7 ;  /* 0x000000ffff0e7224 */ /* 0x000ff600078e0007 */
[----:B------:R-:W-:Y:S09]  /*10da0*/  @!UPT UIADD3 URZ, URZ, URZ, URZ ;  /* 0x0000003f3f3ff290 */ /* 0x000ff2000fffe03f */
        /* <DEDUP_REMOVED lines=33> */
[----:B------:R-:W-:Y:S01]  /*10fc0*/  STL.64 [R1+0x678], R4 ;  /* 0x0006780401007387 */ /* 0x000fe20000100a00 */
[----:B0-----:R-:W-:-:S02]  /*10fd0*/  IMAD.MOV.U32 R6, RZ, RZ, R16 ;  /* 0x000000ffff067224 */ /* 0x001fc400078e0010 */
[----:B------:R-:W-:-:S05]  /*10fe0*/  IMAD.MOV.U32 R7, RZ, RZ, R2 ;  /* 0x000000ffff077224 */ /* 0x000fca00078e0002 */
[----:B------:R0:W-:Y:S04]  /*10ff0*/  STL.64 [R1+0x698], R6 ;  /* 0x0006980601007387 */ /* 0x0001e80000100a00 */
[----:B0-----:R-:W2:Y:S02]  /*11000*/  LDL.LU.64 R6, [R1+0x18] ;  /* 0x0000180001067983 */ /* 0x001ea40000300a00 */
[----:B--2---:R-:W-:Y:S01]  /*11010*/  HMMA.16816.F32.BF16 R20, R8, R6, R20 ;  /* 0x000000060814723c */ /* 0x004fe20000041814 */
[----:B------:R-:W-:Y:S02]  /*11020*/  IMAD.MOV.U32 R28, RZ, RZ, R7 ;  /* 0x000000ffff1c7224 */ /* 0x000fe400078e0007 */
[----:B------:R-:W-:-:S04]  /*11030*/  IMAD.MOV.U32 R2, RZ, RZ, R6 ;  /* 0x000000ffff027224 */ /* 0x000fc800078e0006 */
[----:B------:R-:W-:Y:S02]  /*11040*/  IMAD.MOV.U32 R6, RZ, RZ, R15 ;  /* 0x000000ffff067224 */ /* 0x000fe400078e000f */
[----:B------:R-:W-:Y:S11]  /*11050*/  IMAD.MOV.U32 R7, RZ, RZ, R14 ;  /* 0x000000ffff077224 */ /* 0x000ff600078e000e */
[----:B------:R-:W-:Y:S03]  /*11060*/  @!UPT UIADD3 URZ, URZ, URZ, URZ ;  /* 0x0000003f3f3ff290 */ /* 0x000fe6000fffe03f */
[----:B------:R-:W-:Y:S04]  /*11070*/  STL.64 [R1+0x1d0], R20 ;  /* 0x0001d01401007387 */ /* 0x000fe80000100a00 */
[----:B------:R0:W-:Y:S04]  /*11080*/  STL.64 [R1+0x1d8], R22 ;  /* 0x0001d81601007387 */ /* 0x0001e80000100a00 */
[----:B0-----:R-:W2:Y:S04]  /*11090*/  LDL.LU.64 R22, [R1+0x710] ;  /* 0x0007100001167983 */ /* 0x001ea80000300a00 */
[----:B------:R-:W2:Y:S04]  /*110a0*/  LDL.LU.64 R20, [R1+0x708] ;  /* 0x0007080001147983 */ /* 0x000ea80000300a00 */
[----:B------:R0:W-:Y:S04]  /*110b0*/  STL.64 [R1+0x6b0], R6 ;  /* 0x0006b00601007387 */ /* 0x0001e80000100a00 */
[----:B------:R-:W3:Y:S04]  /*110c0*/  LDL.LU R4, [R1+0x100] ;  /* 0x0001000001047983 */ /* 0x000ee80000300800 */
[----:B------:R-:W3:Y:S04]  /*110d0*/  LDL.LU R5, [R1+0x104] ;  /* 0x0001040001057983 */ /* 0x000ee80000300800 */
[----:B0-----:R-:W3:Y:S04]  /*110e0*/  LDL.LU R6, [R1+0x108] ;  /* 0x0001080001067983 */ /* 0x001ee80000300800 */
[----:B------:R-:W3:Y:S02]  /*110f0*/  LDL.LU R7, [R1+0x10c] ;  /* 0x00010c0001077983 */ /* 0x000ee40000300800 */
[----:B---3--:R-:W-:Y:S11]  /*11100*/  HMMA.16816.F32.BF16 R4, R8, R18, R4 ;  /* 0x000000120804723c */ /* 0x008ff60000041804 */
[----:B------:R-:W-:Y:S11]  /*11110*/  @!UPT UIADD3 URZ, URZ, URZ, URZ ;  /* 0x0000003f3f3ff290 */ /* 0x000ff6000fffe03f */
[----:B------:R-:W-:Y:S01]  /*11120*/  @!UPT UIADD3 URZ, URZ, URZ, URZ ;  /* 0x0000003f3f3ff290 */ /* 0x000fe2000fffe03f */
[----:B------:R0:W-:Y:S04]  /*11130*/  STL.64 [R1+0x220], R4 ;  /* 0x0002200401007387 */ /* 0x0001e80000100a00 */
[----:B------:R1:W-:Y:S01]  /*11140*/  STL.64 [R1+0x228], R6 ;  /* 0x0002280601007387 */ /* 0x0003e20000100a00 */
[----:B0-----:R-:W-:Y:S02]  /*11150*/  IMAD.MOV.U32 R5, RZ, RZ, R19 ;  /* 0x000000ffff057224 */ /* 0x001fe400078e0013 */
[----:B------:R-:W-:Y:S02]  /*11160*/  IMAD.MOV.U32 R4, RZ, RZ, R18 ;  /* 0x000000ffff047224 */ /* 0x000fe400078e0012 */
[----:B------:R-:W4:Y:S04]  /*11170*/  LDL.LU.64 R18, [R1+0x700] ;  /* 0x0007000001127983 */ /* 0x000f280000300a00 */
[----:B------:R-:W3:Y:S01]  /*11180*/  LDL.LU.64 R16, [R1+0x6f8] ;  /* 0x0006f80001107983 */ /* 0x000ee20000300a00 */
[----:B-1----:R-:W-:-:S02]  /*11190*/  IMAD.MOV.U32 R7, RZ, RZ, R12 ;  /* 0x000000ffff077224 */ /* 0x002fc400078e000c */
[----:B------:R-:W-:Y:S01]  /*111a0*/  IMAD.MOV.U32 R6, RZ, RZ, R13 ;  /* 0x000000ffff067224 */ /* 0x000fe200078e000d */
[----:B----4-:R-:W-:Y:S11]  /*111b0*/  HMMA.16816.F32.BF16 R24, R8, R18, R24 ;  /* 0x000000120818723c */ /* 0x010ff60000041818 */
[----:B------:R-:W-:Y:S11]  /*111c0*/  @!UPT UIADD3 URZ, URZ, URZ, URZ ;  /* 0x0000003f3f3ff290 */ /* 0x000ff6000fffe03f */
[----:B------:R-:W-:Y:S01]  /*111d0*/  @!UPT UIADD3 URZ, URZ, URZ, URZ ;  /* 0x0000003f3f3ff290 */ /* 0x000fe2000fffe03f */
[----:B------:R0:W-:Y:S04]  /*111e0*/  STL.64 [R1+0x290], R24 ;  /* 0x0002901801007387 */ /* 0x0001e80000100a00 */
[----:B------:R1:W-:Y:S01]  /*111f0*/  STL.64 [R1+0x298], R26 ;  /* 0x0002981a01007387 */ /* 0x0003e20000100a00 */
[----:B0-----:R-:W-:-:S03]  /*11200*/  IMAD.MOV.U32 R24, RZ, RZ, R27 ;  /* 0x000000ffff187224 */ /* 0x001fc600078e001b */
[----:B-1----:R-:W4:Y:S04]  /*11210*/  LDL.LU.64 R26, [R1+0x6f0] ;  /* 0x0006f000011a7983 */ /* 0x002f280000300a00 */
[----:B------:R-:W2:Y:S04]  /*11220*/  LDL.LU R25, [R1+0x6e8] ;  /* 0x0006e80001197983 */ /* 0x000ea80000300800 */
[----:B------:R-:W2:Y:S04]  /*11230*/  LDL.LU R12, [R1+0xa0] ;  /* 0x0000a000010c7983 */ /* 0x000ea80000300800 */
[----:B------:R-:W2:Y:S04]  /*11240*/  LDL.LU R13, [R1+0xa4] ;  /* 0x0000a400010d7983 */ /* 0x000ea80000300800 */
[----:B------:R-:W2:Y:S04]  /*11250*/  LDL.LU R14, [R1+0xa8] ;  /* 0x0000a800010e7983 */ /* 0x000ea80000300800 */
[----:B------:R-:W2:Y:S04]  /*11260*/  LDL.LU R15, [R1+0xac] ;  /* 0x0000ac00010f7983 */ /* 0x000ea80000300800 */
[----:B------:R0:W-:Y:S04]  /*11270*/  STL.64 [R1+0x638], R18 ;  /* 0x0006381201007387 */ /* 0x0001e80000100a00 */
[----:B---3--:R1:W-:Y:S01]  /*11280*/  STL.64 [R1+0x630], R16 ;  /* 0x0006301001007387 */ /* 0x0083e20000100a00 */
[----:B0-----:R-:W-:-:S02]  /*11290*/  IMAD.MOV.U32 R19, RZ, RZ, R5 ;  /* 0x000000ffff137224 */ /* 0x001fc400078e0005 */
[----:B------:R-:W-:Y:S02]  /*112a0*/  IMAD.MOV.U32 R18, RZ, RZ, R4 ;  /* 0x000000ffff127224 */ /* 0x000fe400078e0004 */
[----:B-1----:R-:W-:Y:S02]  /*112b0*/  IMAD.MOV.U32 R16, RZ, RZ, R28 ;  /* 0x000000ffff107224 */ /* 0x002fe400078e001c */
[----:B------:R-:W-:Y:S01]  /*112c0*/  IMAD.MOV.U32 R17, RZ, RZ, R2 ;  /* 0x000000ffff117224 */ /* 0x000fe200078e0002 */
[----:B------:R-:W3:Y:S04]  /*112d0*/  LDL.LU R28, [R1+0x6e4] ;  /* 0x0006e400011c7983 */ /* 0x000ee80000300800 */
[----:B------:R-:W2:Y:S04]  /*112e0*/  LDL.LU R2, [R1+0x6e0] ;  /* 0x0006e00001027983 */ /* 0x000ea80000300800 */
[----:B------:R-:W-:Y:S04]  /*112f0*/  STL.64 [R1+0x690], R18 ;  /* 0x0006901201007387 */ /* 0x000fe80000100a00 */
[----:B------:R0:W-:Y:S04]  /*11300*/  STL.64 [R1+0x688], R16 ;  /* 0x0006881001007387 */ /* 0x0001e80000100a00 */
[----:B0-----:R-:W2:Y:S04]  /*11310*/  LDL.LU R16, [R1+0x160] ;  /* 0x0001600001107983 */ /* 0x001ea80000300800 */
        /* <DEDUP_REMOVED lines=8> */
[----:B------:R-:W2:Y:S01]  /*113a0*/  LDL.LU R19, [R1+0x1bc] ;  /* 0x0001bc0001137983 */ /* 0x000ea20000300800 */
[----:B------:R-:W-:Y:S03]  /*113b0*/  HMMA.16816.F32.BF16 R8, R8, R22, R12 ;  /* 0x000000160808723c */ /* 0x000fe6000004180c */
[----:B--2---:R-:W-:Y:S04]  /*113c0*/  STL.64 [R1+0x6c0], R18 ;  /* 0x0006c01201007387 */ /* 0x004fe80000100a00 */
[----:B------:R0:W-:Y:S04]  /*113d0*/  STL.64 [R1+0x6b8], R16 ;  /* 0x0006b81001007387 */ /* 0x0001e80000100a00 */
[----:B0-----:R-:W2:Y:S04]  /*113e0*/  LDL.LU R16, [R1+0x1e0] ;  /* 0x0001e00001107983 */ /* 0x001ea80000300800 */
[----:B------:R-:W2:Y:S04]  /*113f0*/  LDL.LU R17, [R1+0x1e4] ;  /* 0x0001e40001117983 */ /* 0x000ea80000300800 */
[----:B------:R-:W2:Y:S04]  /*11400*/  LDL.LU R18, [R1+0x1e8] ;  /* 0x0001e80001127983 */ /* 0x000ea80000300800 */
[----:B------:R-:W2:Y:S04]  /*11410*/  LDL.LU R19, [R1+0x1ec] ;  /* 0x0001ec0001137983 */ /* 0x000ea80000300800 */
[----:B----4-:R0:W-:Y:S04]  /*11420*/  STL.64 [R1+0x608], R26 ;  /* 0x0006081a01007387 */ /* 0x0101e80000100a00 */
[----:B0-----:R-:W4:Y:S04]  /*11430*/  LDL.LU R26, [R1+0x47c] ;  /* 0x00047c00011a7983 */ /* 0x001f280000300800 */
[----:B------:R-:W2:Y:S04]  /*11440*/  LDL.LU R27, [R1+0x524] ;  /* 0x00052400011b7983 */ /* 0x000ea80000300800 */
[----:B------:R0:W-:Y:S04]  /*11450*/  STL.64 [R1+0x600], R24 ;  /* 0x0006001801007387 */ /* 0x0001e80000100a00 */
[----:B0-----:R-:W2:Y:S04]  /*11460*/  LDL.LU R24, [R1+0x3c8] ;  /* 0x0003c80001187983 */ /* 0x001ea80000300800 */
[----:B------:R-:W2:Y:S04]  /*11470*/  LDL.LU R25, [R1+0x478] ;  /* 0x0004780001197983 */ /* 0x000ea80000300800 */
[----:B------:R-:W2:Y:S04]  /*11480*/  LDL.LU.64 R14, [R1+0x6d8] ;  /* 0x0006d800010e7983 */ /* 0x000ea80000300a00 */
[----:B------:R-:W2:Y:S04]  /*11490*/  LDL.LU.64 R12, [R1+0x6d0] ;  /* 0x0006d000010c7983 */ /* 0x000ea80000300a00 */
[----:B------:R0:W-:Y:S04]  /*114a0*/  STL.64 [R1+0x2b0], R8 ;  /* 0x0002b00801007387 */ /* 0x0001e80000100a00 */
[----:B------:R-:W-:Y:S04]  /*114b0*/  STL.64 [R1+0x2b8], R10 ;  /* 0x0002b80a01007387 */ /* 0x000fe80000100a00 */
[----:B0-----:R-:W3:Y:S04]  /*114c0*/  LDL.LU R8, [R1+0x370] ;  /* 0x0003700001087983 */ /* 0x001ee80000300800 */
[----:B------:R-:W3:Y:S04]  /*114d0*/  LDL.LU R9, [R1+0x3c4] ;  /* 0x0003c40001097983 */ /* 0x000ee80000300800 */
[----:B------:R0:W-:Y:S04]  /*114e0*/  STL.64 [R1+0x620], R22 ;  /* 0x0006201601007387 */ /* 0x0001e80000100a00 */
[----:B------:R-:W-:Y:S01]  /*114f0*/  STL.64 [R1+0x618], R20 ;  /* 0x0006181401007387 */ /* 0x000fe20000100a00 */
[----:B0-----:R-:W-:-:S03]  /*11500*/  IMAD.MOV.U32 R22, RZ, RZ, R0 ;  /* 0x000000ffff167224 */ /* 0x001fc600078e0000 */
[----:B------:R-:W3:Y:S01]  /*11510*/  LDL.LU R0, [R1+0x6cc] ;  /* 0x0006cc0001007983 */ /* 0x000ee20000300800 */
[----:B------:R-:W-:-:S03]  /*11520*/  IMAD.MOV.U32 R23, RZ, RZ, R3 ;  /* 0x000000ffff177224 */ /* 0x000fc600078e0003 */
[----:B------:R-:W3:Y:S01]  /*11530*/  LDL.LU R3, [R1+0x6c8] ;  /* 0x0006c80001037983 */ /* 0x000ee20000300800 */
        /* <DEDUP_REMOVED lines=20> */
[----:B0-----:R-:W2:Y:S04]  /*11680*/  LDL.LU.64 R6, [R1+0x680] ;  /* 0x0006800001067983 */ /* 0x001ea80000300a00 */
[----:B------:R-:W2:Y:S02]  /*11690*/  LDL.LU.64 R4, [R1+0x678] ;  /* 0x0006780001047983 */ /* 0x000ea40000300a00 */
[----:B--2---:R-:W-:Y:S02]  /*116a0*/  HMMA.16816.F32.BF16 R20, R12, R22, R4 ;  /* 0x000000160c14723c */ /* 0x004fe40000041804 */
[----:B------:R-:W2:Y:S04]  /*116b0*/  LDL.LU.64 R6, [R1+0x670] ;  /* 0x0006700001067983 */ /* 0x000ea80000300a00 */
[----:B------:R-:W2:Y:S01]  /*116c0*/  LDL.LU.64 R4, [R1+0x668] ;  /* 0x0006680001047983 */ /* 0x000ea20000300a00 */
[----:B------:R-:W-:-:S02]  /*116d0*/  IMAD.MOV.U32 R10, RZ, RZ, R11 ;  /* 0x000000ffff0a7224 */ /* 0x000fc400078e000b */
[----:B------:R-:W-:-:S04]  /*116e0*/  IMAD.MOV.U32 R11, RZ, RZ, c[0x0][0x18c] ;  /* 0x00006300ff0b7624 */ /* 0x000fc800078e00ff */
[----:B------:R-:W-:-:S10]  /*116f0*/  IMAD.SHL.U32 R11, R11, 0x40, RZ ;  /* 0x000000400b0b7824 */ /* 0x000fd400078e00ff */
[----:B------:R-:W-:Y:S04]  /*11700*/  STL.64 [R1+0x110], R20 ;  /* 0x0001101401007387 */ /* 0x000fe80000100a00 */
[----:B------:R-:W-:Y:S01]  /*11710*/  STL.64 [R1+0x118], R22 ;  /* 0x0001181601007387 */ /* 0x000fe20000100a00 */
[----:B--2---:R-:W-:Y:S02]  /*11720*/  LOP3.LUT R5, R5, R4, RZ, 0x3c, !PT ;  /* 0x0000000405057212 */ /* 0x004fe400078e3cff */
[----:B------:R-:W-:Y:S02]  /*11730*/  LOP3.LUT R7, R7, R6, RZ, 0x3c, !PT ;  /* 0x0000000607077212 */ /* 0x000fe400078e3cff */
[----:B------:R-:W-:Y:S02]  /*11740*/  LOP3.LUT R4, R5, R4, RZ, 0x3c, !PT ;  /* 0x0000000405047212 */ /* 0x000fe400078e3cff */
[----:B------:R-:W-:-:S02]  /*11750*/  LOP3.LUT R6, R7, R6, RZ, 0x3c, !PT ;  /* 0x0000000607067212 */ /* 0x000fc400078e3cff */
[----:B------:R-:W-:Y:S02]  /*11760*/  LOP3.LUT R5, R5, R4, RZ, 0x3c, !PT ;  /* 0x0000000405057212 */ /* 0x000fe400078e3cff */
[----:B------:R-:W-:-:S03]  /*11770*/  LOP3.LUT R7, R7, R6, RZ, 0x3c, !PT ;  /* 0x0000000607077212 */ /* 0x000fc600078e3cff */
[----:B------:R-:W-:-:S04]  /*11780*/  IMAD.WIDE R4, R11, 0x2, R4 ;  /* 0x000000020b047825 */ /* 0x000fc800078e0204 */
[----:B------:R-:W-:Y:S01]  /*11790*/  IMAD.WIDE R6, R11, 0x2, R6 ;  /* 0x000000020b067825 */ /* 0x000fe200078e0206 */
[----:B------:R3:W-:Y:S04]  /*117a0*/  STL [R1+0x470], R4 ;  /* 0x0004700401007387 */ /* 0x0007e80000100800 */
[----:B------:R0:W-:Y:S04]  /*117b0*/  STL [R1+0x3c0], R5 ;  /* 0x0003c00501007387 */ /* 0x0001e80000100800 */
[----:B------:R1:W-:Y:S01]  /*117c0*/  STL [R1+0x520], R6 ;  /* 0x0005200601007387 */ /* 0x0003e20000100800 */
[----:B---3--:R-:W-:-:S02]  /*117d0*/  IMAD.MOV.U32 R4, RZ, RZ, R9 ;  /* 0x000000ffff047224 */ /* 0x008fc400078e0009 */
[----:B0-----:R-:W-:Y:S01]  /*117e0*/  IMAD.MOV.U32 R5, RZ, RZ, R8 ;  /* 0x000000ffff057224 */ /* 0x001fe200078e0008 */
[----:B------:R0:W-:Y:S03]  /*117f0*/  STL [R1+0x474], R7 ;  /* 0x0004740701007387 */ /* 0x0001e60000100800 */
[----:B------:R-:W-:-:S04]  /*11800*/  IMAD.WIDE R4, R11, 0x2, R4 ;  /* 0x000000020b047825 */ /* 0x000fc800078e0204 */
[----:B-1----:R-:W-:Y:S02]  /*11810*/  IMAD.MOV.U32 R6, RZ, RZ, R25 ;  /* 0x000000ffff067224 */ /* 0x002fe400078e0019 */
[----:B0-----:R-:W-:Y:S01]  /*11820*/  IMAD.MOV.U32 R7, RZ, RZ, R24 ;  /* 0x000000ffff077224 */ /* 0x001fe200078e0018 */
[----:B------:R0:W-:Y:S03]  /*11830*/  STL [R1+0x3c4], R4 ;  /* 0x0003c40401007387 */ /* 0x0001e60000100800 */
[----:B------:R-:W-:Y:S01]  /*11840*/  IMAD.WIDE R6, R11, 0x2, R6 ;  /* 0x000000020b067825 */ /* 0x000fe200078e0206 */
[----:B------:R1:W-:Y:S04]  /*11850*/  STL [R1+0x370], R5 ;  /* 0x0003700501007387 */ /* 0x0003e80000100800 */
[----:B0-----:R-:W2:Y:S04]  /*11860*/  LDL.LU R4, [R1+0x374] ;  /* 0x0003740001047983 */ /* 0x001ea80000300800 */
[----:B-1----:R-:W2:Y:S04]  /*11870*/  LDL.LU R5, [R1+0x3cc] ;  /* 0x0003cc0001057983 */ /* 0x002ea80000300800 */
[----:B------:R-:W3:Y:S04]  /*11880*/  LDL.LU R20, [R1+0x48c] ;  /* 0x00048c0001147983 */ /* 0x000ee80000300800 */
[----:B------:R-:W3:Y:S04]  /*11890*/  LDL.LU R21, [R1+0x52c] ;  /* 0x00052c0001157983 */ /* 0x000ee80000300800 */
[----:B------:R0:W-:Y:S04]  /*118a0*/  STL [R1+0x478], R6 ;  /* 0x0004780601007387 */ /* 0x0001e80000100800 */
[----:B------:R1:W-:Y:S04]  /*118b0*/  STL [R1+0x3c8], R7 ;  /* 0x0003c80701007387 */ /* 0x0003e80000100800 */
[----:B0-----:R-:W3:Y:S04]  /*118c0*/  LDL.LU R6, [R1+0x3d0] ;  /* 0x0003d00001067983 */ /* 0x001ee80000300800 */
[----:B-1----:R-:W3:Y:S01]  /*118d0*/  LDL.LU R7, [R1+0x480] ;  /* 0x0004800001077983 */ /* 0x002ee20000300800 */
[----:B------:R-:W-:-:S02]  /*118e0*/  IMAD.MOV.U32 R8, RZ, RZ, R27 ;  /* 0x000000ffff087224 */ /* 0x000fc400078e001b */
[----:B----4-:R-:W-:-:S04]  /*118f0*/  IMAD.MOV.U32 R9, RZ, RZ, R26 ;  /* 0x000000ffff097224 */ /* 0x010fc800078e001a */
[----:B------:R-:W-:-:S05]  /*11900*/  IMAD.WIDE R8, R11, 0x2, R8 ;  /* 0x000000020b087825 */ /* 0x000fca00078e0208 */
[----:B------:R0:W-:Y:S04]  /*11910*/  STL [R1+0x524], R8 ;  /* 0x0005240801007387 */ /* 0x0001e80000100800 */
[----:B------:R1:W-:Y:S04]  /*11920*/  STL [R1+0x47c], R9 ;  /* 0x00047c0901007387 */ /* 0x0003e80000100800 */
[----:B0-----:R-:W4:Y:S04]  /*11930*/  LDL.LU R8, [R1+0x484] ;  /* 0x0004840001087983 */ /* 0x001f280000300800 */
[----:B-1----:R-:W4:Y:S04]  /*11940*/  LDL.LU R9, [R1+0x528] ;  /* 0x0005280001097983 */ /* 0x002f280000300800 */
[----:B------:R-:W4:Y:S04]  /*11950*/  LDL.LU R22, [R1+0x37c] ;  /* 0x00037c0001167983 */ /* 0x000f280000300800 */
[----:B------:R-:W4:Y:S04]  /*11960*/  LDL.LU R23, [R1+0x3dc] ;  /* 0x0003dc0001177983 */ /* 0x000f280000300800 */
[----:B------:R-:W4:Y:S04]  /*11970*/  LDL.LU R24, [R1+0x3e0] ;  /* 0x0003e00001187983 */ /* 0x000f280000300800 */
[----:B------:R-:W4:Y:S04]  /*11980*/  LDL.LU R25, [R1+0x490] ;  /* 0x0004900001197983 */ /* 0x000f280000300800 */
[----:B------:R-:W4:Y:S04]  /*11990*/  LDL.LU R26, [R1+0x494] ;  /* 0x00049400011a7983 */ /* 0x000f280000300800 */
[----:B------:R-:W4:Y:S01]  /*119a0*/  LDL.LU R27, [R1+0x530] ;  /* 0x00053000011b7983 */ /* 0x000f220000300800 */
[----:B--2---:R-:W-:-:S04]  /*119b0*/  LOP3.LUT R5, R5, R4, RZ, 0x3c, !PT ;  /* 0x0000000405057212 */ /* 0x004fc800078e3cff */
[----:B------:R-:W-:-:S04]  /*119c0*/  LOP3.LUT R4, R5, R4, RZ, 0x3c, !PT ;  /* 0x0000000405047212 */ /* 0x000fc800078e3cff */
[----:B------:R-:W-:-:S05]  /*119d0*/  LOP3.LUT R5, R5, R4, RZ, 0x3c, !PT ;  /* 0x0000000405057212 */ /* 0x000fca00078e3cff */
[----:B------:R-:W-:Y:S01]  /*119e0*/  IMAD.WIDE R4, R11, 0x2, R4 ;  /* 0x000000020b047825 */ /* 0x000fe200078e0204 */
[----:B---3--:R-:W-:-:S04]  /*119f0*/  LOP3.LUT R7, R7, R6, RZ, 0x3c, !PT ;  /* 0x0000000607077212 */ /* 0x008fc800078e3cff */
[----:B------:R-:W-:-:S04]  /*11a00*/  LOP3.LUT R6, R7, R6, RZ, 0x3c, !PT ;  /* 0x0000000607067212 */ /* 0x000fc800078e3cff */
[----:B------:R-:W-:Y:S01]  /*11a10*/  LOP3.LUT R7, R7, R6, RZ, 0x3c, !PT ;  /* 0x0000000607077212 */ /* 0x000fe200078e3cff */
[----:B------:R0:W-:Y:S04]  /*11a20*/  STL [R1+0x3cc], R4 ;  /* 0x0003cc0401007387 */ /* 0x0001e80000100800 */
[----:B------:R-:W-:Y:S01]  /*11a30*/  IMAD.WIDE R6, R11, 0x2, R6 ;  /* 0x000000020b067825 */ /* 0x000fe200078e0206 */
[----:B------:R1:W-:Y:S04]  /*11a40*/  STL [R1+0x374], R5 ;  /* 0x0003740501007387 */ /* 0x0003e80000100800 */
[----:B0-----:R-:W2:Y:S04]  /*11a50*/  LDL.LU R4, [R1+0x378] ;  /* 0x0003780001047983 */ /* 0x001ea80000300800 */
[----:B-1----:R-:W2:Y:S04]  /*11a60*/  LDL.LU R5, [R1+0x3d4] ;  /* 0x0003d40001057983 */ /* 0x002ea80000300800 */
[----:B------:R0:W-:Y:S04]  /*11a70*/  STL [R1+0x480], R6 ;  /* 0x0004800601007387 */ /* 0x0001e80000100800 */
[----:B------:R1:W-:Y:S04]  /*11a80*/  STL [R1+0x3d0], R7 ;  /* 0x0003d00701007387 */ /* 0x0003e80000100800 */
[----:B0-----:R-:W3:Y:S04]  /*11a90*/  LDL.LU R6, [R1+0x3d8] ;  /* 0x0003d80001067983 */ /* 0x001ee80000300800 */
[----:B-1----:R-:W3:Y:S01]  /*11aa0*/  LDL.LU R7, [R1+0x488] ;  /* 0x0004880001077983 */ /* 0x002ee20000300800 */
[----:B----4-:R-:W-:-:S04]  /*11ab0*/  LOP3.LUT R9, R9, R8, RZ, 0x3c, !PT ;  /* 0x0000000809097212 */ /* 0x010fc800078e3cff */
[----:B------:R-:W-:-:S04]  /*11ac0*/  LOP3.LUT R8, R9, R8, RZ, 0x3c, !PT ;  /* 0x0000000809087212 */ /* 0x000fc800078e3cff */
[----:B------:R-:W-:-:S05]  /*11ad0*/  LOP3.LUT R9, R9, R8, RZ, 0x3c, !PT ;  /* 0x0000000809097212 */ /* 0x000fca00078e3cff */
[----:B------:R-:W-:-:S05]  /*11ae0*/  IMAD.WIDE R8, R11, 0x2, R8 ;  /* 0x000000020b087825 */ /* 0x000fca00078e0208 */
[----:B------:R0:W-:Y:S04]  /*11af0*/  STL [R1+0x528], R8 ;  /* 0x0005280801007387 */ /* 0x0001e80000100800 */
[----:B------:R1:W-:Y:S01]  /*11b00*/  STL [R1+0x484], R9 ;  /* 0x0004840901007387 */ /* 0x0003e20000100800 */
[----:B0-----:R-:W-:Y:S02]  /*11b10*/  IMAD.MOV.U32 R8, RZ, RZ, R21 ;  /* 0x000000ffff087224 */ /* 0x001fe400078e0015 */
[----:B-1----:R-:W-:-:S04]  /*11b20*/  IMAD.MOV.U32 R9, RZ, RZ, R20 ;  /* 0x000000ffff097224 */ /* 0x002fc800078e0014 */
[----:B------:R-:W-:Y:S01]  /*11b30*/  IMAD.WIDE R8, R11, 0x2, R8 ;  /* 0x000000020b087825 */ /* 0x000fe200078e0208 */
        /* <DEDUP_REMOVED lines=8> */
[C---:B------:R-:W-:Y:S01]  /*11bc0*/  IMAD.WIDE R6, R11.reuse, 0x2, R6 ;  /* 0x000000020b067825 */ /* 0x040fe200078e0206 */
[----:B------:R1:W-:Y:S03]  /*11bd0*/  STL [R1+0x378], R5 ;  /* 0x0003780501007387 */ /* 0x0003e60000100800 */
[----:B0-----:R-:W-:Y:S02]  /*11be0*/  IMAD.MOV.U32 R4, RZ, RZ, R23 ;  /* 0x000000ffff047224 */ /* 0x001fe400078e0017 */
[----:B-1----:R-:W-:Y:S01]  /*11bf0*/  IMAD.MOV.U32 R5, RZ, RZ, R22 ;  /* 0x000000ffff057224 */ /* 0x002fe200078e0016 */
[----:B------:R0:W-:Y:S03]  /*11c00*/  STL [R1+0x488], R6 ;  /* 0x0004880601007387 */ /* 0x0001e60000100800 */
[----:B------:R-:W-:Y:S01]  /*11c10*/  IMAD.WIDE R4, R11, 0x2, R4 ;  /* 0x000000020b047825 */ /* 0x000fe200078e0204 */
[----:B------:R1:W-:Y:S04]  /*11c20*/  STL [R1+0x3d8], R7 ;  /* 0x0003d80701007387 */ /* 0x0003e80000100800 */
[----:B------:R-:W-:Y:S01]  /*11c30*/  STL [R1+0x52c], R8 ;  /* 0x00052c0801007387 */ /* 0x000fe20000100800 */
[----:B0-----:R-:W-:-:S02]  /*11c40*/  IMAD.MOV.U32 R6, RZ, RZ, R25 ;  /* 0x000000ffff067224 */ /* 0x001fc400078e0019 */
[----:B-1----:R-:W-:Y:S01]  /*11c50*/  IMAD.MOV.U32 R7, RZ, RZ, R24 ;  /* 0x000000ffff077224 */ /* 0x002fe200078e0018 */
[----:B------:R-:W-:Y:S03]  /*11c60*/  STL [R1+0x48c], R9 ;  /* 0x00048c0901007387 */ /* 0x000fe60000100800 */
[----:B------:R-:W-:Y:S01]  /*11c70*/  IMAD.WIDE R6, R11, 0x2, R6 ;  /* 0x000000020b067825 */ /* 0x000fe200078e0206 */
[----:B------:R0:W-:Y:S04]  /*11c80*/  STL [R1+0x3dc], R4 ;  /* 0x0003dc0401007387 */ /* 0x0001e80000100800 */
[----:B------:R1:W-:Y:S04]  /*11c90*/  STL [R1+0x37c], R5 ;  /* 0x00037c0501007387 */ /* 0x0003e80000100800 */
[----:B0-----:R-:W2:Y:S04]  /*11ca0*/  LDL.LU R4, [R1+0x380] ;  /* 0x0003800001047983 */ /* 0x001ea80000300800 */
[----:B-1----:R-:W2:Y:S04]  /*11cb0*/  LDL.LU R5, [R1+0x3e4] ;  /* 0x0003e40001057983 */ /* 0x002ea80000300800 */
[----:B------:R-:W3:Y:S04]  /*11cc0*/  LDL.LU R20, [R1+0x4a4] ;  /* 0x0004a40001147983 */ /* 0x000ee80000300800 */
[----:B------:R-:W4:Y:S04]  /*11cd0*/  LDL.LU R21, [R1+0x538] ;  /* 0x0005380001157983 */ /* 0x000f280000300800 */
[----:B------:R0:W-:Y:S04]  /*11ce0*/  STL [R1+0x490], R6 ;  /* 0x0004900601007387 */ /* 0x0001e80000100800 */
[----:B------:R1:W-:Y:S04]  /*11cf0*/  STL [R1+0x3e0], R7 ;  /* 0x0003e00701007387 */ /* 0x0003e80000100800 */
[----:B0-----:R-:W3:Y:S04]  /*11d00*/  LDL.LU R6, [R1+0x3e8] ;  /* 0x0003e80001067983 */ /* 0x001ee80000300800 */
[----:B-1----:R-:W3:Y:S01]  /*11d10*/  LDL.LU R7, [R1+0x498] ;  /* 0x0004980001077983 */ /* 0x002ee20000300800 */
[----:B------:R-:W-:-:S02]  /*11d20*/  IMAD.MOV.U32 R8, RZ, RZ, R27 ;  /* 0x000000ffff087224 */ /* 0x000fc400078e001b */
[----:B------:R-:W-:-:S04]  /*11d30*/  IMAD.MOV.U32 R9, RZ, RZ, R26 ;  /* 0x000000ffff097224 */ /* 0x000fc800078e001a */
        /* <DEDUP_REMOVED lines=206> */
[----:B------:R1:W-:Y:S01]  /*12a20*/  STL [R1+0x4dc], R9 ;  /* 0x0004dc0901007387 */ /* 0x0003e20000100800 */
[----:B------:R-:W-:-:S03]  /*12a30*/  IMAD.MOV.U32 R23, RZ, RZ, R16 ;  /* 0x000000ffff177224 */ /* 0x000fc600078e0010 */
[----:B0-----:R-:W4:Y:S04]  /*12a40*/  LDL.LU R8, [R1+0x4e4] ;  /* 0x0004e40001087983 */ /* 0x001f280000300800 */
[----:B-1----:R-:W4:Y:S04]  /*12a50*/  LDL.LU R9, [R1+0x558] ;  /* 0x0005580001097983 */ /* 0x002f280000300800 */
[----:B------:R-:W4:Y:S01]  /*12a60*/  LDL.LU R24, [R1+0x3ac] ;  /* 0x0003ac0001187983 */ /* 0x000f220000300800 */
[----:B------:R-:W-:-:S03]  /*12a70*/  IMAD.MOV.U32 R22, RZ, RZ, R17 ;  /* 0x000000ffff167224 */ /* 0x000fc600078e0011 */
        /* <DEDUP_REMOVED lines=32> */
[----:B------:R-:W-:Y:S02]  /*12c80*/  LOP3.LUT R5, R5, R4, RZ, 0x3c, !PT ;  /* 0x0000000405057212 */ /* 0x000fe400078e3cff */
[----:B---3--:R-:W-:-:S04]  /*12c90*/  LOP3.LUT R7, R7, R6, RZ, 0x3c, !PT ;  /* 0x0000000607077212 */ /* 0x008fc800078e3cff */
[----:B------:R-:W-:Y:S01]  /*12ca0*/  LOP3.LUT R6, R7, R6, RZ, 0x3c, !PT ;  /* 0x0000000607067212 */ /* 0x000fe200078e3cff */
[----:B------:R-:W-:-:S03]  /*12cb0*/  IMAD.WIDE R4, R11, 0x2, R4 ;  /* 0x000000020b047825 */ /* 0x000fc600078e0204 */
[----:B------:R-:W-:Y:S02]  /*12cc0*/  LOP3.LUT R7, R7, R6, RZ, 0x3c, !PT ;  /* 0x0000000607077212 */ /* 0x000fe400078e3cff */
[----:B------:R0:W-:Y:S03]  /*12cd0*/  STL [R1+0x434], R4 ;  /* 0x0004340401007387 */ /* 0x0001e60000100800 */
[----:B------:R-:W-:Y:S01]  /*12ce0*/  IMAD.WIDE R6, R11, 0x2, R6 ;  /* 0x000000020b067825 */ /* 0x000fe200078e0206 */
[----:B------:R1:W-:Y:S04]  /*12cf0*/  STL [R1+0x3a8], R5 ;  /* 0x0003a80501007387 */ /* 0x0003e80000100800 */
[----:B------:R-:W2:Y:S01]  /*12d00*/  LDL.LU R20, [R1+0x4fc] ;  /* 0x0004fc0001147983 */ /* 0x000ea20000300800 */
[----:B0-----:R-:W-:-:S03]  /*12d10*/  IMAD.MOV.U32 R4, RZ, RZ, R25 ;  /* 0x000000ffff047224 */ /* 0x001fc600078e0019 */
[----:B------:R-:W4:Y:S01]  /*12d20*/  LDL.LU R21, [R1+0x564] ;  /* 0x0005640001157983 */ /* 0x000f220000300800 */
[----:B-1----:R-:W-:-:S03]  /*12d30*/  IMAD.MOV.U32 R5, RZ, RZ, R24 ;  /* 0x000000ffff057224 */ /* 0x002fc600078e0018 */
[----:B------:R0:W-:Y:S01]  /*12d40*/  STL [R1+0x4e8], R6 ;  /* 0x0004e80601007387 */ /* 0x0001e20000100800 */
[----:B------:R-:W-:-:S03]  /*12d50*/  IMAD.WIDE R4, R11, 0x2, R4 ;  /* 0x000000020b047825 */ /* 0x000fc600078e0204 */
[----:B------:R1:W-:Y:S04]  /*12d60*/  STL [R1+0x438], R7 ;  /* 0x0004380701007387 */ /* 0x0003e80000100800 */
[----:B------:R-:W-:Y:S01]  /*12d70*/  STL [R1+0x55c], R8 ;  /* 0x00055c0801007387 */ /* 0x000fe20000100800 */
[----:B0-----:R-:W-:Y:S02]  /*12d80*/  IMAD.MOV.U32 R6, RZ, RZ, R27 ;  /* 0x000000ffff067224 */ /* 0x001fe400078e001b */
[----:B-1----:R-:W-:Y:S01]  /*12d90*/  IMAD.MOV.U32 R7, RZ, RZ, R26 ;  /* 0x000000ffff077224 */ /* 0x002fe200078e001a */
[----:B------:R-:W-:Y:S03]  /*12da0*/  STL [R1+0x4ec], R9 ;  /* 0x0004ec0901007387 */ /* 0x000fe60000100800 */
[----:B------:R-:W-:Y:S01]  /*12db0*/  IMAD.WIDE R6, R11, 0x2, R6 ;  /* 0x000000020b067825 */ /* 0x000fe200078e0206 */
[----:B------:R0:W-:Y:S04]  /*12dc0*/  STL [R1+0x43c], R4 ;  /* 0x00043c0401007387 */ /* 0x0001e80000100800 */
[----:B------:R1:W-:Y:S04]  /*12dd0*/  STL [R1+0x3ac], R5 ;  /* 0x0003ac0501007387 */ /* 0x0003e80000100800 */
[----:B0-----:R-:W4:Y:S04]  /*12de0*/  LDL.LU R4, [R1+0x3b0] ;  /* 0x0003b00001047983 */ /* 0x001f280000300800 */
[----:B-1----:R-:W4:Y:S04]  /*12df0*/  LDL.LU R5, [R1+0x444] ;  /* 0x0004440001057983 */ /* 0x002f280000300800 */
[----:B------:R0:W-:Y:S04]  /*12e00*/  STL [R1+0x4f0], R6 ;  /* 0x0004f00601007387 */ /* 0x0001e80000100800 */
[----:B------:R1:W-:Y:S04]  /*12e10*/  STL [R1+0x440], R7 ;  /* 0x0004400701007387 */ /* 0x0003e80000100800 */
[----:B0-----:R-:W2:Y:S04]  /*12e20*/  LDL.LU R6, [R1+0x448] ;  /* 0x0004480001067983 */ /* 0x001ea80000300800 */
[----:B-1----:R-:W2:Y:S01]  /*12e30*/  LDL.LU R7, [R1+0x4f8] ;  /* 0x0004f80001077983 */ /* 0x002ea20000300800 */
[----:B------:R-:W-:-:S02]  /*12e40*/  IMAD.MOV.U32 R8, RZ, RZ, R17 ;  /* 0x000000ffff087224 */ /* 0x000fc400078e0011 */
[----:B------:R-:W-:-:S04]  /*12e50*/  IMAD.MOV.U32 R9, RZ, RZ, R16 ;  /* 0x000000ffff097224 */ /* 0x000fc800078e0010 */
[----:B------:R-:W-:-:S05]  /*12e60*/  IMAD.WIDE R8, R11, 0x2, R8 ;  /* 0x000000020b087825 */ /* 0x000fca00078e0208 */
[----:B------:R-:W-:Y:S04]  /*12e70*/  STL [R1+0x560], R8 ;  /* 0x0005600801007387 */ /* 0x000fe80000100800 */
[----:B------:R-:W4:Y:S04]  /*12e80*/  LDL.LU R24, [R1+0x3b4] ;  /* 0x0003b40001187983 */ /* 0x000f280000300800 */
[----:B------:R-:W4:Y:S04]  /*12e90*/  LDL.LU R25, [R1+0x44c] ;  /* 0x00044c0001197983 */ /* 0x000f280000300800 */
[----:B------:R-:W4:Y:S04]  /*12ea0*/  LDL.LU R26, [R1+0x450] ;  /* 0x00045000011a7983 */ /* 0x000f280000300800 */
[----:B------:R-:W4:Y:S04]  /*12eb0*/  LDL.LU R27, [R1+0x500] ;  /* 0x00050000011b7983 */ /* 0x000f280000300800 */
[----:B------:R-:W4:Y:S04]  /*12ec0*/  LDL.LU R16, [R1+0x504] ;  /* 0x0005040001107983 */ /* 0x000f280000300800 */
[----:B------:R-:W4:Y:S04]  /*12ed0*/  LDL.LU R17, [R1+0x568] ;  /* 0x0005680001117983 */ /* 0x000f280000300800 */
[----:B------:R-:W-:Y:S01]  /*12ee0*/  STL [R1+0x4f4], R9 ;  /* 0x0004f40901007387 */ /* 0x000fe20000100800 */
[----:B----4-:R-:W-:-:S04]  /*12ef0*/  LOP3.LUT R5, R5, R4, RZ, 0x3c, !PT ;  /* 0x0000000405057212 */ /* 0x010fc800078e3cff */
[----:B------:R-:W-:-:S04]  /*12f00*/  LOP3.LUT R4, R5, R4, RZ, 0x3c, !PT ;  /* 0x0000000405047212 */ /* 0x000fc800078e3cff */
[----:B------:R-:W-:Y:S02]  /*12f10*/  LOP3.LUT R5, R5, R4, RZ, 0x3c, !PT ;  /* 0x0000000405057212 */ /* 0x000fe400078e3cff */
[----:B--2---:R-:W-:-:S04]  /*12f20*/  LOP3.LUT R7, R7, R6, RZ, 0x3c, !PT ;  /* 0x0000000607077212 */ /* 0x004fc800078e3cff */
[----:B------:R-:W-:Y:S01]  /*12f30*/  LOP3.LUT R6, R7, R6, RZ, 0x3c, !PT ;  /* 0x0000000607067212 */ /* 0x000fe200078e3cff */
[----:B------:R-:W-:-:S03]  /*12f40*/  IMAD.WIDE R4, R11, 0x2, R4 ;  /* 0x000000020b047825 */ /* 0x000fc600078e0204 */
[----:B------:R-:W-:Y:S02]  /*12f50*/  LOP3.LUT R7, R7, R6, RZ, 0x3c, !PT ;  /* 0x0000000607077212 */ /* 0x000fe400078e3cff */
[----:B------:R0:W-:Y:S03]  /*12f60*/  STL [R1+0x444], R4 ;  /* 0x0004440401007387 */ /* 0x0001e60000100800 */
[----:B------:R-:W-:Y:S01]  /*12f70*/  IMAD.WIDE R6, R11, 0x2, R6 ;  /* 0x000000020b067825 */ /* 0x000fe200078e0206 */
[----:B------:R1:W-:Y:S04]  /*12f80*/  STL [R1+0x3b0], R5 ;  /* 0x0003b00501007387 */ /* 0x0003e80000100800 */
[----:B------:R2:W-:Y:S04]  /*12f90*/  STL [R1+0x4f8], R6 ;  /* 0x0004f80601007387 */ /* 0x0005e80000100800 */
[----:B------:R4:W-:Y:S04]  /*12fa0*/  STL [R1+0x448], R7 ;  /* 0x0004480701007387 */ /* 0x0009e80000100800 */
[----:B0-----:R-:W3:Y:S04]  /*12fb0*/  LDL.LU R4, [R1+0x240] ;  /* 0x0002400001047983 */ /* 0x001ee80000300800 */
[----:B-1----:R-:W3:Y:S04]  /*12fc0*/  LDL.LU R5, [R1+0x244] ;  /* 0x0002440001057983 */ /* 0x002ee80000300800 */
[----:B--2---:R-:W3:Y:S04]  /*12fd0*/  LDL.LU R6, [R1+0x248] ;  /* 0x0002480001067983 */ /* 0x004ee80000300800 */
[----:B----4-:R-:W3:Y:S01]  /*12fe0*/  LDL.LU R7, [R1+0x24c] ;  /* 0x00024c0001077983 */ /* 0x010ee20000300800 */
[----:B------:R-:W-:-:S02]  /*12ff0*/  IMAD.MOV.U32 R8, RZ, RZ, R21 ;  /* 0x000000ffff087224 */ /* 0x000fc400078e0015 */
[----:B------:R-:W-:-:S04]  /*13000*/  IMAD.MOV.U32 R9, RZ, RZ, R20 ;  /* 0x000000ffff097224 */ /* 0x000fc800078e0014 */
[----:B------:R-:W-:-:S05]  /*13010*/  IMAD.WIDE R8, R11, 0x2, R8 ;  /* 0x000000020b087825 */ /* 0x000fca00078e0208 */
[----:B------:R-:W-:Y:S04]  /*13020*/  STL [R1+0x564], R8 ;  /* 0x0005640801007387 */ /* 0x000fe80000100800 */
[----:B------:R-:W-:Y:S04]  /*13030*/  STL [R1+0x4fc], R9 ;  /* 0x0004fc0901007387 */ /* 0x000fe80000100800 */
[----:B------:R-:W2:Y:S01]  /*13040*/  LDL.LU R20, [R1+0x250] ;  /* 0x0002500001147983 */ /* 0x000ea20000300800 */
[----:B---3--:R-:W-:Y:S07]  /*13050*/  HMMA.16816.F32.BF16 R4, R12, R22, R4 ;  /* 0x000000160c04723c */ /* 0x008fee0000041804 */
[----:B------:R-:W-:Y:S11]  /*13060*/  IMAD.MOV.U32 R22, RZ, RZ, R3 ;  /* 0x000000ffff167224 */ /* 0x000ff600078e0003 */
[----:B------:R-:W-:Y:S05]  /*13070*/  @!UPT UIADD3 URZ, URZ, URZ, URZ ;  /* 0x0000003f3f3ff290 */ /* 0x000fea000fffe03f */
[----:B------:R-:W-:Y:S04]  /*13080*/  STL.64 [R1+0x90], R4 ;  /* 0x0000900401007387 */ /* 0x000fe80000100a00 */
[----:B------:R-:W-:Y:S04]  /*13090*/  STL.64 [R1+0x98], R6 ;  /* 0x0000980601007387 */ /* 0x000fe80000100a00 */
[----:B------:R-:W2:Y:S04]  /*130a0*/  LDL.LU R21, [R1+0x254] ;  /* 0x0002540001157983 */ /* 0x000ea80000300800 */
[----:B------:R-:W3:Y:S04]  /*130b0*/  LDL.LU R3, [R1+0x664] ;  /* 0x0006640001037983 */ /* 0x000ee80000300800 */
[----:B------:R-:W4:Y:S04]  /*130c0*/  LDL.LU R23, [R1+0x25c] ;  /* 0x00025c0001177983 */ /* 0x000f280000300800 */
[----:B----4-:R-:W-:Y:S04]  /*130d0*/  STL.64 [R1+0x648], R22 ;  /* 0x0006481601007387 */ /* 0x010fe80000100a00 */
[----:B--2---:R0:W-:Y:S04]  /*130e0*/  STL.64 [R1+0x640], R20 ;  /* 0x0006401401007387 */ /* 0x0041e80000100a00 */
[----:B0-----:R-:W2:Y:S04]  /*130f0*/  LDL.LU R20, [R1+0x260] ;  /* 0x0002600001147983 */ /* 0x001ea80000300800 */
[----:B------:R-:W2:Y:S04]  /*13100*/  LDL.LU R21, [R1+0x264] ;  /* 0x0002640001157983 */ /* 0x000ea80000300800 */
[----:B------:R-:W2:Y:S01]  /*13110*/  LDL.LU R22, [R1+0x268] ;  /* 0x0002680001167983 */ /* 0x000ea20000300800 */
[----:B---3--:R-:W-:-:S02]  /*13120*/  IMAD.MOV.U32 R23, RZ, RZ, R3 ;  /* 0x000000ffff177224 */ /* 0x008fc400078e0003 */
[----:B------:R-:W-:Y:S01]  /*13130*/  IMAD.MOV.U32 R4, RZ, RZ, R25 ;  /* 0x000000ffff047224 */ /* 0x000fe200078e0019 */
[----:B------:R0:W5:Y:S01]  /*13140*/  LDL.LU R3, [R1+0x660] ;  /* 0x0006600001037983 */ /* 0x0001620000300800 */
[----:B------:R-:W-:Y:S02]  /*13150*/  IMAD.MOV.U32 R5, RZ, RZ, R24 ;  /* 0x000000ffff057224 */ /* 0x000fe400078e0018 */
[----:B------:R-:W-:Y:S02]  /*13160*/  IMAD.MOV.U32 R8, RZ, RZ, R17 ;  /* 0x000000ffff087224 */ /* 0x000fe400078e0011 */
[----:B------:R-:W-:Y:S02]  /*13170*/  IMAD.MOV.U32 R9, RZ, RZ, R16 ;  /* 0x000000ffff097224 */ /* 0x000fe400078e0010 */
[----:B------:R-:W-:-:S04]  /*13180*/  IMAD.WIDE R4, R11, 0x2, R4 ;  /* 0x000000020b047825 */ /* 0x000fc800078e0204 */
[----:B------:R-:W-:Y:S01]  /*13190*/  IMAD.MOV.U32 R6, RZ, RZ, R27 ;  /* 0x000000ffff067224 */ /* 0x000fe200078e001b */
[----:B------:R1:W-:Y:S01]  /*131a0*/  STL [R1+0x44c], R4 ;  /* 0x00044c0401007387 */ /* 0x0003e20000100800 */
[----:B------:R-:W-:-:S03]  /*131b0*/  IMAD.MOV.U32 R7, RZ, RZ, R26 ;  /* 0x000000ffff077224 */ /* 0x000fc600078e001a */
[----:B------:R3:W-:Y:S01]  /*131c0*/  STL [R1+0x3b4], R5 ;  /* 0x0003b40501007387 */ /* 0x0007e20000100800 */
[----:B------:R-:W-:-:S04]  /*131d0*/  IMAD.WIDE R6, R11, 0x2, R6 ;  /* 0x000000020b067825 */ /* 0x000fc800078e0206 */
[----:B------:R-:W-:Y:S01]  /*131e0*/  IMAD.MOV.U32 R24, RZ, RZ, R0 ;  /* 0x000000ffff187224 */ /* 0x000fe200078e0000 */
[----:B-1----:R-:W4:Y:S01]  /*131f0*/  LDL.LU R4, [R1+0x3b8] ;  /* 0x0003b80001047983 */ /* 0x002f220000300800 */
[----:B------:R-:W-:-:S03]  /*13200*/  IMAD.MOV.U32 R25, RZ, RZ, R2 ;  /* 0x000000ffff197224 */ /* 0x000fc600078e0002 */
[----:B---3--:R-:W4:Y:S01]  /*13210*/  LDL.LU R5, [R1+0x454] ;  /* 0x0004540001057983 */ /* 0x008f220000300800 */
[----:B------:R-:W-:-:S03]  /*13220*/  IMAD.MOV.U32 R26, RZ, RZ, R28 ;  /* 0x000000ffff1a7224 */ /* 0x000fc600078e001c */
[----:B------:R0:W5:Y:S01]  /*13230*/  LDL.LU R0, [R1+0x65c] ;  /* 0x00065c0001007983 */ /* 0x0001620000300800 */
[----:B------:R-:W-:-:S03]  /*13240*/  IMAD.MOV.U32 R27, RZ, RZ, R29 ;  /* 0x000000ffff1b7224 */ /* 0x000fc600078e001d */
[----:B------:R0:W5:Y:S01]  /*13250*/  LDL.LU R2, [R1+0x658] ;  /* 0x0006580001027983 */ /* 0x0001620000300800 */
[----:B------:R-:W-:-:S03]  /*13260*/  IMAD.WIDE R8, R11, 0x2, R8 ;  /* 0x000000020b087825 */ /* 0x000fc600078e0208 */
[----:B------:R-:W3:Y:S04]  /*13270*/  LDL.LU R28, [R1+0x654] ;  /* 0x00065400011c7983 */ /* 0x000ee80000300800 */
[----:B------:R-:W3:Y:S04]  /*13280*/  LDL.LU R29, [R1+0x650] ;  /* 0x00065000011d7983 */ /* 0x000ee80000300800 */
[----:B------:R1:W-:Y:S04]  /*13290*/  STL [R1+0x500], R6 ;  /* 0x0005000601007387 */ /* 0x0003e80000100800 */
[----:B------:R0:W-:Y:S04]  /*132a0*/  STL [R1+0x450], R7 ;  /* 0x0004500701007387 */ /* 0x0001e80000100800 */
[----:B-1----:R-:W3:Y:S04]  /*132b0*/  LDL.LU R6, [R1+0x458] ;  /* 0x0004580001067983 */ /* 0x002ee80000300800 */
[----:B0-----:R-:W3:Y:S04]  /*132c0*/  LDL.LU R7, [R1+0x508] ;  /* 0x0005080001077983 */ /* 0x001ee80000300800 */
[----:B------:R-:W-:Y:S04]  /*132d0*/  STL [R1+0x568], R8 ;  /* 0x0005680801007387 */ /* 0x000fe80000100800 */
[----:B------:R-:W-:Y:S01]  /*132e0*/  STL [R1+0x504], R9 ;  /* 0x0005040901007387 */ /* 0x000fe20000100800 */
[----:B--2---:R-:W-:Y:S03]  /*132f0*/  HMMA.16816.F32.BF16 R16, R12, R18, R20 ;  /* 0x000000120c10723c */ /* 0x004fe60000041814 */
[----:B------:R-:W2:Y:S04]  /*13300*/  LDL.LU.64 R22, [R1+0x648] ;  /* 0x0006480001167983 */ /* 0x000ea80000300a00 */
[----:B------:R-:W2:Y:S11]  /*13310*/  LDL.LU.64 R20, [R1+0x640] ;  /* 0x0006400001147983 */ /* 0x000eb60000300a00 */
[----:B------:R-:W-:Y:S05]  /*13320*/  @!UPT UIADD3 URZ, URZ, URZ, URZ ;  /* 0x0000003f3f3ff290 */ /* 0x000fea000fffe03f */
[----:B------:R-:W-:Y:S04]  /*13330*/  STL.64 [R1+0xf0], R16 ;  /* 0x0000f01001007387 */ /* 0x000fe80000100a00 */
[----:B------:R0:W-:Y:S04]  /*13340*/  STL.64 [R1+0xf8], R18 ;  /* 0x0000f81201007387 */ /* 0x0001e80000100a00 */
[----:B0-----:R-:W2:Y:S01]  /*13350*/  LDL.LU.64 R18, [R1+0x638] ;  /* 0x0006380001127983 */ /* 0x001ea20000300a00 */
[----:B----4-:R-:W-:-:S03]  /*13360*/  LOP3.LUT R5, R5, R4, RZ, 0x3c, !PT ;  /* 0x0000000405057212 */ /* 0x010fc600078e3cff */
[----:B------:R0:W5:Y:S01]  /*13370*/  LDL.LU.64 R16, [R1+0x630] ;  /* 0x0006300001107983 */ /* 0x0001620000300a00 */
[----:B------:R-:W-:-:S04]  /*13380*/  LOP3.LUT R4, R5, R4, RZ, 0x3c, !PT ;  /* 0x0000000405047212 */ /* 0x000fc800078e3cff */
[----:B------:R-:W-:Y:S01]  /*13390*/  LOP3.LUT R5, R5, R4, RZ, 0x3c, !PT ;  /* 0x0000000405057212 */ /* 0x000fe200078e3cff */
[----:B---3--:R-:W-:Y:S02]  /*133a0*/  IMAD.MOV.U32 R9, RZ, RZ, R28 ;  /* 0x000000ffff097224 */ /* 0x008fe400078e001c */
[----:B------:R-:W-:Y:S01]  /*133b0*/  IMAD.MOV.U32 R8, RZ, RZ, R29 ;  /* 0x000000ffff087224 */ /* 0x000fe200078e001d */
[----:B------:R-:W3:Y:S01]  /*133c0*/  LDL.LU R28, [R1+0x62c] ;  /* 0x00062c00011c7983 */ /* 0x000ee20000300800 */
[----:B------:R-:W-:-:S03]  /*133d0*/  IMAD.WIDE R4, R11, 0x2, R4 ;  /* 0x000000020b047825 */ /* 0x000fc600078e0204 */
[----:B------:R-:W4:Y:S01]  /*133e0*/  LDL.LU R29, [R1+0x628] ;  /* 0x00062800011d7983 */ /* 0x000f220000300800 */
[----:B------:R-:W-:-:S04]  /*133f0*/  LOP3.LUT R7, R7, R6, RZ, 0x3c, !PT ;  /* 0x0000000607077212 */ /* 0x000fc800078e3cff */
[----:B------:R-:W-:-:S04]  /*13400*/  LOP3.LUT R6, R7, R6, RZ, 0x3c, !PT ;  /* 0x0000000607067212 */ /* 0x000fc800078e3cff */
[----:B------:R-:W-:Y:S01]  /*13410*/  LOP3.LUT R7, R7, R6, RZ, 0x3c, !PT ;  /* 0x0000000607077212 */ /* 0x000fe200078e3cff */
[----:B------:R1:W-:Y:S04]  /*13420*/  STL [R1+0x454], R4 ;  /* 0x0004540401007387 */ /* 0x0003e80000100800 */
[C---:B------:R-:W-:Y:S01]  /*13430*/  IMAD.WIDE R6, R11.reuse, 0x2, R6 ;  /* 0x000000020b067825 */ /* 0x040fe200078e0206 */
[----:B------:R0:W-:Y:S03]  /*13440*/  STL [R1+0x3b8], R5 ;  /* 0x0003b80501007387 */ /* 0x0001e60000100800 */
[----:B------:R-:W-:Y:S01]  /*13450*/  IMAD.WIDE R8, R11, 0x2, R8 ;  /* 0x000000020b087825 */ /* 0x000fe200078e0208 */
[----:B-1----:R-:W3:Y:S04]  /*13460*/  LDL.LU R4, [R1+0x3bc] ;  /* 0x0003bc0001047983 */ /* 0x002ee80000300800 */
[----:B0-----:R-:W3:Y:S04]  /*13470*/  LDL.LU R5, [R1+0x45c] ;  /* 0x00045c0001057983 */ /* 0x001ee80000300800 */
[----:B------:R0:W-:Y:S04]  /*13480*/  STL [R1+0x508], R6 ;  /* 0x0005080601007387 */ /* 0x0001e80000100800 */
[----:B------:R1:W-:Y:S04]  /*13490*/  STL [R1+0x458], R7 ;  /* 0x0004580701007387 */ /* 0x0003e80000100800 */
[----:B0-----:R-:W4:Y:S04]  /*134a0*/  LDL.LU R6, [R1+0x460] ;  /* 0x0004600001067983 */ /* 0x001f280000300800 */
[----:B-1----:R-:W4:Y:S04]  /*134b0*/  LDL.LU R7, [R1+0x510] ;  /* 0x0005100001077983 */ /* 0x002f280000300800 */
[----:B------:R-:W-:Y:S04]  /*134c0*/  STL [R1+0x56c], R8 ;  /* 0x00056c0801007387 */ /* 0x000fe80000100800 */
[----:B------:R-:W-:Y:S01]  /*134d0*/  STL [R1+0x50c], R9 ;  /* 0x00050c0901007387 */ /* 0x000fe20000100800 */
[----:B--2---:R-:W-:Y:S11]  /*134e0*/  HMMA.16816.F32.BF16 R20, R12, R18, R20 ;  /* 0x000000120c14723c */ /* 0x004ff60000041814 */
[----:B------:R-:W-:Y:S11]  /*134f0*/  @!UPT UIADD3 URZ, URZ, URZ, URZ ;  /* 0x0000003f3f3ff290 */ /* 0x000ff6000fffe03f */
[----:B------:R-:W-:Y:S01]  /*13500*/  @!UPT UIADD3 URZ, URZ, URZ, URZ ;  /* 0x0000003f3f3ff290 */ /* 0x000fe2000fffe03f */
[----:B------:R-:W-:Y:S01]  /*13510*/  STL.64 [R1+0x60], R20 ;  /* 0x0000601401007387 */ /* 0x000fe20000100a00 */
[----:B------:R-:W-:-:S03]  /*13520*/  IMAD.MOV.U32 R18, RZ, RZ, R23 ;  /* 0x000000ffff127224 */ /* 0x000fc600078e0017 */
[----:B------:R0:W-:Y:S04]  /*13530*/  STL.64 [R1+0x68], R22 ;  /* 0x0000681601007387 */ /* 0x0001e80000100a00 */
[----:B0-----:R-:W2:Y:S04]  /*13540*/  LDL.LU.64 R22, [R1+0x620] ;  /* 0x0006200001167983 */ /* 0x001ea80000300a00 */
[----:B------:R0:W5:Y:S04]  /*13550*/  LDL.LU.64 R20, [R1+0x618] ;  /* 0x0006180001147983 */ /* 0x0001680000300a00 */
[----:B------:R-:W2:Y:S01]  /*13560*/  LDL.LU R19, [R1+0x36c] ;  /* 0x00036c0001137983 */ /* 0x000ea20000300800 */
[----:B---3--:R-:W-:-:S04]  /*13570*/  LOP3.LUT R5, R5, R4, RZ, 0x3c, !PT ;  /* 0x0000000405057212 */ /* 0x008fc800078e3cff */
[----:B------:R-:W-:-:S04]  /*13580*/  LOP3.LUT R4, R5, R4, RZ, 0x3c, !PT ;  /* 0x0000000405047212 */ /* 0x000fc800078e3cff */
[----:B------:R-:W-:-:S05]  /*13590*/  LOP3.LUT R5, R5, R4, RZ, 0x3c, !PT ;  /* 0x0000000405057212 */ /* 0x000fca00078e3cff */
[----:B------:R-:W-:-:S04]  /*135a0*/  IMAD.WIDE R8, R11, 0x2, R4 ;  /* 0x000000020b087825 */ /* 0x000fc800078e0204 */
[----:B----4-:R-:W-:Y:S02]  /*135b0*/  IMAD.MOV.U32 R5, RZ, RZ, R6 ;  /* 0x000000ffff057224 */ /* 0x010fe400078e0006 */
[----:B------:R-:W-:Y:S02]  /*135c0*/  IMAD.MOV.U32 R4, RZ, RZ, R7 ;  /* 0x000000ffff047224 */ /* 0x000fe400078e0007 */
[----:B------:R-:W-:Y:S02]  /*135d0*/  IMAD.MOV.U32 R7, RZ, RZ, R28 ;  /* 0x000000ffff077224 */ /* 0x000fe400078e001c */
[----:B------:R-:W-:Y:S01]  /*135e0*/  IMAD.MOV.U32 R6, RZ, RZ, R29 ;  /* 0x000000ffff067224 */ /* 0x000fe200078e001d */
[----:B------:R-:W3:Y:S04]  /*135f0*/  LDL.LU R28, [R1+0x614] ;  /* 0x00061400011c7983 */ /* 0x000ee80000300800 */
[----:B------:R-:W3:Y:S04]  /*13600*/  LDL.LU R29, [R1+0x610] ;  /* 0x00061000011d7983 */ /* 0x000ee80000300800 */
[----:B------:R1:W-:Y:S04]  /*13610*/  STL [R1+0x45c], R8 ;  /* 0x00045c0801007387 */ /* 0x0003e80000100800 */
[----:B------:R4:W-:Y:S04]  /*13620*/  STL [R1+0x3bc], R9 ;  /* 0x0003bc0901007387 */ /* 0x0009e80000100800 */
[----:B-1----:R-:W3:Y:S04]  /*13630*/  LDL.LU R8, [R1+0x46c] ;  /* 0x00046c0001087983 */ /* 0x002ee80000300800 */
[----:B----4-:R-:W4:Y:S01]  /*13640*/  LDL.LU R9, [R1+0x51c] ;  /* 0x00051c0001097983 */ /* 0x010f220000300800 */
[----:B--2---:R-:W-:Y:S03]  /*13650*/  HMMA.16816.F32.BF16 R12, R12, R22, R24 ;  /* 0x000000160c0c723c */ /* 0x004fe60000041818 */
[----:B------:R0:W5:Y:S04]  /*13660*/  LDL.LU.64 R26, [R1+0x608] ;  /* 0x00060800011a7983 */ /* 0x0001680000300a00 */
[----:B------:R0:W5:Y:S11]  /*13670*/  LDL.LU.64 R24, [R1+0x600] ;  /* 0x0006000001187983 */ /* 0x0001760000300a00 */
[----:B------:R-:W-:Y:S05]  /*13680*/  @!UPT UIADD3 URZ, URZ, URZ, URZ ;  /* 0x0000003f3f3ff290 */ /* 0x000fea000fffe03f */
[----:B------:R-:W-:Y:S04]  /*13690*/  STL.64 [R1+0x210], R12 ;  /* 0x0002100c01007387 */ /* 0x000fe80000100a00 */
[----:B------:R-:W-:Y:S04]  /*136a0*/  STL.64 [R1+0x218], R14 ;  /* 0x0002180e01007387 */ /* 0x000fe80000100a00 */
[----:B------:R-:W2:Y:S04]  /*136b0*/  LDL.LU R22, [R1+0x468] ;  /* 0x0004680001167983 */ /* 0x000ea80000300800 */
[----:B------:R-:W2:Y:S01]  /*136c0*/  LDL.LU R23, [R1+0x518] ;  /* 0x0005180001177983 */ /* 0x000ea20000300800 */
[----:B------:R-:W-:-:S04]  /*136d0*/  IMAD.WIDE R4, R11, 0x2, R4 ;  /* 0x000000020b047825 */ /* 0x000fc800078e0204 */
[----:B------:R-:W-:Y:S01]  /*136e0*/  IMAD.WIDE R6, R11, 0x2, R6 ;  /* 0x000000020b067825 */ /* 0x000fe200078e0206 */
[----:B------:R-:W-:Y:S04]  /*136f0*/  STL [R1+0x510], R4 ;  /* 0x0005100401007387 */ /* 0x000fe80000100800 */
[----:B------:R-:W-:Y:S04]  /*13700*/  STL [R1+0x460], R5 ;  /* 0x0004600501007387 */ /* 0x000fe80000100800 */
[----:B------:R-:W-:Y:S04]  /*13710*/  STL [R1+0x514], R6 ;  /* 0x0005140601007387 */ /* 0x000fe80000100800 */
[----:B------:R3:W-:Y:S01]  /*13720*/  STL [R1+0x464], R7 ;  /* 0x0004640701007387 */ /* 0x0007e20000100800 */
[----:B------:R-:W-:Y:S01]  /*13730*/  IADD3 R19, R19, -0x1, RZ ;  /* 0xffffffff13137810 */ /* 0x000fe20007ffe0ff */
[----:B---3--:R-:W-:-:S02]  /*13740*/  IMAD.MOV.U32 R7, RZ, RZ, R8 ;  /* 0x000000ffff077224 */ /* 0x008fc400078e0008 */
[----:B------:R-:W-:Y:S02]  /*13750*/  IMAD.MOV.U32 R8, RZ, RZ, c[0x0][0x18c] ;  /* 0x00006300ff087624 */ /* 0x000fe400078e00ff */
[----:B----4-:R-:W-:Y:S02]  /*13760*/  IMAD.MOV.U32 R6, RZ, RZ, R9 ;  /* 0x000000ffff067224 */ /* 0x010fe400078e0009 */
[----:B------:R-:W-:Y:S01]  /*13770*/  IMAD.SHL.U32 R8, R8, 0x40, RZ ;  /* 0x0000004008087824 */ /* 0x000fe200078e00ff */
[----:B------:R-:W-:Y:S03]  /*13780*/  STL [R1+0x36c], R19 ;  /* 0x00036c1301007387 */ /* 0x000fe60000100800 */
[----:B------:R-:W-:Y:S01]  /*13790*/  IMAD.WIDE R6, R8, 0x2, R6 ;  /* 0x0000000208067825 */ /* 0x000fe200078e0206 */
[----:B------:R-:W-:-:S03]  /*137a0*/  ISETP.NE.U32.AND P0, PT, R19, RZ, PT ;  /* 0x000000ff1300720c */ /* 0x000fc60003f05070 */
[----:B------:R-:W-:-:S04]  /*137b0*/  IMAD.MOV.U32 R9, RZ, RZ, c[0x0][0x188] ;  /* 0x00006200ff097624 */ /* 0x000fc800078e00ff */
[----:B------:R-:W-:Y:S01]  /*137c0*/  IMAD.SHL.U32 R9, R9, 0x40, RZ ;  /* 0x0000004009097824 */ /* 0x000fe200078e00ff */
[----:B------:R-:W-:Y:S01]  /*137d0*/  UIADD3 UR4, UR4, -0x40, URZ ;  /* 0xffffffc004047890 */ /* 0x000fe2000fffe03f */
[----:B------:R-:W-:Y:S02]  /*137e0*/  IMAD.MOV.U32 R11, RZ, RZ, R15 ;  /* 0x000000ffff0b7224 */ /* 0x000fe400078e000f */
[----:B--2---:R-:W-:Y:S02]  /*137f0*/  IMAD.MOV.U32 R5, RZ, RZ, R22 ;  /* 0x000000ffff057224 */ /* 0x004fe400078e0016 */
[----:B------:R-:W-:-:S04]  /*13800*/  IMAD.MOV.U32 R4, RZ, RZ, R23 ;  /* 0x000000ffff047224 */ /* 0x000fc800078e0017 */
[----:B------:R-:W-:-:S05]  /*13810*/  IMAD.WIDE R4, R8, 0x2, R4 ;  /* 0x0000000208047825 */ /* 0x000fca00078e0204 */
[----:B------:R1:W-:Y:S04]  /*13820*/  STL [R1+0x518], R4 ;  /* 0x0005180401007387 */ /* 0x0003e80000100800 */
[----:B------:R2:W-:Y:S04]  /*13830*/  STL [R1+0x468], R5 ;  /* 0x0004680501007387 */ /* 0x0005e80000100800 */
[----:B------:R0:W-:Y:S04]  /*13840*/  STL [R1+0x51c], R6 ;  /* 0x00051c0601007387 */ /* 0x0001e80000100800 */
[----:B------:R0:W-:Y:S01]  /*13850*/  STL [R1+0x46c], R7 ;  /* 0x00046c0701007387 */ /* 0x0001e20000100800 */
[----:B------:R-:W-:-:S04]  /*13860*/  IMAD.WIDE R8, R9, 0x2, R28 ;  /* 0x0000000209087825 */ /* 0x000fc800078e021c */
[----:B-1----:R-:W-:Y:S02]  /*13870*/  IMAD.MOV.U32 R4, RZ, RZ, R8 ;  /* 0x000000ffff047224 */ /* 0x002fe400078e0008 */
[----:B--2---:R-:W-:Y:S01]  /*13880*/  IMAD.MOV.U32 R5, RZ, RZ, R9 ;  /* 0x000000ffff057224 */ /* 0x004fe200078e0009 */
[----:B------:R-:W-:Y:S01]  /*13890*/  @!P0 CALL.REL.NOINC `(.L_x_2) ;  /* 0x0000001000008944 */ /* 0x000fe20003c00000 */
[----:B------:R-:W-:Y:S05]  /*138a0*/  BRA `(.L_x_3) ;  /* 0xffff416000007947 */ /* 0x000fea000383ffff */
.L_x_2:
[----:B-----5:R1:W-:Y:S04]  /*138b0*/  STL [R1+0x69c], R27 ;  /* 0x00069c1b01007387 */ /* 0x0203e80000100800 */
[----:B-1----:R-:W2:Y:S04]  /*138c0*/  LDL.LU R27, [R1+0x2fc] ;  /* 0x0002fc00011b7983 */ /* 0x002ea80000300800 */
[----:B--2---:R1:W-:Y:S04]  /*138d0*/  STL [R1+0x6a0], R27 ;  /* 0x0006a01b01007387 */ /* 0x0043e80000100800 */
        /* <DEDUP_REMOVED lines=30> */
[----:B------:R2:W-:Y:S01]  /*13ac0*/  STL [R1+0x698], R25 ;  /* 0x0006981901007387 */ /* 0x0005e20000100800 */
[----:B-1----:R-:W-:-:S03]  /*13ad0*/  IMAD.MOV.U32 R27, RZ, RZ, R18 ;  /* 0x000000ffff1b7224 */ /* 0x002fc600078e0012 */
[----:B--2---:R-:W2:Y:S04]  /*13ae0*/  LDL.LU R25, [R1+0x2dc] ;  /* 0x0002dc0001197983 */ /* 0x004ea80000300800 */
        /* <DEDUP_REMOVED lines=34> */
[----:B------:R1:W-:Y:S04]  /*13d10*/  STL [R1+0x690], R24 ;  /* 0x0006901801007387 */ /* 0x0003e80000100800 */
[----:B-1----:R-:W2:Y:S04]  /*13d20*/  LDL.LU R24, [R1+0x28c] ;  /* 0x00028c0001187983 */ /* 0x002ea80000300800 */
[----:B------:R1:W-:Y:S04]  /*13d30*/  STL [R1+0x68c], R10 ;  /* 0x00068c0a01007387 */ /* 0x0003e80000100800 */
[----:B-1----:R-:W3:Y:S04]  /*13d40*/  LDL.LU R10, [R1+0x23c] ;  /* 0x00023c00010a7983 */ /* 0x002ee80000300800 */
[----:B------:R-:W4:Y:S04]  /*13d50*/  LDL.LU R3, [R1+0x2d8] ;  /* 0x0002d80001037983 */ /* 0x000f280000300800 */
[----:B------:R-:W2:Y:S04]  /*13d60*/  LDL.LU R0, [R1+0x2a8] ;  /* 0x0002a80001007983 */ /* 0x000ea80000300800 */
[----:B------:R-:W2:Y:S04]  /*13d70*/  LDL.LU R2, [R1+0x288] ;  /* 0x0002880001027983 */ /* 0x000ea80000300800 */
[----:B------:R-:W2:Y:S04]  /*13d80*/  LDL.LU R4, [R1+0x238] ;  /* 0x0002380001047983 */ /* 0x000ea80000300800 */
[----:B------:R-:W2:Y:S04]  /*13d90*/  LDL.LU R5, [R1+0x208] ;  /* 0x0002080001057983 */ /* 0x000ea80000300800 */
[----:B------:R-:W2:Y:S04]  /*13da0*/  LDL.LU R8, [R1+0x198] ;  /* 0x0001980001087983 */ /* 0x000ea80000300800 */
[----:B------:R-:W2:Y:S04]  /*13db0*/  LDL.LU R9, [R1+0x158] ;  /* 0x0001580001097983 */ /* 0x000ea80000300800 */
[----:B0-----:R-:W2:Y:S04]  /*13dc0*/  LDL.LU R6, [R1+0x2f4] ;  /* 0x0002f40001067983 */ /* 0x001ea80000300800 */
[----:B------:R-:W2:Y:S04]  /*13dd0*/  LDL.LU R7, [R1+0x2d4] ;  /* 0x0002d40001077983 */ /* 0x000ea80000300800 */
        /* <DEDUP_REMOVED lines=11> */
[----:B------:R0:W-:Y:S01]  /*13e90*/  STL [R1+0x614], R17 ;  /* 0x0006141101007387 */ /* 0x0001e20000100800 */
[----:B------:R-:W-:-:S03]  /*13ea0*/  F2FP.BF16.PACK_AB R27, R25, R27 ;  /* 0x0000001b191b723e */ /* 0x000fc600000010ff */
[----:B0-----:R-:W4:Y:S04]  /*13eb0*/  LDL.LU R17, [R1+0x2f8] ;  /* 0x0002f80001117983 */ /* 0x001f280000300800 */
[----:B------:R0:W-:Y:S04]  /*13ec0*/  STL [R1+0x610], R16 ;  /* 0x0006101001007387 */ /* 0x0001e80000100800 */
[----:B0-----:R-:W2:Y:S04]  /*13ed0*/  LDL.LU R16, [R1+0x15c] ;  /* 0x00015c0001107983 */ /* 0x001ea80000300800 */
[----:B------:R0:W-:Y:S04]  /*13ee0*/  STL [R1+0x604], R21 ;  /* 0x0006041501007387 */ /* 0x0001e80000100800 */
[----:B0-----:R-:W2:Y:S04]  /*13ef0*/  LDL.LU R21, [R1+0x19c] ;  /* 0x00019c0001157983 */ /* 0x001ea80000300800 */
[----:B------:R0:W-:Y:S04]  /*13f00*/  STL [R1+0x600], R20 ;  /* 0x0006001401007387 */ /* 0x0001e80000100800 */
[----:B0-----:R-:W3:Y:S04]  /*13f10*/  LDL.LU R20, [R1+0x20c] ;  /* 0x00020c0001147983 */ /* 0x001ee80000300800 */
[----:B------:R-:W2:Y:S04]  /*13f20*/  LDL.LU R25, [R1+0x71c] ;  /* 0x00071c0001197983 */ /* 0x000ea80000300800 */
[----:B------:R0:W-:Y:S04]  /*13f30*/  STL [R1+0xdc], R27 ;  /* 0x0000dc1b01007387 */ /* 0x0001e80000100800 */
[----:B0-----:R-:W2:Y:S02]  /*13f40*/  LDL.LU R27, [R1+0x718] ;  /* 0x00071800011b7983 */ /* 0x001ea40000300800 */
[----:B--2---:R-:W-:-:S02]  /*13f50*/  F2FP.BF16.PACK_AB R27, R25, R27 ;  /* 0x0000001b191b723e */ /* 0x004fc400000010ff */
        /* <DEDUP_REMOVED lines=58> */
[----:B0-----:R-:W2:Y:S01]  /*14300*/  LDL.LU R27, [R1+0x6a0] ;  /* 0x0006a000011b7983 */ /* 0x001ea20000300800 */
[----:B------:R-:W-:Y:S02]  /*14310*/  F2FP.BF16.PACK_AB R24, R26, R24 ;  /* 0x000000181a18723e */ /* 0x000fe400000010ff */
[----:B---3--:R-:W-:-:S02]  /*14320*/  F2FP.BF16.PACK_AB R20, R10, R20 ;  /* 0x000000140a14723e */ /* 0x008fc400000010ff */
[----:B------:R-:W-:Y:S02]  /*14330*/  F2FP.BF16.PACK_AB R16, R21, R16 ;  /* 0x000000101510723e */ /* 0x000fe400000010ff */
[----:B----4-:R-:W-:Y:S02]  /*14340*/  F2FP.BF16.PACK_AB R3, R17, R3 ;  /* 0x000000031103723e */ /* 0x010fe400000010ff */
[----:B------:R-:W-:Y:S02]  /*14350*/  F2FP.BF16.PACK_AB R2, R0, R2 ;  /* 0x000000020002723e */ /* 0x000fe400000010ff */
[----:B------:R-:W-:Y:S02]  /*14360*/  F2FP.BF16.PACK_AB R0, R4, R5 ;  /* 0x000000050400723e */ /* 0x000fe400000010ff */
[----:B--2---:R-:W-:Y:S02]  /*14370*/  F2FP.BF16.PACK_AB R25, R27, R25 ;  /* 0x000000191b19723e */ /* 0x004fe400000010ff */
[----:B------:R-:W2:Y:S04]  /*14380*/  LDL.LU R27, [R1+0x69c] ;  /* 0x00069c00011b7983 */ /* 0x000ea80000300800 */
[----:B------:R0:W-:Y:S04]  /*14390*/  STL [R1+0x5c], R25 ;  /* 0x00005c1901007387 */ /* 0x0001e80000100800 */
[----:B0-----:R-:W3:Y:S04]  /*143a0*/  LDL.LU R25, [R1+0x698] ;  /* 0x0006980001197983 */ /* 0x001ee80000300800 */
[----:B------:R-:W3:Y:S04]  /*143b0*/  LDL.LU R26, [R1+0x694] ;  /* 0x00069400011a7983 */ /* 0x000ee80000300800 */
[----:B------:R0:W-:Y:S04]  /*143c0*/  STL [R1+0x58], R24 ;  /* 0x0000581801007387 */ /* 0x0001e80000100800 */
[----:B0-----:R-:W4:Y:S04]  /*143d0*/  LDL.LU R24, [R1+0x690] ;  /* 0x0006900001187983 */ /* 0x001f280000300800 */
[----:B------:R-:W4:Y:S04]  /*143e0*/  LDL.LU R10, [R1+0x68c] ;  /* 0x00068c00010a7983 */ /* 0x000f280000300800 */
[----:B------:R-:W-:Y:S04]  /*143f0*/  STL [R1+0x54], R20 ;  /* 0x0000541401007387 */ /* 0x000fe80000100800 */
[----:B------:R-:W-:Y:S04]  /*14400*/  STL [R1+0x50], R16 ;  /* 0x0000501001007387 */ /* 0x000fe80000100800 */
[----:B------:R0:W-:Y:S04]  /*14410*/  STL [R1+0x4c], R3 ;  /* 0x00004c0301007387 */ /* 0x0001e80000100800 */
[----:B------:R1:W-:Y:S04]  /*14420*/  STL [R1+0x48], R2 ;  /* 0x0000480201007387 */ /* 0x0003e80000100800 */
[----:B------:R1:W-:Y:S01]  /*14430*/  STL [R1+0x44], R0 ;  /* 0x0000440001007387 */ /* 0x0003e20000100800 */
[----:B0-----:R-:W-:-:S02]  /*14440*/  F2FP.BF16.PACK_AB R3, R8, R9 ;  /* 0x000000090803723e */ /* 0x001fc400000010ff */
[----:B-1----:R-:W-:-:S03]  /*14450*/  F2FP.BF16.PACK_AB R2, R6, R7 ;  /* 0x000000070602723e */ /* 0x002fc600000010ff */
[----:B------:R0:W-:Y:S01]  /*14460*/  STL [R1+0x40], R3 ;  /* 0x0000400301007387 */ /* 0x0001e20000100800 */
[----:B------:R-:W-:-:S03]  /*14470*/  F2FP.BF16.PACK_AB R0, R28, R29 ;  /* 0x0000001d1c00723e */ /* 0x000fc600000010ff */
[----:B------:R1:W-:Y:S04]  /*14480*/  STL [R1+0x3c], R2 ;  /* 0x00003c0201007387 */ /* 0x0003e80000100800 */
[----:B------:R1:W-:Y:S01]  /*14490*/  STL [R1+0x38], R0 ;  /* 0x0000380001007387 */ /* 0x0003e20000100800 */
[----:B0-----:R-:W-:Y:S02]  /*144a0*/  F2FP.BF16.PACK_AB R3, R12, R13 ;  /* 0x0000000d0c03723e */ /* 0x001fe400000010ff */
[----:B-1----:R-:W-:-:S03]  /*144b0*/  F2FP.BF16.PACK_AB R2, R14, R15 ;  /* 0x0000000f0e02723e */ /* 0x002fc600000010ff */
[----:B------:R0:W-:Y:S01]  /*144c0*/  STL [R1+0x34], R3 ;  /* 0x0000340301007387 */ /* 0x0001e20000100800 */
[----:B------:R-:W-:-:S03]  /*144d0*/  F2FP.BF16.PACK_AB R0, R22, R23 ;  /* 0x000000171600723e */ /* 0x000fc600000010ff */
[----:B------:R2:W-:Y:S04]  /*144e0*/  STL [R1+0x30], R2 ;  /* 0x0000300201007387 */ /* 0x0005e80000100800 */
[----:B------:R3:W-:Y:S01]  /*144f0*/  STL [R1+0x2c], R0 ;  /* 0x00002c0001007387 */ /* 0x0007e20000100800 */
[----:B0-----:R-:W-:-:S05]  /*14500*/  F2FP.BF16.PACK_AB R3, R18, R19 ;  /* 0x000000131203723e */ /* 0x001fca00000010ff */
[----:B------:R-:W-:Y:S04]  /*14510*/  STL [R1+0x28], R3 ;  /* 0x0000280301007387 */ /* 0x000fe80000100800 */
[----:B------:R-:W4:Y:S01]  /*14520*/  LDL.LU R7, [R1+0x294] ;  /* 0x0002940001077983 */ /* 0x000f220000300800 */
[----:B--2---:R-:W-:-:S05]  /*14530*/  F2FP.BF16.PACK_AB R2, R11, R27 ;  /* 0x0000001b0b02723e */ /* 0x004fca00000010ff */
[----:B------:R-:W-:Y:S01]  /*14540*/  STL [R1+0x24], R2 ;  /* 0x0000240201007387 */ /* 0x000fe20000100800 */
[----:B---3--:R-:W-:-:S03]  /*14550*/  F2FP.BF16.PACK_AB R0, R26, R25 ;  /* 0x000000191a00723e */ /* 0x008fc600000010ff */
[----:B----4-:R0:W-:Y:S04]  /*14560*/  STL [R1+0x64c], R7 ;  /* 0x00064c0701007387 */ /* 0x0101e80000100800 */
[----:B------:R-:W-:Y:S04]  /*14570*/  STL [R1+0x20], R0 ;  /* 0x0000200001007387 */ /* 0x000fe80000100800 */
[----:B0-----:R-:W2:Y:S04]  /*14580*/  LDL.LU R7, [R1+0xc8] ;  /* 0x0000c80001077983 */ /* 0x001ea80000300800 */
[----:B--2---:R0:W-:Y:S04]  /*14590*/  STL [R1+0x654], R7 ;  /* 0x0006540701007387 */ /* 0x0041e80000100800 */
        /* <DEDUP_REMOVED lines=11> */
[----:B--2---:R-:W-:Y:S04]  /*14650*/  STL [R1+0x684], R7 ;  /* 0x0006840701007387 */ /* 0x004fe80000100800 */
[----:B------:R-:W2:Y:S04]  /*14660*/  LDL.LU R6, [R1+0x1d4] ;  /* 0x0001d40001067983 */ /* 0x000ea80000300800 */
        /* <DEDUP_REMOVED lines=20> */
[----:B------:R-:W3:Y:S04]  /*147b0*/  LDL.LU R4, [R1+0xc4] ;  /* 0x0000c40001047983 */ /* 0x000ee80000300800 */
[----:B---3--:R0:W-:Y:S04]  /*147c0*/  STL [R1+0x640], R4 ;  /* 0x0006400401007387 */ /* 0x0081e80000100800 */
[----:B0-----:R-:W3:Y:S04]  /*147d0*/  LDL.LU R4, [R1+0x1c4] ;  /* 0x0001c40001047983 */ /* 0x001ee80000300800 */
[----:B------:R-:W4:Y:S01]  /*147e0*/  LDL.LU R11, [R1+0x290] ;  /* 0x00029000010b7983 */ /* 0x000f220000300800 */
[----:B------:R-:W-:-:S03]  /*147f0*/  IMAD.MOV.U32 R6, RZ, RZ, R10 ;  /* 0x000000ffff067224 */ /* 0x000fc600078e000a */
[----:B----4-:R0:W-:Y:S04]  /*14800*/  STL [R1+0x63c], R11 ;  /* 0x00063c0b01007387 */ /* 0x0101e80000100800 */
[----:B0-----:R-:W4:Y:S04]  /*14810*/  LDL.LU R11, [R1+0x124] ;  /* 0x00012400010b7983 */ /* 0x001f280000300800 */
[----:B------:R-:W2:Y:S04]  /*14820*/  LDL.LU R10, [R1+0x1d0] ;  /* 0x0001d000010a7983 */ /* 0x000ea80000300800 */
[----:B--2---:R0:W-:Y:S04]  /*14830*/  STL [R1+0x638], R10 ;  /* 0x0006380a01007387 */ /* 0x0041e80000100800 */
[----:B0-----:R-:W2:Y:S04]  /*14840*/  LDL.LU R10, [R1+0x2b0] ;  /* 0x0002b000010a7983 */ /* 0x001ea80000300800 */
        /* <DEDUP_REMOVED lines=25> */
[----:B------:R-:W2:Y:S04]  /*149e0*/  LDL.LU R16, [R1+0x308] ;  /* 0x0003080001107983 */ /* 0x000ea80000300800 */
[----:B------:R-:W2:Y:S04]  /*149f0*/  LDL.LU R23, [R1+0x334] ;  /* 0x0003340001177983 */ /* 0x000ea80000300800 */
[----:B--2---:R0:W-:Y:S04]  /*14a00*/  STL [R1+0x60c], R23 ;  /* 0x00060c1701007387 */ /* 0x0041e80000100800 */
[----:B0-----:R-:W2:Y:S04]  /*14a10*/  LDL.LU R23, [R1+0x2c8] ;  /* 0x0002c80001177983 */ /* 0x001ea80000300800 */
[----:B------:R-:W2:Y:S01]  /*14a20*/  LDL.LU R21, [R1+0x324] ;  /* 0x0003240001157983 */ /* 0x000ea20000300800 */
[----:B------:R-:W-:-:S05]  /*14a30*/  IMAD.MOV.U32 R7, RZ, RZ, R24 ;  /* 0x000000ffff077224 */ /* 0x000fca00078e0018 */
[----:B------:R-:W-:Y:S01]  /*14a40*/  F2FP.BF16.PACK_AB R7, R6, R7 ;  /* 0x000000070607723e */ /* 0x000fe200000010ff */
[----:B--2---:R0:W-:Y:S04]  /*14a50*/  STL [R1+0x608], R21 ;  /* 0x0006081501007387 */ /* 0x0041e80000100800 */
        /* <DEDUP_REMOVED lines=41> */
[----:B------:R0:W-:Y:S04]  /*14cf0*/  STL [R1], R7 ;  /* 0x0000000701007387 */ /* 0x0001e80000100800 */
[----:B0-----:R-:W2:Y:S02]  /*14d00*/  LDL.LU R7, [R1+0x64c] ;  /* 0x00064c0001077983 */ /* 0x001ea40000300800 */
[----:B--2---:R-:W-:-:S02]  /*14d10*/  F2FP.BF16.PACK_AB R7, R6, R7 ;  /* 0x000000070607723e */ /* 0x004fc400000010ff */
[----:B------:R-:W2:Y:S02]  /*14d20*/  LDL.LU R6, [R1+0x648] ;  /* 0x0006480001067983 */ /* 0x000ea40000300800 */
[----:B--2---:R-:W-:Y:S02]  /*14d30*/  F2FP.BF16.PACK_AB R6, R5, R6 ;  /* 0x000000060506723e */ /* 0x004fe400000010ff */
[----:B------:R-:W3:Y:S02]  /*14d40*/  LDL.LU R5, [R1+0x644] ;  /* 0x0006440001057983 */ /* 0x000ee40000300800 */
[----:B---3--:R-:W-:Y:S02]  /*14d50*/  F2FP.BF16.PACK_AB R5, R4, R5 ;  /* 0x000000050405723e */ /* 0x008fe400000010ff */
[----:B------:R-:W4:Y:S02]  /*14d60*/  LDL.LU R4, [R1+0x640] ;  /* 0x0006400001047983 */ /* 0x000f240000300800 */
[----:B----4-:R-:W-:-:S02]  /*14d70*/  F2FP.BF16.PACK_AB R4, R11, R4 ;  /* 0x000000040b04723e */ /* 0x010fc400000010ff */
[----:B------:R-:W2:Y:S02]  /*14d80*/  LDL.LU R11, [R1+0x63c] ;  /* 0x00063c00010b7983 */ /* 0x000ea40000300800 */
[----:B--2---:R-:W-:Y:S02]  /*14d90*/  F2FP.BF16.PACK_AB R11, R10, R11 ;  /* 0x0000000b0a0b723e */ /* 0x004fe400000010ff */
[----:B------:R-:W2:Y:S02]  /*14da0*/  LDL.LU R10, [R1+0x638] ;  /* 0x00063800010a7983 */ /* 0x000ea40000300800 */
[----:B--2---:R-:W-:Y:S02]  /*14db0*/  F2FP.BF16.PACK_AB R10, R9, R10 ;  /* 0x0000000a090a723e */ /* 0x004fe400000010ff */
[----:B------:R-:W2:Y:S02]  /*14dc0*/  LDL.LU R9, [R1+0x634] ;  /* 0x0006340001097983 */ /* 0x000ea40000300800 */
[----:B--2---:R-:W-:-:S02]  /*14dd0*/  F2FP.BF16.PACK_AB R9, R8, R9 ;  /* 0x000000090809723e */ /* 0x004fc400000010ff */
        /* <DEDUP_REMOVED lines=24> */
[----:B------:R-:W2:Y:S01]  /*14f60*/  LDL.LU R20, [R1+0x600] ;  /* 0x0006000001147983 */ /* 0x000ea20000300800 */
[----:B------:R-:W-:Y:S02]  /*14f70*/  F2FP.BF16.PACK_AB R27, R0, R27 ;  /* 0x0000001b001b723e */ /* 0x000fe400000010ff */
[----:B------:R-:W-:Y:S02]  /*14f80*/  F2FP.BF16.PACK_AB R26, R2, R26 ;  /* 0x0000001a021a723e */ /* 0x000fe400000010ff */
[----:B------:R-:W-:Y:S02]  /*14f90*/  F2FP.BF16.PACK_AB R25, R28, R25 ;  /* 0x000000191c19723e */ /* 0x000fe400000010ff */
[----:B------:R-:W-:Y:S02]  /*14fa0*/  F2FP.BF16.PACK_AB R24, R29, R24 ;  /* 0x000000181d18723e */ /* 0x000fe400000010ff */
[----:B--2---:R-:W-:Y:S02]  /*14fb0*/  F2FP.BF16.PACK_AB R20, R3, R20 ;  /* 0x000000140314723e */ /* 0x004fe400000010ff */
.L_x_1:
[----:B0-----:R-:W2:Y:S04]  /*14fc0*/  LDL.LU R0, [R1+0x57c] ;  /* 0x00057c0001007983 */ /* 0x001ea80000300800 */
[----:B------:R-:W3:Y:S04]  /*14fd0*/  LDL.LU R2, [R1+0x580] ;  /* 0x0005800001027983 */ /* 0x000ee80000300800 */
[----:B------:R-:W0:Y:S02]  /*14fe0*/  S2R R28, SR_TID.X ;  /* 0x00000000001c7919 */ /* 0x000e240000002100 */
[----:B0-----:R-:W-:-:S02]  /*14ff0*/  IMAD.SHL.U32 R3, R28, 0x4, RZ ;  /* 0x000000041c037824 */ /* 0x001fc400078e00ff */
[----:B------:R-:W-:-:S05]  /*15000*/  IMAD.SHL.U32 R29, R28, 0x1000, RZ ;  /* 0x000010001c1d7824 */ /* 0x000fca00078e00ff */
[----:B------:R-:W-:Y:S01]  /*15010*/  LOP3.LUT R29, R29, 0x18000, RZ, 0xc0, !PT ;  /* 0x000180001d1d7812 */ /* 0x000fe200078ec0ff */
[----:B------:R-:W-:Y:S01]  /*15020*/  BAR.SYNC.DEFER_BLOCKING 0x0 ;  /* 0x0000000000007b1d */ /* 0x000fe20000010000 */
[----:B--2---:R-:W-:-:S04]  /*15030*/  LOP3.LUT R0, R0, 0x7000, RZ, 0xc0, !PT ;  /* 0x0000700000007812 */ /* 0x004fc800078ec0ff */
[----:B---3--:R-:W-:Y:S01]  /*15040*/  LOP3.LUT R0, R0, 0x60, R2, 0xf8, !PT ;  /* 0x0000006000007812 */ /* 0x008fe200078ef802 */
[----:B------:R-:W-:-:S03]  /*15050*/  IMAD R2, R28, 0x400, R28 ;  /* 0x000004001c027824 */ /* 0x000fc600078e021c */
[----:B------:R-:W-:Y:S01]  /*15060*/  LOP3.LUT R0, R0, 0x70, R3, 0x78, !PT ;  /* 0x0000007000007812 */ /* 0x000fe200078e7803 */
[----:B------:R-:W-:Y:S01]  /*15070*/  IMAD.SHL.U32 R2, R2, 0x10, RZ ;  /* 0x0000001002027824 */ /* 0x000fe200078e00ff */
[----:B------:R-:W-:-:S04]  /*15080*/  LOP3.LUT R3, R28, 0x100, RZ, 0xc0, !PT ;  /* 0x000001001c037812 */ /* 0x000fc800078ec0ff */
[----:B------:R-:W-:Y:S02]  /*15090*/  IADD3 R0, R3, R29, R0 ;  /* 0x0000001d03007210 */ /* 0x000fe40007ffe000 */
[----:B------:R-:W-:-:S03]  /*150a0*/  SHF.R.U32.HI R28, RZ, 0x3, R3 ;  /* 0x00000003ff1c7819 */ /* 0x000fc60000011603 */
[----:B------:R0:W-:Y:S01]  /*150b0*/  STS.128 [R0], R24 ;  /* 0x0000001800007388 */ /* 0x0001e20000000c00 */
[----:B------:R-:W-:-:S03]  /*150c0*/  LOP3.LUT R2, R28, 0x18ff0, R2, 0x78, !PT ;  /* 0x00018ff01c027812 */ /* 0x000fc600078e7802 */
        /* <DEDUP_REMOVED lines=22> */
[----:B------:R-:W-:Y:S04]  /*15230*/  STS.128 [R0+0x800], R20 ;  /* 0x0008001400007388 */ /* 0x000fe80000000c00 */
[----:B------:R-:W-:Y:S04]  /*15240*/  STS.128 [R0+0x80], R16 ;  /* 0x0000801000007388 */ /* 0x000fe80000000c00 */
[----:B---3--:R-:W-:Y:S04]  /*15250*/  STL.64 [R1+0x688], R26 ;  /* 0x0006881a01007387 */ /* 0x008fe80000100a00 */
[----:B--2---:R0:W-:Y:S04]  /*15260*/  STL.64 [R1+0x680], R24 ;  /* 0x0006801801007387 */ /* 0x0041e80000100a00 */
[----:B0-----:R-:W2:Y:S04]  /*15270*/  LDL.LU R24, [R1] ;  /* 0x0000000001187983 */ /* 0x001ea80000300800 */
[----:B------:R-:W2:Y:S04]  /*15280*/  LDL.LU R25, [R1+0x4] ;  /* 0x0000040001197983 */ /* 0x000ea80000300800 */
[----:B------:R-:W2:Y:S04]  /*15290*/  LDL.LU R26, [R1+0x8] ;  /* 0x00000800011a7983 */ /* 0x000ea80000300800 */
[----:B------:R-:W2:Y:S04]  /*152a0*/  LDL.LU R27, [R1+0xc] ;  /* 0x00000c00011b7983 */ /* 0x000ea80000300800 */
[----:B------:R-:W3:Y:S04]  /*152b0*/  LDL.LU R20, [R1+0x80] ;  /* 0x0000800001147983 */ /* 0x000ee80000300800 */
[----:B------:R-:W3:Y:S04]  /*152c0*/  LDL.LU R21, [R1+0x84] ;  /* 0x0000840001157983 */ /* 0x000ee80000300800 */
[----:B------:R-:W3:Y:S04]  /*152d0*/  LDL.LU R22, [R1+0x88] ;  /* 0x0000880001167983 */ /* 0x000ee80000300800 */
[----:B------:R-:W3:Y:S04]  /*152e0*/  LDL.LU R23, [R1+0x8c] ;  /* 0x00008c0001177983 */ /* 0x000ee80000300800 */
[----:B------:R-:W4:Y:S04]  /*152f0*/  LDL.LU R16, [R1+0x70] ;  /* 0x0000700001107983 */ /* 0x000f280000300800 */
[----:B------:R-:W4:Y:S04]  /*15300*/  LDL.LU R17, [R1+0x74] ;  /* 0x0000740001117983 */ /* 0x000f280000300800 */
[----:B------:R-:W4:Y:S04]  /*15310*/  LDL.LU R18, [R1+0x78] ;  /* 0x0000780001127983 */ /* 0x000f280000300800 */
[----:B------:R-:W4:Y:S04]  /*15320*/  LDL.LU R19, [R1+0x7c] ;  /* 0x00007c0001137983 */ /* 0x000f280000300800 */
[----:B------:R0:W-:Y:S04]  /*15330*/  STS.128 [R0+0x880], R12 ;  /* 0x0008800c00007388 */ /* 0x0001e80000000c00 */
[----:B------:R1:W-:Y:S04]  /*15340*/  STS.128 [R0+0x200], R8 ;  /* 0x0002000800007388 */ /* 0x0003e80000000c00 */
[----:B------:R5:W-:Y:S04]  /*15350*/  STS.128 [R0+0xa00], R4 ;  /* 0x000a000400007388 */ /* 0x000be80000000c00 */
[----:B0-----:R-:W3:Y:S04]  /*15360*/  LDL.LU R12, [R1+0x60] ;  /* 0x00006000010c7983 */ /* 0x001ee80000300800 */
[----:B------:R-:W3:Y:S04]  /*15370*/  LDL.LU R13, [R1+0x64] ;  /* 0x00006400010d7983 */ /* 0x000ee80000300800 */
[----:B------:R-:W3:Y:S04]  /*15380*/  LDL.LU R14, [R1+0x68] ;  /* 0x00006800010e7983 */ /* 0x000ee80000300800 */
[----:B------:R-:W3:Y:S04]  /*15390*/  LDL.LU R15, [R1+0x6c] ;  /* 0x00006c00010f7983 */ /* 0x000ee80000300800 */
[----:B-1----:R-:W3:Y:S04]  /*153a0*/  LDL.LU R8, [R1+0x20] ;  /* 0x0000200001087983 */ /* 0x002ee80000300800 */
[----:B------:R-:W3:Y:S04]  /*153b0*/  LDL.LU R9, [R1+0x24] ;  /* 0x0000240001097983 */ /* 0x000ee80000300800 */
[----:B------:R-:W3:Y:S04]  /*153c0*/  LDL.LU R10, [R1+0x28] ;  /* 0x00002800010a7983 */ /* 0x000ee80000300800 */
[----:B------:R-:W3:Y:S04]  /*153d0*/  LDL.LU R11, [R1+0x2c] ;  /* 0x00002c00010b7983 */ /* 0x000ee80000300800 */
[----:B-----5:R-:W5:Y:S04]  /*153e0*/  LDL.LU R4, [R1+0x50] ;  /* 0x0000500001047983 */ /* 0x020f680000300800 */
[----:B------:R-:W5:Y:S04]  /*153f0*/  LDL.LU R5, [R1+0x54] ;  /* 0x0000540001057983 */ /* 0x000f680000300800 */
[----:B------:R-:W5:Y:S04]  /*15400*/  LDL.LU R6, [R1+0x58] ;  /* 0x0000580001067983 */ /* 0x000f680000300800 */
[----:B------:R-:W5:Y:S04]  /*15410*/  LDL.LU R7, [R1+0x5c] ;  /* 0x00005c0001077983 */ /* 0x000f680000300800 */
[----:B--2---:R0:W-:Y:S04]  /*15420*/  STS.128 [R0+0x280], R24 ;  /* 0x0002801800007388 */ /* 0x0041e80000000c00 */
[----:B0-----:R-:W2:Y:S04]  /*15430*/  LDL.LU.64 R26, [R1+0x688] ;  /* 0x00068800011a7983 */ /* 0x001ea80000300a00 */
[----:B------:R-:W2:Y:S04]  /*15440*/  LDL.LU.64 R24, [R1+0x680] ;  /* 0x0006800001187983 */ /* 0x000ea80000300a00 */
[----:B--2---:R0:W-:Y:S04]  /*15450*/  STS.128 [R0+0xa80], R24 ;  /* 0x000a801800007388 */ /* 0x0041e80000000c00 */
[----:B0-----:R-:W2:Y:S04]  /*15460*/  LDL.LU.64 R26, [R1+0x678] ;  /* 0x00067800011a7983 */ /* 0x001ea80000300a00 */
[----:B------:R-:W2:Y:S04]  /*15470*/  LDL.LU.64 R24, [R1+0x670] ;  /* 0x0006700001187983 */ /* 0x000ea80000300a00 */
[----:B---3--:R0:W-:Y:S04]  /*15480*/  STS.128 [R0+0x400], R8 ;  /* 0x0004000800007388 */ /* 0x0081e80000000c00 */
[----:B0-----:R-:W3:Y:S04]  /*15490*/  LDL R10, [R1+0x364] ;  /* 0x00036400010a7983 */ /* 0x001ee80000100800 */
[----:B--2---:R0:W-:Y:S04]  /*154a0*/  STS.128 [R0+0xc00], R24 ;  /* 0x000c001800007388 */ /* 0x0041e80000000c00 */
[----:B0-----:R-:W2:Y:S04]  /*154b0*/  LDL.LU.64 R26, [R1+0x668] ;  /* 0x00066800011a7983 */ /* 0x001ea80000300a00 */
[----:B------:R-:W2:Y:S04]  /*154c0*/  LDL.LU.64 R24, [R1+0x660] ;  /* 0x0006600001187983 */ /* 0x000ea80000300a00 */
[----:B--2---:R0:W-:Y:S04]  /*154d0*/  STS.128 [R0+0x480], R24 ;  /* 0x0004801800007388 */ /* 0x0041e80000000c00 */
[----:B0-----:R-:W2:Y:S04]  /*154e0*/  LDL.LU.64 R26, [R1+0x658] ;  /* 0x00065800011a7983 */ /* 0x001ea80000300a00 */
[----:B------:R-:W2:Y:S04]  /*154f0*/  LDL.LU.64 R24, [R1+0x650] ;  /* 0x0006500001187983 */ /* 0x000ea80000300a00 */
[----:B-----5:R-:W-:Y:S04]  /*15500*/  STS.128 [R0+0xc80], R4 ;  /* 0x000c800400007388 */ /* 0x020fe80000000c00 */
[----:B------:R-:W-:Y:S04]  /*15510*/  STS.128 [R0+0x600], R12 ;  /* 0x0006000c00007388 */ /* 0x000fe80000000c00 */
[----:B----4-:R-:W-:Y:S04]  /*15520*/  STS.128 [R0+0xe00], R16 ;  /* 0x000e001000007388 */ /* 0x010fe80000000c00 */
[----:B------:R0:W-:Y:S04]  /*15530*/  STS.128 [R0+0x680], R20 ;  /* 0x0006801400007388 */ /* 0x0001e80000000c00 */
[----:B------:R-:W4:Y:S04]  /*15540*/  LDL.LU R3, [R1+0x578] ;  /* 0x0005780001037983 */ /* 0x000f280000300800 */
[----:B------:R-:W1:Y:S01]  /*15550*/  S2R R29, SR_TID.X ;  /* 0x00000000001d7919 */ /* 0x000e620000002100 */
[----:B0-----:R-:W-:-:S02]  /*15560*/  LOP3.LUT R20, R2, 0x40, RZ, 0x3c, !PT ;  /* 0x0000004002147812 */ /* 0x001fc400078e3cff */
[----:B-1----:R-:W-:-:S04]  /*15570*/  SHF.R.U32.HI R29, RZ, 0x7, R29 ;  /* 0x00000007ff1d7819 */ /* 0x002fc8000001161d */
[----:B------:R-:W-:-:S04]  /*15580*/  SGXT.U32 R29, R29, 0x2 ;  /* 0x000000021d1d781a */ /* 0x000fc80000000000 */
[C---:B---3--:R-:W-:Y:S01]  /*15590*/  LOP3.LUT R9, R10.reuse, 0x8, R29, 0xfe, !PT ;  /* 0x000000080a097812 */ /* 0x048fe200078efe1d */
[----:B--2---:R0:W-:Y:S04]  /*155a0*/  STS.128 [R0+0xe80], R24 ;  /* 0x000e801800007388 */ /* 0x0041e80000000c00 */
[----:B------:R-:W-:Y:S01]  /*155b0*/  BAR.SYNC.DEFER_BLOCKING 0x0 ;  /* 0x0000000000007b1d */ /* 0x000fe20000010000 */
[----:B0-----:R-:W-:Y:S02]  /*155c0*/  LOP3.LUT R26, R10, R29, RZ, 0xfc, !PT ;  /* 0x0000001d0a1a7212 */ /* 0x001fe400078efcff */
[----:B----4-:R-:W-:-:S04]  /*155d0*/  ISETP.GE.AND P0, PT, R3, c[0x0][0x178], PT ;  /* 0x00005e0003007a0c */ /* 0x010fc80003f06270 */
[C---:B------:R-:W-:Y:S01]  /*155e0*/  ISETP.LT.AND P3, PT, R26.reuse, c[0x0][0x17c], !P0 ;  /* 0x00005f001a007a0c */ /* 0x040fe20004761270 */
[----:B------:R-:W-:Y:S01]  /*155f0*/  IMAD R26, R26, c[0x0][0x198], RZ ;  /* 0x000066001a1a7a24 */ /* 0x000fe200078e02ff */
[C---:B------:R-:W-:Y:S01]  /*15600*/  ISETP.LT.AND P1, PT, R9.reuse, c[0x0][0x17c], !P0 ;  /* 0x00005f0009007a0c */ /* 0x040fe20004721270 */
[----:B------:R-:W-:Y:S01]  /*15610*/  IMAD R9, R9, c[0x0][0x198], RZ ;  /* 0x0000660009097a24 */ /* 0x000fe200078e02ff */
[----:B------:R-:W0:Y:S04]  /*15620*/  LDS.128 R4, [R2] ;  /* 0x0000000002047984 */ /* 0x000e280000000c00 */
[----:B0-----:R-:W-:Y:S01]  /*15630*/  STL.64 [R1+0x60], R4 ;  /* 0x0000600401007387 */ /* 0x001fe20000100a00 */
[----:B------:R-:W-:-:S03]  /*15640*/  IMAD.MOV.U32 R13, RZ, RZ, R4 ;  /* 0x000000ffff0d7224 */ /* 0x000fc600078e0004 */
[----:B------:R-:W-:Y:S04]  /*15650*/  STL.64 [R1+0x68], R6 ;  /* 0x0000680601007387 */ /* 0x000fe80000100a00 */
[----:B------:R-:W0:Y:S02]  /*15660*/  LDS.128 R4, [R20] ;  /* 0x0000000014047984 */ /* 0x000e240000000c00 */
[----:B0-----:R-:W-:Y:S02]  /*15670*/  IMAD.MOV.U32 R12, RZ, RZ, R4 ;  /* 0x000000ffff0c7224 */ /* 0x001fe400078e0004 */
[----:B------:R-:W-:Y:S04]  /*15680*/  STL.64 [R1+0x40], R4 ;  /* 0x0000400401007387 */ /* 0x000fe80000100a00 */
[----:B------:R-:W-:Y:S04]  /*15690*/  STL.64 [R1+0x48], R6 ;  /* 0x0000480601007387 */ /* 0x000fe80000100a00 */
[----:B------:R-:W0:Y:S04]  /*156a0*/  LDS.128 R4, [R2+0x1000] ;  /* 0x0010000002047984 */ /* 0x000e280000000c00 */
[----:B------:R-:W-:Y:S04]  /*156b0*/  STL.64 [R1+0x648], R12 ;  /* 0x0006480c01007387 */ /* 0x000fe80000100a00 */
[----:B------:R-:W1:Y:S04]  /*156c0*/  LDS.128 R12, [R20+0x1000] ;  /* 0x00100000140c7984 */ /* 0x000e680000000c00 */
[----:B0-----:R0:W-:Y:S01]  /*156d0*/  STL.64 [R1+0x70], R4 ;  /* 0x0000700401007387 */ /* 0x0011e20000100a00 */
[----:B------:R-:W-:-:S03]  /*156e0*/  IMAD.MOV.U32 R11, RZ, RZ, R4 ;  /* 0x000000ffff0b7224 */ /* 0x000fc600078e0004 */
[----:B------:R2:W-:Y:S04]  /*156f0*/  STL.64 [R1+0x78], R6 ;  /* 0x0000780601007387 */ /* 0x0005e80000100a00 */
[----:B-1----:R-:W-:Y:S01]  /*15700*/  STL.64 [R1+0x80], R12 ;  /* 0x0000800c01007387 */ /* 0x002fe20000100a00 */
[----:B------:R-:W-:-:S03]  /*15710*/  IMAD.MOV.U32 R19, RZ, RZ, R12 ;  /* 0x000000ffff137224 */ /* 0x000fc600078e000c */
[----:B------:R-:W-:Y:S01]  /*15720*/  STL.64 [R1+0x88], R14 ;  /* 0x0000880e01007387 */ /* 0x000fe20000100a00 */
[----:B0-----:R-:W-:Y:S01]  /*15730*/  IMAD R4, R3, c[0x0][0x194], RZ ;  /* 0x0000650003047a24 */ /* 0x001fe200078e02ff */
[----:B------:R-:W-:Y:S02]  /*15740*/  LOP3.LUT R3, R10, 0x4, R29, 0xfe, !PT ;  /* 0x000000040a037812 */ /* 0x000fe400078efe1d */
[----:B------:R-:W0:Y:S02]  /*15750*/  LDS.128 R12, [R2+0x2000] ;  /* 0x00200000020c7984 */ /* 0x000e240000000c00 */
[C---:B------:R-:W-:Y:S01]  /*15760*/  ISETP.LT.AND P2, PT, R3.reuse, c[0x0][0x17c], !P0 ;  /* 0x00005f0003007a0c */ /* 0x040fe20004741270 */
[----:B------:R-:W-:Y:S01]  /*15770*/  IMAD R3, R3, c[0x0][0x198], RZ ;  /* 0x0000660003037a24 */ /* 0x000fe200078e02ff */
[----:B------:R-:W-:-:S04]  /*15780*/  LEA R28, P4, R4, c[0x0][0x170], 0x1 ;  /* 0x00005c00041c7a11 */ /* 0x000fc800078808ff */
[----:B------:R-:W-:Y:S02]  /*15790*/  LEA.HI.X.SX32 R0, R4, c[0x0][0x174], 0x1, P4 ;  /* 0x00005d0004007a11 */ /* 0x000fe400020f0eff */
[-C--:B------:R-:W-:Y:S02]  /*157a0*/  LEA R4, P4, R26, R28.reuse, 0x1 ;  /* 0x0000001c1a047211 */ /* 0x080fe400078808ff */
[-C--:B--2---:R-:W-:Y:S01]  /*157b0*/  LEA R6, P5, R3, R28.reuse, 0x1 ;  /* 0x0000001c03067211 */ /* 0x084fe200078a08ff */
[----:B0-----:R-:W-:Y:S01]  /*157c0*/  STL.64 [R1+0xa0], R12 ;  /* 0x0000a00c01007387 */ /* 0x001fe20000100a00 */
[----:B------:R-:W-:Y:S01]  /*157d0*/  IMAD.MOV.U32 R18, RZ, RZ, R12 ;  /* 0x000000ffff127224 */ /* 0x000fe200078e000c */
[----:B------:R-:W-:Y:S02]  /*157e0*/  LEA R8, P6, R9, R28, 0x1 ;  /* 0x0000001c09087211 */ /* 0x000fe400078c08ff */
[----:B------:R-:W-:Y:S04]  /*157f0*/  STL.64 [R1+0xa8], R14 ;  /* 0x0000a80e01007387 */ /* 0x000fe80000100a00 */
[----:B------:R-:W0:Y:S04]  /*15800*/  LDS.128 R12, [R20+0x2000] ;  /* 0x00200000140c7984 */ /* 0x000e280000000c00 */
[----:B0-----:R0:W-:Y:S01]  /*15810*/  STL.64 [R1+0x30], R12 ;  /* 0x0000300c01007387 */ /* 0x0011e20000100a00 */
[----:B------:R-:W-:-:S03]  /*15820*/  IMAD.MOV.U32 R17, RZ, RZ, R12 ;  /* 0x000000ffff117224 */ /* 0x000fc600078e000c */
[----:B------:R-:W-:Y:S04]  /*15830*/  STL.64 [R1+0x38], R14 ;  /* 0x0000380e01007387 */ /* 0x000fe80000100a00 */
[----:B0-----:R-:W2:Y:S01]  /*15840*/  LDL.LU.64 R12, [R1+0x648] ;  /* 0x00064800010c7983 */ /* 0x001ea20000300a00 */
[-C--:B------:R-:W-:Y:S02]  /*15850*/  LEA.HI.X.SX32 R5, R26, R0.reuse, 0x1, P4 ;  /* 0x000000001a057211 */ /* 0x080fe400020f0eff */
[-C--:B------:R-:W-:Y:S01]  /*15860*/  LEA.HI.X.SX32 R7, R3, R0.reuse, 0x1, P5 ;  /* 0x0000000003077211 */ /* 0x080fe200028f0eff */
[----:B------:R-:W-:Y:S01]  /*15870*/  STL [R1+0x644], R26 ;  /* 0x0006441a01007387 */ /* 0x000fe20000100800 */
[----:B------:R-:W-:Y:S02]  /*15880*/  LEA.HI.X.SX32 R9, R9, R0, 0x1, P6 ;  /* 0x0000000009097211 */ /* 0x000fe400030f0eff */
[----:B------:R-:W-:Y:S01]  /*15890*/  LOP3.LUT R3, R10, 0x18, R29, 0xfe, !PT ;  /* 0x000000180a037812 */ /* 0x000fe200078efe1d */
[----:B------:R-:W0:Y:S04]  /*158a0*/  LDS.128 R24, [R2+0x3000] ;  /* 0x0030000002187984 */ /* 0x000e280000000c00 */
[----:B0-----:R-:W-:Y:S01]  /*158b0*/  STL.64 [R1+0x90], R24 ;  /* 0x0000901801007387 */ /* 0x001fe20000100a00 */
[----:B------:R-:W-:-:S03]  /*158c0*/  IMAD.MOV.U32 R16, RZ, RZ, R24 ;  /* 0x000000ffff107224 */ /* 0x000fc600078e0018 */
[----:B------:R-:W-:Y:S04]  /*158d0*/  STL.64 [R1+0x98], R26 ;  /* 0x0000981a01007387 */ /* 0x000fe80000100a00 */
[----:B------:R-:W0:Y:S02]  /*158e0*/  LDS.128 R24, [R2+0x4000] ;  /* 0x0040000002187984 */ /* 0x000e240000000c00 */
[----:B0-----:R-:W-:Y:S02]  /*158f0*/  IMAD.MOV.U32 R21, RZ, RZ, R24 ;  /* 0x000000ffff157224 */ /* 0x001fe400078e0018 */
[----:B--2---:R0:W-:Y:S04]  /*15900*/  @P3 STG.E.U16 [R4.64], R13 ;  /* 0x0000000d04003986 */ /* 0x0041e8000c101506 */
[----:B------:R1:W-:Y:S04]  /*15910*/  @P2 STG.E.U16 [R6.64], R12 ;  /* 0x0000000c06002986 */ /* 0x0003e8000c101506 */
[----:B------:R-:W2:Y:S01]  /*15920*/  LDS.128 R12, [R20+0x3000] ;  /* 0x00300000140c7984 */ /* 0x000ea20000000c00 */
[----:B0-----:R-:W-:-:S03]  /*15930*/  LOP3.LUT R5, R10, 0xc, R29, 0xfe, !PT ;  /* 0x0000000c0a057812 */ /* 0x001fc600078efe1d */
[----:B------:R0:W-:Y:S01]  /*15940*/  @P1 STG.E.U16 [R8.64], R11 ;  /* 0x0000000b08001986 */ /* 0x0001e2000c101506 */
[--C-:B------:R-:W-:Y:S02]  /*15950*/  LOP3.LUT R4, R10, 0x14, R29.reuse, 0xfe, !PT ;  /* 0x000000140a047812 */ /* 0x100fe400078efe1d */
[C---:B------:R-:W-:Y:S01]  /*15960*/  ISETP.LT.AND P4, PT, R5.reuse, c[0x0][0x17c], !P0 ;  /* 0x00005f0005007a0c */ /* 0x040fe20004781270 */
[----:B------:R-:W-:Y:S01]  /*15970*/  IMAD R5, R5, c[0x0][0x198], RZ ;  /* 0x0000660005057a24 */ /* 0x000fe200078e02ff */
[----:B------:R-:W-:Y:S02]  /*15980*/  ISETP.LT.AND P2, PT, R4, c[0x0][0x17c], !P0 ;  /* 0x00005f0004007a0c */ /* 0x000fe40004741270 */
[----:B-1----:R-:W-:Y:S02]  /*15990*/  LOP3.LUT R7, R10, 0x10, R29, 0xfe, !PT ;  /* 0x000000100a077812 */ /* 0x002fe400078efe1d */
[C---:B------:R-:W-:Y:S01]  /*159a0*/  ISETP.LT.AND P1, PT, R3.reuse, c[0x0][0x17c], !P0 ;  /* 0x00005f0003007a0c */ /* 0x040fe20004721270 */
[----:B------:R-:W-:Y:S01]  /*159b0*/  IMAD R3, R3, c[0x0][0x198], RZ ;  /* 0x0000660003037a24 */ /* 0x000fe200078e02ff */
[----:B------:R-:W-:Y:S01]  /*159c0*/  ISETP.LT.AND P3, PT, R7, c[0x0][0x17c], !P0 ;  /* 0x00005f0007007a0c */ /* 0x000fe20004761270 */
[----:B0-----:R-:W-:Y:S01]  /*159d0*/  IMAD R8, R4, c[0x0][0x198], RZ ;  /* 0x0000660004087a24 */ /* 0x001fe200078e02ff */
[----:B------:R-:W-:Y:S01]  /*159e0*/  LEA R4, P6, R5, R28, 0x1 ;  /* 0x0000001c05047211 */ /* 0x000fe200078c08ff */
[----:B------:R-:W-:-:S03]  /*159f0*/  IMAD R7, R7, c[0x0][0x198], RZ ;  /* 0x0000660007077a24 */ /* 0x000fc600078e02ff */
[----:B------:R-:W-:Y:S02]  /*15a00*/  LEA.HI.X.SX32 R5, R5, R0, 0x1, P6 ;  /* 0x0000000005057211 */ /* 0x000fe400030f0eff */
[----:B------:R-:W-:-:S04]  /*15a10*/  LEA R6, P5, R7, R28, 0x1 ;  /* 0x0000001c07067211 */ /* 0x000fc800078a08ff */
[----:B------:R-:W-:Y:S01]  /*15a20*/  LEA.HI.X.SX32 R7, R7, R0, 0x1, P5 ;  /* 0x0000000007077211 */ /* 0x000fe200028f0eff */
[----:B--2---:R0:W-:Y:S04]  /*15a30*/  STL.64 [R1+0x20], R12 ;  /* 0x0000200c01007387 */ /* 0x0041e80000100a00 */
[----:B------:R1:W-:Y:S04]  /*15a40*/  STL.64 [R1+0x28], R14 ;  /* 0x0000280e01007387 */ /* 0x0003e80000100a00 */
[----:B------:R-:W-:Y:S01]  /*15a50*/  STL.64 [R1+0x50], R24 ;  /* 0x0000501801007387 */ /* 0x000fe20000100a00 */
[----:B0-----:R-:W-:-:S03]  /*15a60*/  LEA R12, P6, R8, R28, 0x1 ;  /* 0x0000001c080c7211 */ /* 0x001fc600078c08ff */
[----:B------:R-:W-:Y:S01]  /*15a70*/  STL.64 [R1+0x58], R26 ;  /* 0x0000581a01007387 */ /* 0x000fe20000100a00 */
[----:B------:R-:W-:-:S03]  /*15a80*/  LEA.HI.X.SX32 R13, R8, R0, 0x1, P6 ;  /* 0x00000000080d7211 */ /* 0x000fc600030f0eff */
[----:B------:R-:W-:Y:S01]  /*15a90*/  @P4 STG.E.U16 [R4.64], R19 ;  /* 0x0000001304004986 */ /* 0x000fe2000c101506 */
[----:B-1----:R-:W-:-:S03]  /*15aa0*/  LEA R14, P5, R3, R28, 0x1 ;  /* 0x0000001c030e7211 */ /* 0x002fc600078a08ff */
[----:B------:R-:W0:Y:S04]  /*15ab0*/  LDS.128 R8, [R20+0x4000] ;  /* 0x0040000014087984 */ /* 0x000e280000000c00 */
[----:B------:R-:W-:Y:S04]  /*15ac0*/  LDS.128 R24, [R2+0x6000] ;  /* 0x0060000002187984 */ /* 0x000fe80000000c00 */
[----:B0-----:R-:W-:Y:S04]  /*15ad0*/  STL [R1+0x63c], R9 ;  /* 0x00063c0901007387 */ /* 0x001fe80000100800 */
[----:B------:R0:W-:Y:S04]  /*15ae0*/  STL [R1+0x634], R10 ;  /* 0x0006340a01007387 */ /* 0x0001e80000100800 */
[----:B0-----:R-:W2:Y:S04]  /*15af0*/  LDL.LU R10, [R1+0x20] ;  /* 0x00002000010a7983 */ /* 0x001ea80000300800 */
[----:B------:R0:W-:Y:S04]  /*15b00*/  STL [R1+0x610], R11 ;  /* 0x0006100b01007387 */ /* 0x0001e80000100800 */
[----:B0-----:R-:W3:Y:S01]  /*15b10*/  LDL R11, [R1+0x364] ;  /* 0x00036400010b7983 */ /* 0x001ee20000100800 */
[----:B------:R-:W-:-:S03]  /*15b20*/  LEA.HI.X.SX32 R15, R3, R0, 0x1, P5 ;  /* 0x00000000030f7211 */ /* 0x000fc600028f0eff */
[----:B------:R-:W-:Y:S04]  /*15b30*/  @P3 STG.E.U16 [R6.64], R18 ;  /* 0x0000001206003986 */ /* 0x000fe8000c101506 */
[----:B------:R-:W-:Y:S04]  /*15b40*/  @P2 STG.E.U16 [R12.64], R17 ;  /* 0x000000110c002986 */ /* 0x000fe8000c101506 */
[----:B------:R-:W-:Y:S04]  /*15b50*/  @P1 STG.E.U16 [R14.64], R16 ;  /* 0x000000100e001986 */ /* 0x000fe8000c101506 */
[----:B------:R-:W0:Y:S04]  /*15b60*/  LDS.128 R12, [R2+0x5000] ;  /* 0x00500000020c7984 */ /* 0x000e280000000c00 */
[----:B0-----:R-:W-:Y:S04]  /*15b70*/  STL.64 [R1+0x10], R12 ;  /* 0x0000100c01007387 */ /* 0x001fe80000100a00 */
[----:B------:R-:W-:Y:S04]  /*15b80*/  STL.64 [R1+0x18], R14 ;  /* 0x0000180e01007387 */ /* 0x000fe80000100a00 */
[----:B------:R-:W0:Y:S04]  /*15b90*/  LDS.128 R12, [R20+0x5000] ;  /* 0x00500000140c7984 */ /* 0x000e280000000c00 */
[----:B0-----:R0:W-:Y:S04]  /*15ba0*/  STL [R1+0x640], R13 ;  /* 0x0006400d01007387 */ /* 0x0011e80000100800 */
[----:B------:R-:W-:Y:S04]  /*15bb0*/  STL [R1+0x630], R14 ;  /* 0x0006300e01007387 */ /* 0x000fe80000100800 */
[----:B------:R-:W-:Y:S04]  /*15bc0*/  STL [R1+0x60c], R15 ;  /* 0x00060c0f01007387 */ /* 0x000fe80000100800 */
[----:B0-----:R-:W4:Y:S04]  /*15bd0*/  LDL.LU R13, [R1+0x10] ;  /* 0x00001000010d7983 */ /* 0x001f280000300800 */
[----:B------:R-:W-:Y:S04]  /*15be0*/  STL [R1+0x4], R25 ;  /* 0x0000041901007387 */ /* 0x000fe80000100800 */
[----:B------:R0:W-:Y:S04]  /*15bf0*/  STL.64 [R1+0x8], R26 ;  /* 0x0000081a01007387 */ /* 0x0001e80000100a00 */
[----:B0-----:R-:W5:Y:S01]  /*15c00*/  LDL.LU R26, [R1+0x644] ;  /* 0x00064400011a7983 */ /* 0x001f620000300800 */
[----:B---3--:R-:W-:-:S02]  /*15c10*/  LOP3.LUT R5, R11, 0x1c, R29, 0xfe, !PT ;  /* 0x0000001c0b057812 */ /* 0x008fc400078efe1d */
[C-C-:B------:R-:W-:Y:S02]  /*15c20*/  LOP3.LUT R3, R11.reuse, 0x20, R29.reuse, 0xfe, !PT ;  /* 0x000000200b037812 */ /* 0x140fe400078efe1d */
[C-C-:B------:R-:W-:Y:S02]  /*15c30*/  LOP3.LUT R6, R11.reuse, 0x24, R29.reuse, 0xfe, !PT ;  /* 0x000000240b067812 */ /* 0x140fe400078efe1d */
[----:B------:R-:W-:Y:S02]  /*15c40*/  LOP3.LUT R7, R11, 0x40, R29, 0xfe, !PT ;  /* 0x000000400b077812 */ /* 0x000fe400078efe1d */
[----:B------:R-:W0:Y:S01]  /*15c50*/  S2R R29, SR_TID.X ;  /* 0x00000000001d7919 */ /* 0x000e220000002100 */
[C---:B------:R-:W-:Y:S01]  /*15c60*/  ISETP.LT.AND P2, PT, R5.reuse, c[0x0][0x17c], !P0 ;  /* 0x00005f0005007a0c */ /* 0x040fe20004741270 */
[----:B------:R-:W-:Y:S01]  /*15c70*/  IMAD R5, R5, c[0x0][0x198], RZ ;  /* 0x0000660005057a24 */ /* 0x000fe200078e02ff */
[C---:B------:R-:W-:Y:S01]  /*15c80*/  ISETP.LT.AND P4, PT, R3.reuse, c[0x0][0x17c], !P0 ;  /* 0x00005f0003007a0c */ /* 0x040fe20004781270 */
[----:B------:R-:W-:Y:S01]  /*15c90*/  IMAD R3, R3, c[0x0][0x198], RZ ;  /* 0x0000660003037a24 */ /* 0x000fe200078e02ff */
[C---:B------:R-:W-:Y:S01]  /*15ca0*/  ISETP.LT.AND P3, PT, R6.reuse, c[0x0][0x17c], !P0 ;  /* 0x00005f0006007a0c */ /* 0x040fe20004761270 */
[----:B------:R-:W-:Y:S01]  /*15cb0*/  IMAD R6, R6, c[0x0][0x198], RZ ;  /* 0x0000660006067a24 */ /* 0x000fe200078e02ff */
[----:B------:R-:W-:-:S02]  /*15cc0*/  LEA R4, P1, R5, R28, 0x1 ;  /* 0x0000001c05047211 */ /* 0x000fc400078208ff */
[----:B------:R-:W-:Y:S02]  /*15cd0*/  LEA R18, P6, R3, R28, 0x1 ;  /* 0x0000001c03127211 */ /* 0x000fe400078c08ff */
[----:B------:R-:W-:Y:S02]  /*15ce0*/  LEA.HI.X.SX32 R5, R5, R0, 0x1, P1 ;  /* 0x0000000005057211 */ /* 0x000fe400008f0eff */
[----:B------:R-:W-:Y:S02]  /*15cf0*/  ISETP.LT.AND P1, PT, R7, c[0x0][0x17c], !P0 ;  /* 0x00005f0007007a0c */ /* 0x000fe40004721270 */
[----:B------:R-:W-:Y:S02]  /*15d00*/  LEA R16, P5, R6, R28, 0x1 ;  /* 0x0000001c06107211 */ /* 0x000fe400078a08ff */
[----:B0-----:R-:W-:-:S04]  /*15d10*/  SHF.R.U32.HI R15, RZ, 0x7, R29 ;  /* 0x00000007ff0f7819 */ /* 0x001fc8000001161d */
[----:B------:R-:W-:-:S04]  /*15d20*/  SGXT.U32 R15, R15, 0x2 ;  /* 0x000000020f0f781a */ /* 0x000fc80000000000 */
[--C-:B------:R-:W-:Y:S01]  /*15d30*/  LOP3.LUT R7, R11, 0x28, R15.reuse, 0xfe, !PT ;  /* 0x000000280b077812 */ /* 0x100fe200078efe0f */
[----:B--2---:R-:W-:Y:S01]  /*15d40*/  @P2 STG.E.U16 [R4.64], R10 ;  /* 0x0000000a04002986 */ /* 0x004fe2000c101506 */
[-C--:B------:R-:W-:Y:S02]  /*15d50*/  LEA.HI.X.SX32 R19, R3, R0.reuse, 0x1, P6 ;  /* 0x0000000003137211 */ /* 0x080fe400030f0eff */
[C---:B------:R-:W-:Y:S01]  /*15d60*/  ISETP.LT.AND P2, PT, R7.reuse, c[0x0][0x17c], !P0 ;  /* 0x00005f0007007a0c */ /* 0x040fe20004741270 */
[----:B------:R-:W-:Y:S01]  /*15d70*/  IMAD R3, R7, c[0x0][0x198], RZ ;  /* 0x0000660007037a24 */ /* 0x000fe200078e02ff */
[----:B------:R-:W-:Y:S02]  /*15d80*/  LEA.HI.X.SX32 R17, R6, R0, 0x1, P5 ;  /* 0x0000000006117211 */ /* 0x000fe400028f0eff */
[----:B------:R-:W0:Y:S04]  /*15d90*/  LDS.128 R4, [R20+0x6000] ;  /* 0x0060000014047984 */ /* 0x000e280000000c00 */
[----:B0-----:R-:W-:Y:S04]  /*15da0*/  STL [R1+0x628], R6 ;  /* 0x0006280601007387 */ /* 0x001fe80000100800 */
[----:B------:R0:W-:Y:S04]  /*15db0*/  STL [R1+0x608], R7 ;  /* 0x0006080701007387 */ /* 0x0001e80000100800 */
[----:B0-----:R-:W2:Y:S04]  /*15dc0*/  LDL.LU R7, [R1+0x60] ;  /* 0x0000600001077983 */ /* 0x001ea80000300800 */
[----:B------:R-:W3:Y:S01]  /*15dd0*/  LDL.LU R14, [R1+0x40] ;  /* 0x00004000010e7983 */ /* 0x000ee20000300800 */
[----:B------:R-:W-:Y:S01]  /*15de0*/  IMAD.MOV.U32 R9, RZ, RZ, R24 ;  /* 0x000000ffff097224 */ /* 0x000fe200078e0018 */
[----:B------:R-:W-:-:S02]  /*15df0*/  LOP3.LUT R22, R11, 0x30, R15, 0xfe, !PT ;  /* 0x000000300b167812 */ /* 0x000fc400078efe0f */
[----:B------:R0:W-:Y:S01]  /*15e00*/  @P4 STG.E.U16 [R18.64], R21 ;  /* 0x0000001512004986 */ /* 0x0001e2000c101506 */
[----:B------:R-:W-:-:S03]  /*15e10*/  LEA R24, P4, R3, R28, 0x1 ;  /* 0x0000001c03187211 */ /* 0x000fc600078808ff */
[----:B------:R-:W-:Y:S01]  /*15e20*/  @P3 STG.E.U16 [R16.64], R8 ;  /* 0x0000000810003986 */ /* 0x000fe2000c101506 */
[----:B------:R-:W-:-:S03]  /*15e30*/  LEA.HI.X.SX32 R25, R3, R0, 0x1, P4 ;  /* 0x0000000003197211 */ /* 0x000fc600020f0eff */
[----:B------:R1:W5:Y:S01]  /*15e40*/  LDS.128 R16, [R2+0x7000] ;  /* 0x0070000002107984 */ /* 0x0003620000000c00 */
[--C-:B0-----:R-:W-:Y:S01]  /*15e50*/  LOP3.LUT R21, R11, 0x2c, R15.reuse, 0xfe, !PT ;  /* 0x0000002c0b157812 */ /* 0x101fe200078efe0f */
[C---:B------:R-:W-:Y:S01]  /*15e60*/  IMAD R29, R22.reuse, c[0x0][0x198], RZ ;  /* 0x00006600161d7a24 */ /* 0x040fe200078e02ff */
[----:B------:R-:W-:Y:S02]  /*15e70*/  ISETP.LT.AND P4, PT, R22, c[0x0][0x17c], !P0 ;  /* 0x00005f0016007a0c */ /* 0x000fe40004781270 */
[C---:B------:R-:W-:Y:S01]  /*15e80*/  ISETP.LT.AND P3, PT, R21.reuse, c[0x0][0x17c], !P0 ;  /* 0x00005f0015007a0c */ /* 0x040fe20004761270 */
[----:B------:R-:W-:Y:S02]  /*15e90*/  IMAD R3, R21, c[0x0][0x198], RZ ;  /* 0x0000660015037a24 */ /* 0x000fe400078e02ff */
[----:B------:R-:W0:Y:S01]  /*15ea0*/  LDS.128 R20, [R20+0x7000] ;  /* 0x0070000014147984 */ /* 0x000e220000000c00 */
[----:B------:R-:W-:-:S03]  /*15eb0*/  LOP3.LUT R27, R11, 0x34, R15, 0xfe, !PT ;  /* 0x000000340b1b7812 */ /* 0x000fc600078efe0f */
[----:B----4-:R4:W-:Y:S01]  /*15ec0*/  @P2 STG.E.U16 [R24.64], R13 ;  /* 0x0000000d18002986 */ /* 0x0109e2000c101506 */
[----:B-1----:R-:W-:Y:S02]  /*15ed0*/  LEA R2, P2, R3, R28, 0x1 ;  /* 0x0000001c03027211 */ /* 0x002fe400078408ff */
[----:B------:R-:W-:Y:S02]  /*15ee0*/  ISETP.LT.AND P6, PT, R27, c[0x0][0x17c], !P0 ;  /* 0x00005f001b007a0c */ /* 0x000fe400047c1270 */
[----:B------:R-:W-:Y:S01]  /*15ef0*/  LEA.HI.X.SX32 R3, R3, R0, 0x1, P2 ;  /* 0x0000000003037211 */ /* 0x000fe200010f0eff */
[----:B------:R-:W-:Y:S01]  /*15f00*/  IMAD R27, R27, c[0x0][0x198], RZ ;  /* 0x000066001b1b7a24 */ /* 0x000fe200078e02ff */
[----:B----4-:R-:W-:Y:S01]  /*15f10*/  LOP3.LUT R25, R11, 0x44, R15, 0xfe, !PT ;  /* 0x000000440b197812 */ /* 0x010fe200078efe0f */
[----:B-----5:R1:W-:Y:S04]  /*15f20*/  STL [R1+0x62c], R18 ;  /* 0x00062c1201007387 */ /* 0x0203e80000100800 */
[----:B-1----:R-:W4:Y:S04]  /*15f30*/  LDL.LU R18, [R1+0xa0] ;  /* 0x0000a00001127983 */ /* 0x002f280000300800 */
[----:B------:R1:W-:Y:S04]  /*15f40*/  STL [R1+0x604], R19 ;  /* 0x0006041301007387 */ /* 0x0003e80000100800 */
[----:B-1----:R-:W5:Y:S04]  /*15f50*/  LDL.LU R19, [R1+0x80] ;  /* 0x0000800001137983 */ /* 0x002f680000300800 */
[----:B0-----:R0:W-:Y:S01]  /*15f60*/  STL [R1+0x624], R22 ;  /* 0x0006241601007387 */ /* 0x0011e20000100800 */
[----:B------:R-:W-:-:S03]  /*15f70*/  LEA R24, P5, R29, R28, 0x1 ;  /* 0x0000001c1d187211 */ /* 0x000fc600078a08ff */
[----:B0-----:R-:W4:Y:S01]  /*15f80*/  LDL.LU R22, [R1+0x70] ;  /* 0x0000700001167983 */ /* 0x001f220000300800 */
[----:B------:R-:W-:Y:S02]  /*15f90*/  ISETP.LT.AND P2, PT, R25, c[0x0][0x17c], !P0 ;  /* 0x00005f0019007a0c */ /* 0x000fe40004741270 */
[----:B------:R-:W-:Y:S01]  /*15fa0*/  LEA.HI.X.SX32 R25, R29, R0, 0x1, P5 ;  /* 0x000000001d197211 */ /* 0x000fe200028f0eff */
[----:B------:R-:W-:Y:S04]  /*15fb0*/  @P3 STG.E.U16 [R2.64], R12 ;  /* 0x0000000c02003986 */ /* 0x000fe8000c101506 */
[----:B------:R0:W-:Y:S04]  /*15fc0*/  @P4 STG.E.U16 [R24.64], R9 ;  /* 0x0000000918004986 */ /* 0x0001e8000c101506 */
[----:B------:R-:W-:Y:S01]  /*15fd0*/  STL [R1+0x600], R23 ;  /* 0x0006001701007387 */ /* 0x000fe20000100800 */
[----:B0-----:R-:W-:-:S04]  /*15fe0*/  LEA R24, P3, R27, R28, 0x1 ;  /* 0x0000001c1b187211 */ /* 0x001fc800078608ff */
[----:B------:R-:W-:-:S05]  /*15ff0*/  LEA.HI.X.SX32 R25, R27, R0, 0x1, P3 ;  /* 0x000000001b197211 */ /* 0x000fca00018f0eff */
[----:B------:R3:W-:Y:S01]  /*16000*/  @P6 STG.E.U16 [R24.64], R4 ;  /* 0x0000000418006986 */ /* 0x0007e2000c101506 */
[----:B--2---:R-:W-:-:S03]  /*16010*/  PRMT R8, R7, 0x7632, R8 ;  /* 0x0000763207087816 */ /* 0x004fc60000000008 */
[----:B------:R-:W2:Y:S01]  /*16020*/  LDL.LU R7, [R1+0x30] ;  /* 0x0000300001077983 */ /* 0x000ea20000300800 */
[----:B---3--:R-:W-:-:S03]  /*16030*/  PRMT R4, R14, 0x7632, R4 ;  /* 0x000076320e047816 */ /* 0x008fc60000000004 */
[----:B------:R-:W3:Y:S01]  /*16040*/  LDL.LU R14, [R1+0x90] ;  /* 0x00009000010e7983 */ /* 0x000ee20000300800 */
[C-C-:B------:R-:W-:Y:S02]  /*16050*/  LOP3.LUT R3, R11.reuse, 0x38, R15.reuse, 0xfe, !PT ;  /* 0x000000380b037812 */ /* 0x140fe400078efe0f */
[----:B------:R-:W-:Y:S02]  /*16060*/  LOP3.LUT R2, R11, 0x3c, R15, 0xfe, !PT ;  /* 0x0000003c0b027812 */ /* 0x000fe400078efe0f */
[C---:B------:R-:W-:Y:S01]  /*16070*/  ISETP.LT.AND P4, PT, R3.reuse, c[0x0][0x17c], !P0 ;  /* 0x00005f0003007a0c */ /* 0x040fe20004781270 */
[----:B------:R-:W-:Y:S01]  /*16080*/  IMAD R3, R3, c[0x0][0x198], RZ ;  /* 0x0000660003037a24 */ /* 0x000fe200078e02ff */
[C---:B------:R-:W-:Y:S01]  /*16090*/  ISETP.LT.AND P5, PT, R2.reuse, c[0x0][0x17c], !P0 ;  /* 0x00005f0002007a0c */ /* 0x040fe200047a1270 */
[----:B------:R-:W-:-:S03]  /*160a0*/  IMAD R27, R2, c[0x0][0x198], RZ ;  /* 0x00006600021b7a24 */ /* 0x000fc600078e02ff */
[-C--:B------:R-:W-:Y:S01]  /*160b0*/  LEA R2, P3, R3, R28.reuse, 0x1 ;  /* 0x0000001c03027211 */ /* 0x080fe200078608ff */
[----:B------:R-:W-:Y:S01]  /*160c0*/  IMAD.MOV.U32 R6, RZ, RZ, c[0x0][0x198] ;  /* 0x00006600ff067624 */ /* 0x000fe200078e00ff */
[----:B------:R-:W-:Y:S02]  /*160d0*/  LEA R24, P6, R27, R28, 0x1 ;  /* 0x0000001c1b187211 */ /* 0x000fe400078c08ff */
[-C--:B------:R-:W-:Y:S02]  /*160e0*/  LEA.HI.X.SX32 R3, R3, R0.reuse, 0x1, P3 ;  /* 0x0000000003037211 */ /* 0x080fe400018f0eff */
[----:B------:R-:W-:-:S03]  /*160f0*/  LEA.HI.X.SX32 R25, R27, R0, 0x1, P6 ;  /* 0x000000001b197211 */ /* 0x000fc600030f0eff */
[----:B------:R0:W-:Y:S04]  /*16100*/  @P4 STG.E.U16 [R2.64], R16 ;  /* 0x0000001002004986 */ /* 0x0001e8000c101506 */
[----:B------:R1:W-:Y:S01]  /*16110*/  @P5 STG.E.U16 [R24.64], R20 ;  /* 0x0000001418005986 */ /* 0x0003e2000c101506 */
[----:B0-----:R-:W-:Y:S01]  /*16120*/  IMAD R2, R6, 0x40, R26 ;  /* 0x0000004006027824 */ /* 0x001fe200078e021a */
[----:B------:R-:W-:-:S03]  /*16130*/  LOP3.LUT R26, R11, 0x50, R15, 0xfe, !PT ;  /* 0x000000500b1a7812 */ /* 0x000fc600078efe0f */
[----:B------:R-:W-:Y:S01]  /*16140*/  IMAD R3, R6, 0x4, R2 ;  /* 0x0000000406037824 */ /* 0x000fe200078e0202 */
[C---:B-1----:R-:W-:Y:S02]  /*16150*/  LEA R24, P6, R2.reuse, R28, 0x1 ;  /* 0x0000001c02187211 */ /* 0x042fe400078c08ff */
[----:B------:R-:W-:Y:S02]  /*16160*/  LOP3.LUT R29, R11, 0x48, R15, 0xfe, !PT ;  /* 0x000000480b1d7812 */ /* 0x000fe400078efe0f */
[----:B------:R-:W-:Y:S02]  /*16170*/  LEA.HI.X.SX32 R25, R2, R0, 0x1, P6 ;  /* 0x0000000002197211 */ /* 0x000fe400030f0eff */
[C---:B------:R-:W-:Y:S02]  /*16180*/  LEA R2, P6, R3.reuse, R28, 0x1 ;  /* 0x0000001c03027211 */ /* 0x040fe400078c08ff */
[----:B------:R-:W-:Y:S01]  /*16190*/  ISETP.LT.AND P5, PT, R26, c[0x0][0x17c], !P0 ;  /* 0x00005f001a007a0c */ /* 0x000fe200047a1270 */
[----:B------:R-:W-:Y:S01]  /*161a0*/  IMAD R26, R6, 0x4, R3 ;  /* 0x00000004061a7824 */ /* 0x000fe200078e0203 */
[----:B------:R-:W-:-:S02]  /*161b0*/  LEA.HI.X.SX32 R3, R3, R0, 0x1, P6 ;  /* 0x0000000003037211 */ /* 0x000fc400030f0eff */
[----:B------:R-:W-:Y:S02]  /*161c0*/  ISETP.LT.AND P3, PT, R29, c[0x0][0x17c], !P0 ;  /* 0x00005f001d007a0c */ /* 0x000fe40004761270 */
[C-C-:B------:R-:W-:Y:S01]  /*161d0*/  LOP3.LUT R27, R11.reuse, 0x54, R15.reuse, 0xfe, !PT ;  /* 0x000000540b1b7812 */ /* 0x140fe200078efe0f */
[----:B------:R0:W-:Y:S01]  /*161e0*/  @P1 STG.E.U16 [R24.64], R8 ;  /* 0x0000000818001986 */ /* 0x0001e2000c101506 */
[----:B------:R-:W-:Y:S02]  /*161f0*/  LOP3.LUT R29, R11, 0x4c, R15, 0xfe, !PT ;  /* 0x0000004c0b1d7812 */ /* 0x000fe400078efe0f */
[----:B------:R-:W-:Y:S01]  /*16200*/  ISETP.LT.AND P1, PT, R27, c[0x0][0x17c], !P0 ;  /* 0x00005f001b007a0c */ /* 0x000fe20004721270 */
[----:B------:R1:W-:Y:S01]  /*16210*/  @P2 STG.E.U16 [R2.64], R4 ;  /* 0x0000000402002986 */ /* 0x0003e2000c101506 */
[----:B------:R-:W-:Y:S01]  /*16220*/  IMAD R27, R6, 0x4, R26 ;  /* 0x00000004061b7824 */ /* 0x000fe200078e021a */
[----:B------:R-:W-:Y:S02]  /*16230*/  ISETP.LT.AND P4, PT, R29, c[0x0][0x17c], !P0 ;  /* 0x00005f001d007a0c */ /* 0x000fe40004781270 */
[----:B------:R-:W3:Y:S01]  /*16240*/  LDL.LU R29, [R1+0x50] ;  /* 0x00005000011d7983 */ /* 0x000ee20000300800 */
[----:B0-----:R-:W-:-:S03]  /*16250*/  LEA R24, P6, R26, R28, 0x1 ;  /* 0x0000001c1a187211 */ /* 0x001fc600078c08ff */
[----:B------:R-:W3:Y:S01]  /*16260*/  LDL.LU R23, [R1+0x64] ;  /* 0x0000640001177983 */ /* 0x000ee20000300800 */
[--C-:B-1----:R-:W-:Y:S02]  /*16270*/  LOP3.LUT R2, R11, 0x58, R15.reuse, 0xfe, !PT ;  /* 0x000000580b027812 */ /* 0x102fe400078efe0f */
[----:B------:R-:W-:Y:S02]  /*16280*/  LEA.HI.X.SX32 R25, R26, R0, 0x1, P6 ;  /* 0x000000001a197211 */ /* 0x000fe400030f0eff */
[----:B------:R-:W-:Y:S02]  /*16290*/  ISETP.LT.AND P2, PT, R2, c[0x0][0x17c], !P0 ;  /* 0x00005f0002007a0c */ /* 0x000fe40004741270 */
[----:B------:R-:W-:Y:S02]  /*162a0*/  LEA R2, P6, R27, R28, 0x1 ;  /* 0x0000001c1b027211 */ /* 0x000fe400078c08ff */
[----:B-----5:R-:W-:Y:S02]  /*162b0*/  PRMT R4, R19, 0x7632, R4 ;  /* 0x0000763213047816 */ /* 0x020fe40000000004 */
[----:B------:R-:W-:-:S02]  /*162c0*/  LOP3.LUT R26, R11, 0x5c, R15, 0xfe, !PT ;  /* 0x0000005c0b1a7812 */ /* 0x000fc400078efe0f */
[----:B----4-:R-:W-:Y:S02]  /*162d0*/  PRMT R3, R22, 0x7632, R3 ;  /* 0x0000763216037816 */ /* 0x010fe40000000003 */
[----:B------:R-:W-:Y:S01]  /*162e0*/  PRMT R8, R18, 0x7632, R8 ;  /* 0x0000763212087816 */ /* 0x000fe20000000008 */
[----:B------:R-:W4:Y:S04]  /*162f0*/  LDL.LU R22, [R1+0x44] ;  /* 0x0000440001167983 */ /* 0x000f280000300800 */
[----:B------:R0:W-:Y:S01]  /*16300*/  @P3 STG.E.U16 [R24.64], R3 ;  /* 0x0000000318003986 */ /* 0x0001e2000c101506 */
[----:B------:R-:W-:Y:S02]  /*16310*/  ISETP.LT.AND P3, PT, R26, c[0x0][0x17c], !P0 ;  /* 0x00005f001a007a0c */ /* 0x000fe40004761270 */
[----:B------:R-:W-:Y:S01]  /*16320*/  LOP3.LUT R26, R11, 0x60, R15, 0xfe, !PT ;  /* 0x000000600b1a7812 */ /* 0x000fe200078efe0f */
[----:B------:R-:W5:Y:S04]  /*16330*/  LDL.LU R19, [R1+0x74] ;  /* 0x0000740001137983 */ /* 0x000f680000300800 */
[----:B------:R-:W4:Y:S01]  /*16340*/  LDL.LU R18, [R1+0x84] ;  /* 0x0000840001127983 */ /* 0x000f220000300800 */
[----:B0-----:R-:W-:Y:S01]  /*16350*/  LEA.HI.X.SX32 R3, R27, R0, 0x1, P6 ;  /* 0x000000001b037211 */ /* 0x001fe200030f0eff */
[----:B------:R-:W-:-:S04]  /*16360*/  IMAD R25, R6, 0x4, R27 ;  /* 0x0000000406197824 */ /* 0x000fc800078e021b */
[----:B------:R0:W-:Y:S01]  /*16370*/  @P4 STG.E.U16 [R2.64], R4 ;  /* 0x0000000402004986 */ /* 0x0001e2000c101506 */
[C---:B------:R-:W-:Y:S02]  /*16380*/  LEA R24, P6, R25.reuse, R28, 0x1 ;  /* 0x0000001c19187211 */ /* 0x040fe400078c08ff */
[----:B------:R-:W-:Y:S01]  /*16390*/  ISETP.LT.AND P4, PT, R26, c[0x0][0x17c], !P0 ;  /* 0x00005f001a007a0c */ /* 0x000fe20004781270 */
[----:B0-----:R-:W-:Y:S01]  /*163a0*/  IMAD R3, R6, 0x4, R25 ;  /* 0x0000000406037824 */ /* 0x001fe200078e0219 */
[----:B------:R-:W-:-:S04]  /*163b0*/  LEA.HI.X.SX32 R25, R25, R0, 0x1, P6 ;  /* 0x0000000019197211 */ /* 0x000fc800030f0eff */
[----:B------:R-:W-:Y:S01]  /*163c0*/  LEA R2, P6, R3, R28, 0x1 ;  /* 0x0000001c03027211 */ /* 0x000fe200078c08ff */
[C---:B------:R-:W-:Y:S01]  /*163d0*/  IMAD R26, R6.reuse, 0x4, R3 ;  /* 0x00000004061a7824 */ /* 0x040fe200078e0203 */
[----:B------:R-:W-:Y:S02]  /*163e0*/  LOP3.LUT R27, R11, 0x64, R15, 0xfe, !PT ;  /* 0x000000640b1b7812 */ /* 0x000fe400078efe0f */
[----:B------:R-:W-:Y:S01]  /*163f0*/  LEA.HI.X.SX32 R3, R3, R0, 0x1, P6 ;  /* 0x0000000003037211 */ /* 0x000fe200030f0eff */
[----:B------:R0:W-:Y:S01]  /*16400*/  @P5 STG.E.U16 [R24.64], R8 ;  /* 0x0000000818005986 */ /* 0x0001e2000c101506 */
[----:B------:R-:W-:Y:S01]  /*16410*/  ISETP.LT.AND P5, PT, R27, c[0x0][0x17c], !P0 ;  /* 0x00005f001b007a0c */ /* 0x000fe200047a1270 */
[----:B------:R-:W-:Y:S01]  /*16420*/  IMAD R27, R6, 0x4, R26 ;  /* 0x00000004061b7824 */ /* 0x000fe200078e021a */
[----:B0-----:R-:W-:-:S04]  /*16430*/  LEA R24, P6, R26, R28, 0x1 ;  /* 0x0000001c1a187211 */ /* 0x001fc800078c08ff */
[----:B------:R-:W-:Y:S02]  /*16440*/  LEA.HI.X.SX32 R25, R26, R0, 0x1, P6 ;  /* 0x000000001a197211 */ /* 0x000fe400030f0eff */
[--C-:B------:R-:W-:Y:S02]  /*16450*/  LOP3.LUT R26, R11, 0x6c, R15.reuse, 0xfe, !PT ;  /* 0x0000006c0b1a7812 */ /* 0x100fe400078efe0f */
[----:B--2---:R-:W-:Y:S02]  /*16460*/  PRMT R4, R7, 0x7632, R4 ;  /* 0x0000763207047816 */ /* 0x004fe40000000004 */
[----:B------:R-:W2:Y:S04]  /*16470*/  LDL.LU R7, [R1+0xa4] ;  /* 0x0000a40001077983 */ /* 0x000ea80000300800 */
[----:B------:R0:W-:Y:S02]  /*16480*/  @P1 STG.E.U16 [R2.64], R4 ;  /* 0x0000000402001986 */ /* 0x0001e4000c101506 */
[----:B0-----:R-:W-:-:S02]  /*16490*/  LOP3.LUT R2, R11, 0x68, R15, 0xfe, !PT ;  /* 0x000000680b027812 */ /* 0x001fc400078efe0f */
[----:B---3--:R-:W-:Y:S02]  /*164a0*/  PRMT R3, R14, 0x7632, R3 ;  /* 0x000076320e037816 */ /* 0x008fe40000000003 */
[----:B------:R-:W-:Y:S01]  /*164b0*/  ISETP.LT.AND P1, PT, R2, c[0x0][0x17c], !P0 ;  /* 0x00005f0002007a0c */ /* 0x000fe20004721270 */
[----:B------:R-:W3:Y:S01]  /*164c0*/  LDL.LU R14, [R1+0x34] ;  /* 0x00003400010e7983 */ /* 0x000ee20000300800 */
[C---:B------:R-:W-:Y:S02]  /*164d0*/  LEA R2, P6, R27.reuse, R28, 0x1 ;  /* 0x0000001c1b027211 */ /* 0x040fe400078c08ff */
[----:B------:R-:W-:Y:S01]  /*164e0*/  PRMT R4, R10, 0x7632, R4 ;  /* 0x000076320a047816 */ /* 0x000fe20000000004 */
[----:B------:R0:W-:Y:S04]  /*164f0*/  @P2 STG.E.U16 [R24.64], R3 ;  /* 0x0000000318002986 */ /* 0x0001e8000c101506 */
[----:B------:R-:W2:Y:S04]  /*16500*/  LDL.LU R11, [R1+0x94] ;  /* 0x00009400010b7983 */ /* 0x000ea80000300800 */
[----:B------:R-:W2:Y:S01]  /*16510*/  LDL.LU R10, [R1+0x24] ;  /* 0x00002400010a7983 */ /* 0x000ea20000300800 */
[----:B0-----:R-:W-:Y:S01]  /*16520*/  LEA.HI.X.SX32 R3, R27, R0, 0x1, P6 ;  /* 0x000000001b037211 */ /* 0x001fe200030f0eff */
[----:B------:R-:W-:-:S02]  /*16530*/  IMAD R25, R6, 0x4, R27 ;  /* 0x0000000406197824 */ /* 0x000fc400078e021b */
[----:B------:R-:W2:Y:S03]  /*16540*/  LDL R27, [R1+0x364] ;  /* 0x00036400011b7983 */ /* 0x000ea60000100800 */
[C---:B------:R-:W-:Y:S01]  /*16550*/  LEA R24, P6, R25.reuse, R28, 0x1 ;  /* 0x0000001c19187211 */ /* 0x040fe200078c08ff */
[----:B------:R0:W-:Y:S01]  /*16560*/  @P3 STG.E.U16 [R2.64], R4 ;  /* 0x0000000402003986 */ /* 0x0001e2000c101506 */
[----:B------:R-:W-:Y:S01]  /*16570*/  ISETP.LT.AND P2, PT, R26, c[0x0][0x17c], !P0 ;  /* 0x00005f001a007a0c */ /* 0x000fe20004741270 */
[----:B0-----:R-:W-:Y:S01]  /*16580*/  IMAD R3, R6, 0x4, R25 ;  /* 0x0000000406037824 */ /* 0x001fe200078e0219 */
[----:B------:R-:W-:Y:S02]  /*16590*/  LEA.HI.X.SX32 R25, R25, R0, 0x1, P6 ;  /* 0x0000000019197211 */ /* 0x000fe400030f0eff */
[----:B------:R-:W-:Y:S02]  /*165a0*/  PRMT R4, R8, 0x7632, R4 ;  /* 0x0000763208047816 */ /* 0x000fe40000000004 */
[----:B------:R-:W-:Y:S01]  /*165b0*/  LEA R2, P6, R3, R28, 0x1 ;  /* 0x0000001c03027211 */ /* 0x000fe200078c08ff */
[----:B------:R-:W-:Y:S01]  /*165c0*/  IMAD R8, R6, 0x4, R3 ;  /* 0x0000000406087824 */ /* 0x000fe200078e0203 */
[----:B------:R-:W-:-:S02]  /*165d0*/  PRMT R12, R29, 0x7632, R12 ;  /* 0x000076321d0c7816 */ /* 0x000fc4000000000c */
[----:B------:R-:W-:-:S03]  /*165e0*/  LEA.HI.X.SX32 R3, R3, R0, 0x1, P6 ;  /* 0x0000000003037211 */ /* 0x000fc600030f0eff */
[----:B------:R0:W-:Y:S04]  /*165f0*/  @P4 STG.E.U16 [R24.64], R12 ;  /* 0x0000000c18004986 */ /* 0x0001e8000c101506 */
[----:B------:R1:W-:Y:S01]  /*16600*/  @P5 STG.E.U16 [R2.64], R4 ;  /* 0x0000000402005986 */ /* 0x0003e2000c101506 */
[----:B0-----:R-:W-:-:S04]  /*16610*/  LEA R24, P6, R8, R28, 0x1 ;  /* 0x0000001c08187211 */ /* 0x001fc800078c08ff */
[----:B------:R-:W-:Y:S02]  /*16620*/  LEA.HI.X.SX32 R25, R8, R0, 0x1, P6 ;  /* 0x0000000008197211 */ /* 0x000fe400030f0eff */
[----:B-1----:R-:W-:Y:S02]  /*16630*/  PRMT R3, R13, 0x7632, R3 ;  /* 0x000076320d037816 */ /* 0x002fe40000000003 */
[----:B------:R-:W-:Y:S01]  /*16640*/  PRMT R4, R12, 0x7632, R4 ;  /* 0x000076320c047816 */ /* 0x000fe20000000004 */
[----:B------:R-:W3:Y:S04]  /*16650*/  LDL.LU R13, [R1+0x640] ;  /* 0x00064000010d7983 */ /* 0x000ee80000300800 */
[----:B------:R0:W-:Y:S01]  /*16660*/  @P1 STG.E.U16 [R24.64], R3 ;  /* 0x0000000318001986 */ /* 0x0001e2000c101506 */
[----:B------:R-:W-:-:S03]  /*16670*/  PRMT R16, R9, 0x7632, R16 ;  /* 0x0000763209107816 */ /* 0x000fc60000000010 */
[----:B------:R-:W3:Y:S01]  /*16680*/  LDL.LU R9, [R1+0x63c] ;  /* 0x00063c0001097983 */ /* 0x000ee20000300800 */
[----:B------:R-:W-:-:S03]  /*16690*/  PRMT R20, R20, 0x7632, R20 ;  /* 0x0000763214147816 */ /* 0x000fc60000000014 */
[----:B------:R-:W3:Y:S01]  /*166a0*/  LDL R29, [R1+0x4] ;  /* 0x00000400011d7983 */ /* 0x000ee20000100800 */
[----:B--2---:R-:W-:-:S04]  /*166b0*/  LOP3.LUT R26, R27, 0x70, R15, 0xfe, !PT ;  /* 0x000000701b1a7812 */ /* 0x004fc800078efe0f */
[----:B------:R-:W-:Y:S02]  /*166c0*/  ISETP.LT.AND P3, PT, R26, c[0x0][0x17c], !P0 ;  /* 0x00005f001a007a0c */ /* 0x000fe40004761270 */
[C-C-:B------:R-:W-:Y:S02]  /*166d0*/  LOP3.LUT R26, R27.reuse, 0x74, R15.reuse, 0xfe, !PT ;  /* 0x000000741b1a7812 */ /* 0x140fe400078efe0f */
[C-C-:B------:R-:W-:Y:S02]  /*166e0*/  LOP3.LUT R2, R27.reuse, 0x78, R15.reuse, 0xfe, !PT ;  /* 0x000000781b027812 */ /* 0x140fe400078efe0f */
[----:B------:R-:W-:Y:S01]  /*166f0*/  ISETP.LT.AND P4, PT, R26, c[0x0][0x17c], !P0 ;  /* 0x00005f001a007a0c */ /* 0x000fe20004781270 */
[----:B------:R-:W-:Y:S01]  /*16700*/  IMAD R26, R6, 0x4, R8 ;  /* 0x00000004061a7824 */ /* 0x000fe200078e0208 */
[----:B------:R-:W-:Y:S02]  /*16710*/  ISETP.LT.AND P6, PT, R2, c[0x0][0x17c], !P0 ;  /* 0x00005f0002007a0c */ /* 0x000fe400047c1270 */
[----:B------:R-:W-:-:S02]  /*16720*/  LOP3.LUT R8, R27, 0x7c, R15, 0xfe, !PT ;  /* 0x0000007c1b087812 */ /* 0x000fc400078efe0f */
[----:B------:R-:W-:Y:S02]  /*16730*/  LEA R2, P5, R26, R28, 0x1 ;  /* 0x0000001c1a027211 */ /* 0x000fe400078a08ff */
[----:B------:R-:W-:Y:S01]  /*16740*/  ISETP.LT.AND P1, PT, R8, c[0x0][0x17c], !P0 ;  /* 0x00005f0008007a0c */ /* 0x000fe20004721270 */
[----:B------:R-:W-:Y:S01]  /*16750*/  IMAD R8, R6, 0x4, R26 ;  /* 0x0000000406087824 */ /* 0x000fe200078e021a */
[----:B0-----:R-:W-:Y:S02]  /*16760*/  LEA.HI.X.SX32 R3, R26, R0, 0x1, P5 ;  /* 0x000000001a037211 */ /* 0x001fe400028f0eff */
[----:B------:R-:W2:Y:S02]  /*16770*/  LDL R26, [R1+0x14] ;  /* 0x00001400011a7983 */ /* 0x000ea40000100800 */
[C---:B------:R-:W-:Y:S02]  /*16780*/  LEA R24, P5, R8.reuse, R28, 0x1 ;  /* 0x0000001c08187211 */ /* 0x040fe400078a08ff */
[----:B------:R0:W-:Y:S02]  /*16790*/  @P2 STG.E.U16 [R2.64], R4 ;  /* 0x0000000402002986 */ /* 0x0001e4000c101506 */
[----:B------:R-:W-:Y:S01]  /*167a0*/  LEA.HI.X.SX32 R25, R8, R0, 0x1, P5 ;  /* 0x0000000008197211 */ /* 0x000fe200028f0eff */
[--C-:B0-----:R-:W-:Y:S01]  /*167b0*/  IMAD R3, R6, 0x4, R8.reuse ;  /* 0x0000000406037824 */ /* 0x101fe200078e0208 */
[----:B------:R-:W-:-:S03]  /*167c0*/  PRMT R8, R4, 0x7632, R8 ;  /* 0x0000763204087816 */ /* 0x000fc60000000008 */
[----:B------:R-:W-:Y:S01]  /*167d0*/  IMAD R4, R6, 0x4, R3 ;  /* 0x0000000406047824 */ /* 0x000fe200078e0203 */
[C---:B------:R-:W-:Y:S01]  /*167e0*/  LEA R2, P5, R3.reuse, R28, 0x1 ;  /* 0x0000001c03027211 */ /* 0x040fe200078a08ff */
[----:B------:R0:W-:Y:S03]  /*167f0*/  @P3 STG.E.U16 [R24.64], R16 ;  /* 0x0000001018003986 */ /* 0x0001e6000c101506 */
[----:B------:R-:W-:Y:S02]  /*16800*/  LEA.HI.X.SX32 R3, R3, R0, 0x1, P5 ;  /* 0x0000000003037211 */ /* 0x000fe400028f0eff */
[----:B0-----:R-:W-:Y:S02]  /*16810*/  LEA R24, P5, R4, R28, 0x1 ;  /* 0x0000001c04187211 */ /* 0x001fe400078a08ff */
[----:B------:R-:W-:Y:S02]  /*16820*/  PRMT R16, R16, 0x7632, R16 ;  /* 0x0000763210107816 */ /* 0x000fe40000000010 */
[----:B------:R-:W-:Y:S01]  /*16830*/  LEA.HI.X.SX32 R25, R4, R0, 0x1, P5 ;  /* 0x0000000004197211 */ /* 0x000fe200028f0eff */
[----:B------:R-:W-:Y:S04]  /*16840*/  @P4 STG.E.U16 [R2.64], R8 ;  /* 0x0000000802004986 */ /* 0x000fe8000c101506 */
[----:B------:R0:W-:Y:S04]  /*16850*/  @P6 STG.E.U16 [R24.64], R16 ;  /* 0x0000001018006986 */ /* 0x0001e8000c101506 */
[----:B0-----:R-:W2:Y:S01]  /*16860*/  LDL R16, [R1+0x54] ;  /* 0x0000540001107983 */ /* 0x001ea20000100800 */
[C-C-:B------:R-:W-:Y:S01]  /*16870*/  LOP3.LUT R2, R27.reuse, 0x88, R15.reuse, 0xfe, !PT ;  /* 0x000000881b027812 */ /* 0x140fe200078efe0f */
[----:B------:R-:W-:Y:S01]  /*16880*/  IMAD R3, R6, 0x4, R4 ;  /* 0x0000000406037824 */ /* 0x000fe200078e0204 */
[----:B------:R-:W-:-:S02]  /*16890*/  LOP3.LUT R12, R27, 0x80, R15, 0xfe, !PT ;  /* 0x000000801b0c7812 */ /* 0x000fc400078efe0f */
[----:B------:R-:W-:Y:S01]  /*168a0*/  ISETP.LT.AND P4, PT, R2, c[0x0][0x17c], !P0 ;  /* 0x00005f0002007a0c */ /* 0x000fe20004781270 */
[----:B------:R-:W-:Y:S01]  /*168b0*/  IMAD R8, R6, 0x4, R3 ;  /* 0x0000000406087824 */ /* 0x000fe200078e0203 */
[--C-:B------:R-:W-:Y:S02]  /*168c0*/  LOP3.LUT R4, R27, 0x8c, R15.reuse, 0xfe, !PT ;  /* 0x0000008c1b047812 */ /* 0x100fe400078efe0f */
[----:B------:R-:W-:Y:S02]  /*168d0*/  LEA R2, P5, R3, R28, 0x1 ;  /* 0x0000001c03027211 */ /* 0x000fe400078a08ff */
[----:B------:R-:W-:Y:S02]  /*168e0*/  ISETP.LT.AND P2, PT, R12, c[0x0][0x17c], !P0 ;  /* 0x00005f000c007a0c */ /* 0x000fe40004741270 */
[----:B------:R-:W-:Y:S02]  /*168f0*/  LOP3.LUT R12, R27, 0x84, R15, 0xfe, !PT ;  /* 0x000000841b0c7812 */ /* 0x000fe400078efe0f */
[----:B------:R-:W-:Y:S01]  /*16900*/  ISETP.LT.AND P6, PT, R4, c[0x0][0x17c], !P0 ;  /* 0x00005f0004007a0c */ /* 0x000fe200047c1270 */
[----:B------:R-:W-:Y:S01]  /*16910*/  IMAD R4, R6, 0x4, R8 ;  /* 0x0000000406047824 */ /* 0x000fe200078e0208 */
[----:B------:R-:W-:-:S02]  /*16920*/  LEA.HI.X.SX32 R3, R3, R0, 0x1, P5 ;  /* 0x0000000003037211 */ /* 0x000fc400028f0eff */
[----:B------:R-:W-:Y:S02]  /*16930*/  LEA R24, P5, R8, R28, 0x1 ;  /* 0x0000001c08187211 */ /* 0x000fe400078a08ff */
[----:B------:R-:W-:Y:S01]  /*16940*/  ISETP.LT.AND P3, PT, R12, c[0x0][0x17c], !P0 ;  /* 0x00005f000c007a0c */ /* 0x000fe20004761270 */
[----:B------:R0:W-:Y:S01]  /*16950*/  @P1 STG.E.U16 [R2.64], R20 ;  /* 0x0000001402001986 */ /* 0x0001e2000c101506 */
[----:B------:R-:W-:Y:S01]  /*16960*/  LEA.HI.X.SX32 R25, R8, R0, 0x1, P5 ;  /* 0x0000000008197211 */ /* 0x000fe200028f0eff */
[----:B------:R-:W-:Y:S01]  /*16970*/  IMAD R8, R6, 0x4, R4 ;  /* 0x0000000406087824 */ /* 0x000fe200078e0204 */
[----:B0-----:R-:W-:-:S04]  /*16980*/  LEA R2, P5, R4, R28, 0x1 ;  /* 0x0000001c04027211 */ /* 0x001fc800078a08ff */
[----:B------:R-:W-:Y:S01]  /*16990*/  LEA.HI.X.SX32 R3, R4, R0, 0x1, P5 ;  /* 0x0000000004037211 */ /* 0x000fe200028f0eff */
[----:B------:R0:W-:Y:S01]  /*169a0*/  @P2 STG.E.U16 [R24.64], R23 ;  /* 0x0000001718002986 */ /* 0x0001e2000c101506 */
[----:B------:R-:W-:-:S03]  /*169b0*/  LOP3.LUT R4, R27, 0x98, R15, 0xfe, !PT ;  /* 0x000000981b047812 */ /* 0x000fc600078efe0f */
[----:B----4-:R1:W-:Y:S01]  /*169c0*/  @P3 STG.E.U16 [R2.64], R22 ;  /* 0x0000001602003986 */ /* 0x0103e2000c101506 */
[----:B------:R-:W-:Y:S02]  /*169d0*/  LOP3.LUT R12, R27, 0x90, R15, 0xfe, !PT ;  /* 0x000000901b0c7812 */ /* 0x000fe400078efe0f */
[----:B------:R-:W-:Y:S02]  /*169e0*/  ISETP.LT.AND P3, PT, R4, c[0x0][0x17c], !P0 ;  /* 0x00005f0004007a0c */ /* 0x000fe40004761270 */
[----:B0-----:R-:W-:Y:S01]  /*169f0*/  LEA R24, P5, R8, R28, 0x1 ;  /* 0x0000001c08187211 */ /* 0x001fe200078a08ff */
[----:B-1----:R-:W-:-:S03]  /*16a00*/  IMAD R3, R6, 0x4, R8 ;  /* 0x0000000406037824 */ /* 0x002fc600078e0208 */
[----:B------:R-:W-:Y:S02]  /*16a10*/  LEA.HI.X.SX32 R25, R8, R0, 0x1, P5 ;  /* 0x0000000008197211 */ /* 0x000fe400028f0eff */
[----:B------:R-:W-:Y:S01]  /*16a20*/  ISETP.LT.AND P1, PT, R12, c[0x0][0x17c], !P0 ;  /* 0x00005f000c007a0c */ /* 0x000fe20004721270 */
[----:B------:R-:W-:Y:S01]  /*16a30*/  IMAD R4, R6, 0x4, R3 ;  /* 0x0000000406047824 */ /* 0x000fe200078e0203 */
[----:B------:R-:W-:Y:S02]  /*16a40*/  LEA R2, P5, R3, R28, 0x1 ;  /* 0x0000001c03027211 */ /* 0x000fe400078a08ff */
[C-C-:B------:R-:W-:Y:S02]  /*16a50*/  LOP3.LUT R12, R27.reuse, 0x94, R15.reuse, 0xfe, !PT ;  /* 0x000000941b0c7812 */ /* 0x140fe400078efe0f */
[----:B------:R-:W-:Y:S01]  /*16a60*/  LOP3.LUT R8, R27, 0x9c, R15, 0xfe, !PT ;  /* 0x0000009c1b087812 */ /* 0x000fe200078efe0f */
[----:B-----5:R0:W-:Y:S01]  /*16a70*/  @P4 STG.E.U16 [R24.64], R19 ;  /* 0x0000001318004986 */ /* 0x0201e2000c101506 */
[----:B------:R-:W-:-:S02]  /*16a80*/  LEA.HI.X.SX32 R3, R3, R0, 0x1, P5 ;  /* 0x0000000003037211 */ /* 0x000fc400028f0eff */
[----:B------:R-:W-:Y:S02]  /*16a90*/  ISETP.LT.AND P2, PT, R12, c[0x0][0x17c], !P0 ;  /* 0x00005f000c007a0c */ /* 0x000fe40004741270 */
[----:B------:R-:W-:Y:S01]  /*16aa0*/  ISETP.LT.AND P4, PT, R8, c[0x0][0x17c], !P0 ;  /* 0x00005f0008007a0c */ /* 0x000fe20004781270 */
[----:B------:R-:W-:Y:S01]  /*16ab0*/  IMAD R8, R6, 0x4, R4 ;  /* 0x0000000406087824 */ /* 0x000fe200078e0204 */
[----:B------:R-:W-:Y:S02]  /*16ac0*/  LOP3.LUT R12, R27, 0xa0, R15, 0xfe, !PT ;  /* 0x000000a01b0c7812 */ /* 0x000fe400078efe0f */
[C---:B0-----:R-:W-:Y:S01]  /*16ad0*/  LEA R24, P5, R4.reuse, R28, 0x1 ;  /* 0x0000001c04187211 */ /* 0x041fe200078a08ff */
[----:B------:R0:W-:Y:S03]  /*16ae0*/  @P6 STG.E.U16 [R2.64], R18 ;  /* 0x0000001202006986 */ /* 0x0001e6000c101506 */
[----:B------:R-:W-:-:S02]  /*16af0*/  LEA.HI.X.SX32 R25, R4, R0, 0x1, P5 ;  /* 0x0000000004197211 */ /* 0x000fc400028f0eff */
[----:B------:R-:W-:Y:S01]  /*16b00*/  ISETP.LT.AND P5, PT, R12, c[0x0][0x17c], !P0 ;  /* 0x00005f000c007a0c */ /* 0x000fe200047a1270 */
[----:B------:R-:W-:Y:S01]  /*16b10*/  IMAD R12, R6, 0x4, R8 ;  /* 0x00000004060c7824 */ /* 0x000fe200078e0208 */
[----:B------:R-:W-:Y:S01]  /*16b20*/  LOP3.LUT R4, R27, 0xa4, R15, 0xfe, !PT ;  /* 0x000000a41b047812 */ /* 0x000fe200078efe0f */
[----:B------:R1:W-:Y:S01]  /*16b30*/  @P1 STG.E.U16 [R24.64], R7 ;  /* 0x0000000718001986 */ /* 0x0003e2000c101506 */
[----:B0-----:R-:W-:Y:S02]  /*16b40*/  LEA R2, P6, R8, R28, 0x1 ;  /* 0x0000001c08027211 */ /* 0x001fe400078c08ff */
[----:B------:R-:W-:Y:S01]  /*16b50*/  ISETP.LT.AND P1, PT, R4, c[0x0][0x17c], !P0 ;  /* 0x00005f0004007a0c */ /* 0x000fe20004721270 */
[----:B------:R-:W-:Y:S01]  /*16b60*/  IMAD R4, R6, 0x4, R12 ;  /* 0x0000000406047824 */ /* 0x000fe200078e020c */
[----:B------:R-:W-:Y:S02]  /*16b70*/  LEA.HI.X.SX32 R3, R8, R0, 0x1, P6 ;  /* 0x0000000008037211 */ /* 0x000fe400030f0eff */
[----:B-1----:R-:W-:-:S03]  /*16b80*/  LEA R24, P6, R12, R28, 0x1 ;  /* 0x0000001c0c187211 */ /* 0x002fc600078c08ff */
[----:B---3--:R0:W-:Y:S01]  /*16b90*/  @P2 STG.E.U16 [R2.64], R14 ;  /* 0x0000000e02002986 */ /* 0x0081e2000c101506 */
[----:B------:R-:W-:Y:S02]  /*16ba0*/  LOP3.LUT R8, R27, 0xa8, R15, 0xfe, !PT ;  /* 0x000000a81b087812 */ /* 0x000fe400078efe0f */
[----:B------:R-:W-:Y:S02]  /*16bb0*/  LEA.HI.X.SX32 R25, R12, R0, 0x1, P6 ;  /* 0x000000000c197211 */ /* 0x000fe400030f0eff */
[----:B------:R-:W-:Y:S01]  /*16bc0*/  ISETP.LT.AND P2, PT, R8, c[0x0][0x17c], !P0 ;  /* 0x00005f0008007a0c */ /* 0x000fe20004741270 */
[----:B------:R-:W-:Y:S01]  /*16bd0*/  IMAD R8, R6, 0x4, R4 ;  /* 0x0000000406087824 */ /* 0x000fe200078e0204 */
[----:B0-----:R-:W-:-:S04]  /*16be0*/  LEA R2, P6, R4, R28, 0x1 ;  /* 0x0000001c04027211 */ /* 0x001fc800078c08ff */
[----:B------:R-:W-:Y:S01]  /*16bf0*/  LEA.HI.X.SX32 R3, R4, R0, 0x1, P6 ;  /* 0x0000000004037211 */ /* 0x000fe200030f0eff */
[----:B------:R0:W-:Y:S01]  /*16c00*/  @P3 STG.E.U16 [R24.64], R11 ;  /* 0x0000000b18003986 */ /* 0x0001e2000c101506 */
[----:B------:R-:W-:-:S03]  /*16c10*/  LOP3.LUT R4, R27, 0xb0, R15, 0xfe, !PT ;  /* 0x000000b01b047812 */ /* 0x000fc600078efe0f */
[----:B------:R1:W-:Y:S01]  /*16c20*/  @P4 STG.E.U16 [R2.64], R10 ;  /* 0x0000000a02004986 */ /* 0x0003e2000c101506 */
[----:B------:R-:W-:Y:S02]  /*16c30*/  ISETP.LT.AND P4, PT, R4, c[0x0][0x17c], !P0 ;  /* 0x00005f0004007a0c */ /* 0x000fe40004781270 */
[----:B0-----:R-:W-:Y:S01]  /*16c40*/  LEA R24, P6, R8, R28, 0x1 ;  /* 0x0000001c08187211 */ /* 0x001fe200078c08ff */
[----:B-1----:R-:W-:-:S03]  /*16c50*/  IMAD R3, R6, 0x4, R8 ;  /* 0x0000000406037824 */ /* 0x002fc600078e0208 */
[----:B------:R-:W-:Y:S02]  /*16c60*/  LEA.HI.X.SX32 R25, R8, R0, 0x1, P6 ;  /* 0x0000000008197211 */ /* 0x000fe400030f0eff */
[----:B------:R-:W-:Y:S01]  /*16c70*/  LOP3.LUT R8, R27, 0xb4, R15, 0xfe, !PT ;  /* 0x000000b41b087812 */ /* 0x000fe200078efe0f */
[----:B------:R-:W-:Y:S01]  /*16c80*/  IMAD R4, R6, 0x4, R3 ;  /* 0x0000000406047824 */ /* 0x000fe200078e0203 */
[----:B------:R-:W-:Y:S02]  /*16c90*/  LEA R2, P6, R3, R28, 0x1 ;  /* 0x0000001c03027211 */ /* 0x000fe400078c08ff */
[----:B------:R-:W-:Y:S02]  /*16ca0*/  LOP3.LUT R12, R27, 0xac, R15, 0xfe, !PT ;  /* 0x000000ac1b0c7812 */ /* 0x000fe400078efe0f */
[----:B------:R-:W-:Y:S02]  /*16cb0*/  LEA.HI.X.SX32 R3, R3, R0, 0x1, P6 ;  /* 0x0000000003037211 */ /* 0x000fe400030f0eff */
[----:B------:R-:W-:Y:S01]  /*16cc0*/  ISETP.LT.AND P3, PT, R12, c[0x0][0x17c], !P0 ;  /* 0x00005f000c007a0c */ /* 0x000fe20004761270 */
[----:B------:R-:W-:Y:S04]  /*16cd0*/  STL [R1+0x638], R13 ;  /* 0x0006380d01007387 */ /* 0x000fe80000100800 */
[----:B--2---:R0:W-:Y:S01]  /*16ce0*/  @P5 STG.E.U16 [R24.64], R16 ;  /* 0x0000001018005986 */ /* 0x0041e2000c101506 */
[----:B------:R-:W-:Y:S01]  /*16cf0*/  ISETP.LT.AND P5, PT, R8, c[0x0][0x17c], !P0 ;  /* 0x00005f0008007a0c */ /* 0x000fe200047a1270 */
[----:B------:R-:W-:-:S02]  /*16d00*/  IMAD R8, R6, 0x4, R4 ;  /* 0x0000000406087824 */ /* 0x000fc400078e0204 */
[----:B------:R1:W-:Y:S01]  /*16d10*/  @P1 STG.E.U16 [R2.64], R9 ;  /* 0x0000000902001986 */ /* 0x0003e2000c101506 */
[----:B0-----:R-:W-:-:S04]  /*16d20*/  LEA R24, P6, R4, R28, 0x1 ;  /* 0x0000001c04187211 */ /* 0x001fc800078c08ff */
[----:B------:R-:W-:Y:S02]  /*16d30*/  LEA.HI.X.SX32 R25, R4, R0, 0x1, P6 ;  /* 0x0000000004197211 */ /* 0x000fe400030f0eff */
[----:B-1----:R-:W-:-:S04]  /*16d40*/  LEA R2, P6, R8, R28, 0x1 ;  /* 0x0000001c08027211 */ /* 0x002fc800078c08ff */
[----:B------:R-:W-:Y:S01]  /*16d50*/  LEA.HI.X.SX32 R3, R8, R0, 0x1, P6 ;  /* 0x0000000008037211 */ /* 0x000fe200030f0eff */
[----:B------:R-:W-:Y:S04]  /*16d60*/  @P2 STG.E.U16 [R24.64], R26 ;  /* 0x0000001a18002986 */ /* 0x000fe8000c101506 */
[----:B------:R0:W-:Y:S04]  /*16d70*/  @P3 STG.E.U16 [R2.64], R13 ;  /* 0x0000000d02003986 */ /* 0x0001e8000c101506 */
[----:B0-----:R-:W2:Y:S01]  /*16d80*/  LDL.LU R13, [R1+0x364] ;  /* 0x00036400010d7983 */ /* 0x001ea20000300800 */
[----:B------:R-:W-:-:S02]  /*16d90*/  LOP3.LUT R12, R27, 0xb8, R15, 0xfe, !PT ;  /* 0x000000b81b0c7812 */ /* 0x000fc400078efe0f */
[----:B------:R-:W-:Y:S02]  /*16da0*/  LOP3.LUT R4, R27, 0xbc, R15, 0xfe, !PT ;  /* 0x000000bc1b047812 */ /* 0x000fe400078efe0f */
[----:B------:R-:W-:Y:S01]  /*16db0*/  ISETP.LT.AND P1, PT, R12, c[0x0][0x17c], !P0 ;  /* 0x00005f000c007a0c */ /* 0x000fe20004721270 */
[----:B------:R-:W-:Y:S01]  /*16dc0*/  IMAD R12, R6, 0x4, R8 ;  /* 0x00000004060c7824 */ /* 0x000fe200078e0208 */
[----:B------:R-:W-:-:S03]  /*16dd0*/  ISETP.LT.AND P2, PT, R4, c[0x0][0x17c], !P0 ;  /* 0x00005f0004007a0c */ /* 0x000fc60004741270 */
[----:B------:R-:W-:Y:S01]  /*16de0*/  IMAD R4, R6, 0x4, R12 ;  /* 0x0000000406047824 */ /* 0x000fe200078e020c */
[C---:B------:R-:W-:Y:S02]  /*16df0*/  LEA R24, P6, R12.reuse, R28, 0x1 ;  /* 0x0000001c0c187211 */ /* 0x040fe400078c08ff */
[----:B------:R-:W-:Y:S02]  /*16e00*/  LOP3.LUT R8, R27, 0xc0, R15, 0xfe, !PT ;  /* 0x000000c01b087812 */ /* 0x000fe400078efe0f */
[----:B------:R-:W-:Y:S02]  /*16e10*/  LEA.HI.X.SX32 R25, R12, R0, 0x1, P6 ;  /* 0x000000000c197211 */ /* 0x000fe400030f0eff */
[----:B------:R-:W-:Y:S02]  /*16e20*/  LEA R2, P6, R4, R28, 0x1 ;  /* 0x0000001c04027211 */ /* 0x000fe400078c08ff */
[----:B------:R-:W-:Y:S01]  /*16e30*/  ISETP.LT.AND P3, PT, R8, c[0x0][0x17c], !P0 ;  /* 0x00005f0008007a0c */ /* 0x000fe20004761270 */
[----:B------:R-:W-:Y:S01]  /*16e40*/  IMAD R8, R6, 0x4, R4 ;  /* 0x0000000406087824 */ /* 0x000fe200078e0204 */
[----:B------:R-:W-:Y:S01]  /*16e50*/  LEA.HI.X.SX32 R3, R4, R0, 0x1, P6 ;  /* 0x0000000004037211 */ /* 0x000fe200030f0eff */
[----:B------:R0:W-:Y:S04]  /*16e60*/  @P4 STG.E.U16 [R24.64], R29 ;  /* 0x0000001d18004986 */ /* 0x0001e8000c101506 */
[----:B------:R1:W-:Y:S01]  /*16e70*/  @P5 STG.E.U16 [R2.64], R5 ;  /* 0x0000000502005986 */ /* 0x0003e2000c101506 */
[----:B0-----:R-:W-:Y:S01]  /*16e80*/  LEA R24, P6, R8, R28, 0x1 ;  /* 0x0000001c08187211 */ /* 0x001fe200078c08ff */
[----:B-1----:R-:W-:-:S03]  /*16e90*/  IMAD R3, R6, 0x4, R8 ;  /* 0x0000000406037824 */ /* 0x002fc600078e0208 */
[----:B------:R-:W-:Y:S02]  /*16ea0*/  LEA.HI.X.SX32 R25, R8, R0, 0x1, P6 ;  /* 0x0000000008197211 */ /* 0x000fe400030f0eff */
[----:B------:R-:W-:-:S03]  /*16eb0*/  LEA R2, P6, R3, R28, 0x1 ;  /* 0x0000001c03027211 */ /* 0x000fc600078c08ff */
[----:B------:R0:W-:Y:S01]  /*16ec0*/  @P1 STG.E.U16 [R24.64], R17 ;  /* 0x0000001118001986 */ /* 0x0001e2000c101506 */
[----:B------:R-:W-:Y:S02]  /*16ed0*/  PRMT R5, R23, 0x7632, R5 ;  /* 0x0000763217057816 */ /* 0x000fe40000000005 */
[----:B------:R-:W-:Y:S02]  /*16ee0*/  PRMT R9, R18, 0x7632, R9 ;  /* 0x0000763212097816 */ /* 0x000fe40000000009 */
[C-C-:B--2---:R-:W-:Y:S02]  /*16ef0*/  LOP3.LUT R4, R13.reuse, 0xc8, R15.reuse, 0xfe, !PT ;  /* 0x000000c80d047812 */ /* 0x144fe400078efe0f */
[C---:B------:R-:W-:Y:S02]  /*16f00*/  LOP3.LUT R8, R13.reuse, 0xcc, R15, 0xfe, !PT ;  /* 0x000000cc0d087812 */ /* 0x040fe400078efe0f */
[----:B------:R-:W-:Y:S01]  /*16f10*/  ISETP.LT.AND P5, PT, R4, c[0x0][0x17c], !P0 ;  /* 0x00005f0004007a0c */ /* 0x000fe200047a1270 */
[----:B------:R-:W-:Y:S01]  /*16f20*/  IMAD R4, R6, 0x4, R3 ;  /* 0x0000000406047824 */ /* 0x000fe200078e0203 */
[----:B------:R-:W-:-:S02]  /*16f30*/  LOP3.LUT R12, R13, 0xc4, R15, 0xfe, !PT ;  /* 0x000000c40d0c7812 */ /* 0x000fc400078efe0f */
[----:B------:R-:W-:Y:S02]  /*16f40*/  LEA.HI.X.SX32 R3, R3, R0, 0x1, P6 ;  /* 0x0000000003037211 */ /* 0x000fe400030f0eff */
[----:B------:R-:W-:Y:S01]  /*16f50*/  ISETP.LT.AND P1, PT, R8, c[0x0][0x17c], !P0 ;  /* 0x00005f0008007a0c */ /* 0x000fe20004721270 */
[----:B------:R-:W-:Y:S01]  /*16f60*/  IMAD R8, R6, 0x4, R4 ;  /* 0x0000000406087824 */ /* 0x000fe200078e0204 */
[----:B0-----:R-:W-:Y:S02]  /*16f70*/  LEA R24, P6, R4, R28, 0x1 ;  /* 0x0000001c04187211 */ /* 0x001fe400078c08ff */
[----:B------:R-:W-:Y:S01]  /*16f80*/  ISETP.LT.AND P4, PT, R12, c[0x0][0x17c], !P0 ;  /* 0x00005f000c007a0c */ /* 0x000fe20004781270 */
[----:B------:R0:W-:Y:S01]  /*16f90*/  @P2 STG.E.U16 [R2.64], R21 ;  /* 0x0000001502002986 */ /* 0x0001e2000c101506 */
[----:B------:R-:W-:Y:S01]  /*16fa0*/  LEA.HI.X.SX32 R25, R4, R0, 0x1, P6 ;  /* 0x0000000004197211 */ /* 0x000fe200030f0eff */
[----:B------:R-:W-:-:S04]  /*16fb0*/  IMAD R4, R6, 0x4, R8 ;  /* 0x0000000406047824 */ /* 0x000fc800078e0208 */
[----:B------:R1:W-:Y:S01]  /*16fc0*/  @P3 STG.E.U16 [R24.64], R5 ;  /* 0x0000000518003986 */ /* 0x0003e2000c101506 */
[----:B0-----:R-:W-:-:S04]  /*16fd0*/  LEA R2, P6, R8, R28, 0x1 ;  /* 0x0000001c08027211 */ /* 0x001fc800078c08ff */
[----:B------:R-:W-:Y:S02]  /*16fe0*/  LEA.HI.X.SX32 R3, R8, R0, 0x1, P6 ;  /* 0x0000000008037211 */ /* 0x000fe400030f0eff */
[----:B-1----:R-:W-:Y:S02]  /*16ff0*/  PRMT R5, R22, 0x7632, R5 ;  /* 0x0000763216057816 */ /* 0x002fe40000000005 */
[C-C-:B------:R-:W-:Y:S02]  /*17000*/  LOP3.LUT R8, R13.reuse, 0xd8, R15.reuse, 0xfe, !PT ;  /* 0x000000d80d087812 */ /* 0x140fe400078efe0f */
[----:B------:R-:W-:Y:S01]  /*17010*/  LEA R24, P6, R4, R28, 0x1 ;  /* 0x0000001c04187211 */ /* 0x000fe200078c08ff */
[----:B------:R0:W-:Y:S01]  /*17020*/  @P4 STG.E.U16 [R2.64], R5 ;  /* 0x0000000502004986 */ /* 0x0001e2000c101506 */
[----:B------:R-:W-:Y:S02]  /*17030*/  LOP3.LUT R12, R13, 0xd0, R15, 0xfe, !PT ;  /* 0x000000d00d0c7812 */ /* 0x000fe400078efe0f */
[----:B------:R-:W-:-:S02]  /*17040*/  ISETP.LT.AND P4, PT, R8, c[0x0][0x17c], !P0 ;  /* 0x00005f0008007a0c */ /* 0x000fc40004781270 */
[----:B------:R-:W-:Y:S01]  /*17050*/  LEA.HI.X.SX32 R25, R4, R0, 0x1, P6 ;  /* 0x0000000004197211 */ /* 0x000fe200030f0eff */
[----:B0-----:R-:W-:Y:S01]  /*17060*/  IMAD R3, R6, 0x4, R4 ;  /* 0x0000000406037824 */ /* 0x001fe200078e0204 */
[----:B------:R-:W-:Y:S02]  /*17070*/  PRMT R5, R19, 0x7632, R5 ;  /* 0x0000763213057816 */ /* 0x000fe40000000005 */
[----:B------:R-:W-:Y:S01]  /*17080*/  ISETP.LT.AND P2, PT, R12, c[0x0][0x17c], !P0 ;  /* 0x00005f000c007a0c */ /* 0x000fe20004741270 */
[----:B------:R-:W-:Y:S01]  /*17090*/  IMAD R8, R6, 0x4, R3 ;  /* 0x0000000406087824 */ /* 0x000fe200078e0203 */
[----:B------:R-:W-:Y:S02]  /*170a0*/  LEA R2, P6, R3, R28, 0x1 ;  /* 0x0000001c03027211 */ /* 0x000fe400078c08ff */
[C-C-:B------:R-:W-:Y:S01]  /*170b0*/  LOP3.LUT R4, R13.reuse, 0xdc, R15.reuse, 0xfe, !PT ;  /* 0x000000dc0d047812 */ /* 0x140fe200078efe0f */
[----:B------:R0:W-:Y:S01]  /*170c0*/  @P5 STG.E.U16 [R24.64], R5 ;  /* 0x0000000518005986 */ /* 0x0001e2000c101506 */
[----:B------:R-:W-:-:S02]  /*170d0*/  LOP3.LUT R12, R13, 0xd4, R15, 0xfe, !PT ;  /* 0x000000d40d0c7812 */ /* 0x000fc400078efe0f */
[----:B------:R-:W-:Y:S02]  /*170e0*/  LEA.HI.X.SX32 R3, R3, R0, 0x1, P6 ;  /* 0x0000000003037211 */ /* 0x000fe400030f0eff */
[----:B------:R-:W-:Y:S01]  /*170f0*/  ISETP.LT.AND P5, PT, R4, c[0x0][0x17c], !P0 ;  /* 0x00005f0004007a0c */ /* 0x000fe200047a1270 */
[----:B------:R-:W-:Y:S01]  /*17100*/  IMAD R4, R6, 0x4, R8 ;  /* 0x0000000406047824 */ /* 0x000fe200078e0208 */
[----:B------:R-:W-:Y:S02]  /*17110*/  ISETP.LT.AND P3, PT, R12, c[0x0][0x17c], !P0 ;  /* 0x00005f000c007a0c */ /* 0x000fe40004761270 */
[C---:B0-----:R-:W-:Y:S01]  /*17120*/  LEA R24, P6, R8.reuse, R28, 0x1 ;  /* 0x0000001c08187211 */ /* 0x041fe200078c08ff */
[----:B------:R0:W-:Y:S01]  /*17130*/  @P1 STG.E.U16 [R2.64], R9 ;  /* 0x0000000902001986 */ /* 0x0001e2000c101506 */
[----:B------:R-:W-:Y:S02]  /*17140*/  PRMT R5, R7, 0x7632, R5 ;  /* 0x0000763207057816 */ /* 0x000fe40000000005 */
[----:B------:R-:W-:Y:S01]  /*17150*/  LEA.HI.X.SX32 R25, R8, R0, 0x1, P6 ;  /* 0x0000000008197211 */ /* 0x000fe200030f0eff */
[----:B------:R-:W-:-:S04]  /*17160*/  IMAD R8, R6, 0x4, R4 ;  /* 0x0000000406087824 */ /* 0x000fc800078e0204 */
[----:B------:R1:W-:Y:S01]  /*17170*/  @P2 STG.E.U16 [R24.64], R5 ;  /* 0x0000000518002986 */ /* 0x0003e2000c101506 */
[----:B0-----:R-:W-:-:S04]  /*17180*/  LEA R2, P1, R4, R28, 0x1 ;  /* 0x0000001c04027211 */ /* 0x001fc800078208ff */
[----:B------:R-:W-:Y:S01]  /*17190*/  LEA.HI.X.SX32 R3, R4, R0, 0x1, P1 ;  /* 0x0000000004037211 */ /* 0x000fe200008f0eff */
[----:B------:R-:W-:Y:S01]  /*171a0*/  IMAD R4, R6, 0x4, R8 ;  /* 0x0000000406047824 */ /* 0x000fe200078e0208 */
[C---:B------:R-:W-:Y:S02]  /*171b0*/  LOP3.LUT R6, R13.reuse, 0x10c, R15, 0xfe, !PT ;  /* 0x0000010c0d067812 */ /* 0x040fe400078efe0f */
[----:B-1----:R-:W-:Y:S02]  /*171c0*/  PRMT R5, R14, 0x7632, R5 ;  /* 0x000076320e057816 */ /* 0x002fe40000000005 */
[C-C-:B------:R-:W-:Y:S01]  /*171d0*/  LOP3.LUT R7, R13.reuse, 0x110, R15.reuse, 0xfe, !PT ;  /* 0x000001100d077812 */ /* 0x140fe200078efe0f */
[----:B------:R0:W-:Y:S04]  /*171e0*/  STL [R1], R6 ;  /* 0x0000000601007387 */ /* 0x0001e80000100800 */
[----:B------:R1:W-:Y:S04]  /*171f0*/  @P3 STG.E.U16 [R2.64], R5 ;  /* 0x0000000502003986 */ /* 0x0003e8000c101506 */
[----:B------:R2:W-:Y:S01]  /*17200*/  STL [R1+0x10], R7 ;  /* 0x0000100701007387 */ /* 0x0005e20000100800 */
[----:B0-----:R-:W-:-:S02]  /*17210*/  LOP3.LUT R6, R13, 0x118, R15, 0xfe, !PT ;  /* 0x000001180d067812 */ /* 0x001fc400078efe0f */
[----:B-1----:R-:W-:Y:S02]  /*17220*/  PRMT R3, R10, 0x7632, R3 ;  /* 0x000076320a037816 */ /* 0x002fe40000000003 */
[C-C-:B------:R-:W-:Y:S02]  /*17230*/  LOP3.LUT R10, R13.reuse, 0x114, R15.reuse, 0xfe, !PT ;  /* 0x000001140d0a7812 */ /* 0x140fe400078efe0f */
[----:B--2---:R-:W-:-:S03]  /*17240*/  LOP3.LUT R7, R13, 0x11c, R15, 0xfe, !PT ;  /* 0x0000011c0d077812 */ /* 0x004fc600078efe0f */
[----:B------:R0:W-:Y:S04]  /*17250*/  STL [R1+0x20], R10 ;  /* 0x0000200a01007387 */ /* 0x0001e80000100800 */
[----:B------:R1:W-:Y:S04]  /*17260*/  STL [R1+0x24], R6 ;  /* 0x0000240601007387 */ /* 0x0003e80000100800 */
[----:B------:R2:W-:Y:S01]  /*17270*/  STL [R1+0x30], R7 ;  /* 0x0000300701007387 */ /* 0x0005e20000100800 */
[C-C-:B0-----:R-:W-:Y:S02]  /*17280*/  LOP3.LUT R10, R13.reuse, 0x120, R15.reuse, 0xfe, !PT ;  /* 0x000001200d0a7812 */ /* 0x141fe400078efe0f */
[----:B-1----:R-:W-:-:S03]  /*17290*/  LOP3.LUT R6, R13, 0x124, R15, 0xfe, !PT ;  /* 0x000001240d067812 */ /* 0x002fc600078efe0f */
[----:B------:R-:W-:Y:S01]  /*172a0*/  STL [R1+0x34], R10 ;  /* 0x0000340a01007387 */ /* 0x000fe20000100800 */
[----:B--2---:R-:W-:-:S03]  /*172b0*/  LOP3.LUT R7, R13, 0x128, R15, 0xfe, !PT ;  /* 0x000001280d077812 */ /* 0x004fc600078efe0f */
[----:B------:R0:W-:Y:S04]  /*172c0*/  STL [R1+0x40], R6 ;  /* 0x0000400601007387 */ /* 0x0001e80000100800 */
[----:B------:R1:W-:Y:S01]  /*172d0*/  STL [R1+0x44], R7 ;  /* 0x0000440701007387 */ /* 0x0003e20000100800 */
[C-C-:B0-----:R-:W-:Y:S02]  /*172e0*/  LOP3.LUT R6, R13.reuse, 0x130, R15.reuse, 0xfe, !PT ;  /* 0x000001300d067812 */ /* 0x141fe400078efe0f */
[----:B-1----:R-:W-:-:S03]  /*172f0*/  LOP3.LUT R7, R13, 0x138, R15, 0xfe, !PT ;  /* 0x000001380d077812 */ /* 0x002fc600078efe0f */
[----:B------:R-:W-:Y:S04]  /*17300*/  STL [R1+0x60], R6 ;  /* 0x0000600601007387 */ /* 0x000fe80000100800 */
[----:B------:R0:W-:Y:S01]  /*17310*/  STL [R1+0x70], R7 ;  /* 0x0000700701007387 */ /* 0x0001e20000100800 */
[----:B------:R-:W-:Y:S02]  /*17320*/  PRMT R9, R11, 0x7632, R9 ;  /* 0x000076320b097816 */ /* 0x000fe40000000009 */
[C-C-:B------:R-:W-:Y:S02]  /*17330*/  LOP3.LUT R19, R13.reuse, 0x14c, R15.reuse, 0xfe, !PT ;  /* 0x0000014c0d137812 */ /* 0x140fe400078efe0f */
[C-C-:B------:R-:W-:Y:S02]  /*17340*/  LOP3.LUT R11, R13.reuse, 0x150, R15.reuse, 0xfe, !PT ;  /* 0x000001500d0b7812 */ /* 0x140fe400078efe0f */
[----:B0-----:R-:W-:-:S05]  /*17350*/  LOP3.LUT R7, R13, 0x148, R15, 0xfe, !PT ;  /* 0x000001480d077812 */ /* 0x001fca00078efe0f */
[----:B------:R0:W-:Y:S04]  /*17360*/  STL [R1+0x90], R7 ;  /* 0x0000900701007387 */ /* 0x0001e80000100800 */
[----:B------:R1:W-:Y:S01]  /*17370*/  STL [R1+0x94], R19 ;  /* 0x0000941301007387 */ /* 0x0003e20000100800 */
[----:B0-----:R-:W-:-:S03]  /*17380*/  LOP3.LUT R7, R13, 0x154, R15, 0xfe, !PT ;  /* 0x000001540d077812 */ /* 0x001fc600078efe0f */
[----:B------:R0:W-:Y:S01]  /*17390*/  STL [R1+0xa0], R11 ;  /* 0x0000a00b01007387 */ /* 0x0001e20000100800 */
[----:B-1----:R-:W-:-:S03]  /*173a0*/  LOP3.LUT R19, R13, 0x158, R15, 0xfe, !PT ;  /* 0x000001580d137812 */ /* 0x002fc600078efe0f */
[----:B------:R1:W-:Y:S01]  /*173b0*/  STL [R1+0xa4], R7 ;  /* 0x0000a40701007387 */ /* 0x0003e20000100800 */
[----:B0-----:R-:W-:-:S03]  /*173c0*/  LOP3.LUT R11, R13, 0x15c, R15, 0xfe, !PT ;  /* 0x0000015c0d0b7812 */ /* 0x001fc600078efe0f */
[----:B------:R0:W-:Y:S01]  /*173d0*/  STL [R1+0xb0], R19 ;  /* 0x0000b01301007387 */ /* 0x0001e20000100800 */
[----:B-1----:R-:W-:-:S03]  /*173e0*/  LOP3.LUT R7, R13, 0x160, R15, 0xfe, !PT ;  /* 0x000001600d077812 */ /* 0x002fc600078efe0f */
[----:B------:R1:W-:Y:S04]  /*173f0*/  STL [R1+0xb4], R11 ;  /* 0x0000b40b01007387 */ /* 0x0003e80000100800 */
[----:B------:R2:W-:Y:S01]  /*17400*/  STL [R1+0xb8], R7 ;  /* 0x0000b80701007387 */ /* 0x0005e20000100800 */
[C-C-:B0-----:R-:W-:Y:S02]  /*17410*/  LOP3.LUT R19, R13.reuse, 0x164, R15.reuse, 0xfe, !PT ;  /* 0x000001640d137812 */ /* 0x141fe400078efe0f */
[----:B-1----:R-:W-:-:S03]  /*17420*/  LOP3.LUT R11, R13, 0x168, R15, 0xfe, !PT ;  /* 0x000001680d0b7812 */ /* 0x002fc600078efe0f */
[----:B------:R0:W-:Y:S01]  /*17430*/  STL [R1+0xbc], R19 ;  /* 0x0000bc1301007387 */ /* 0x0001e20000100800 */
[----:B--2---:R-:W-:-:S03]  /*17440*/  LOP3.LUT R7, R13, 0x16c, R15, 0xfe, !PT ;  /* 0x0000016c0d077812 */ /* 0x004fc600078efe0f */
        /* <DEDUP_REMOVED lines=28> */
[----:B------:R-:W-:Y:S01]  /*17610*/  STL [R1+0xf8], R19 ;  /* 0x0000f81301007387 */ /* 0x000fe20000100800 */
[----:B--2---:R-:W-:-:S03]  /*17620*/  LOP3.LUT R7, R13, 0x1a8, R15, 0xfe, !PT ;  /* 0x000001a80d077812 */ /* 0x004fc600078efe0f */
[----:B------:R-:W-:Y:S01]  /*17630*/  STL [R1+0xfc], R11 ;  /* 0x0000fc0b01007387 */ /* 0x000fe20000100800 */
[----:B------:R-:W-:-:S03]  /*17640*/  LEA R24, P1, R8, R28, 0x1 ;  /* 0x0000001c08187211 */ /* 0x000fc600078208ff */
[----:B------:R0:W-:Y:S01]  /*17650*/  STL [R1+0x100], R7 ;  /* 0x0001000701007387 */ /* 0x0001e20000100800 */
[----:B------:R-:W-:Y:S02]  /*17660*/  LEA.HI.X.SX32 R25, R8, R0, 0x1, P1 ;  /* 0x0000000008197211 */ /* 0x000fe400008f0eff */
[C---:B------:R-:W-:Y:S01]  /*17670*/  LEA R26, P1, R4.reuse, R28, 0x1 ;  /* 0x0000001c041a7211 */ /* 0x040fe200078208ff */
[----:B0-----:R-:W0:Y:S03]  /*17680*/  S2R R7, SR_TID.X ;  /* 0x0000000000077919 */ /* 0x001e260000002100 */
[----:B------:R-:W-:Y:S02]  /*17690*/  LEA.HI.X.SX32 R27, R4, R0, 0x1, P1 ;  /* 0x00000000041b7211 */ /* 0x000fe400008f0eff */
[C-C-:B------:R-:W-:Y:S01]  /*176a0*/  LOP3.LUT R19, R13.reuse, 0x1ac, R15.reuse, 0xfe, !PT ;  /* 0x000001ac0d137812 */ /* 0x140fe200078efe0f */
[----:B------:R1:W-:Y:S01]  /*176b0*/  @P4 STG.E.U16 [R24.64], R9 ;  /* 0x0000000918004986 */ /* 0x0003e2000c101506 */
[----:B------:R-:W-:-:S02]  /*176c0*/  LOP3.LUT R2, R13, 0xe4, R15, 0xfe, !PT ;  /* 0x000000e40d027812 */ /* 0x000fc400078efe0f */
[C-C-:B------:R-:W-:Y:S01]  /*176d0*/  LOP3.LUT R8, R13.reuse, 0xf0, R15.reuse, 0xfe, !PT ;  /* 0x000000f00d087812 */ /* 0x140fe200078efe0f */
[----:B------:R2:W-:Y:S01]  /*176e0*/  @P5 STG.E.U16 [R26.64], R3 ;  /* 0x000000031a005986 */ /* 0x0005e2000c101506 */
[C-C-:B------:R-:W-:Y:S02]  /*176f0*/  LOP3.LUT R20, R13.reuse, 0xf4, R15.reuse, 0xfe, !PT ;  /* 0x000000f40d147812 */ /* 0x140fe400078efe0f */
[C-C-:B------:R-:W-:Y:S02]  /*17700*/  LOP3.LUT R12, R13.reuse, 0xf8, R15.reuse, 0xfe, !PT ;  /* 0x000000f80d0c7812 */ /* 0x140fe400078efe0f */
[C-C-:B------:R-:W-:Y:S02]  /*17710*/  LOP3.LUT R16, R13.reuse, 0xfc, R15.reuse, 0xfe, !PT ;  /* 0x000000fc0d107812 */ /* 0x140fe400078efe0f */
[C-C-:B------:R-:W-:Y:S02]  /*17720*/  LOP3.LUT R29, R13.reuse, 0x108, R15.reuse, 0xfe, !PT ;  /* 0x000001080d1d7812 */ /* 0x140fe400078efe0f */
[----:B-1----:R-:W-:-:S02]  /*17730*/  LOP3.LUT R25, R13, 0xe0, R15, 0xfe, !PT ;  /* 0x000000e00d197812 */ /* 0x002fc400078efe0f */
[C-C-:B------:R-:W-:Y:S02]  /*17740*/  LOP3.LUT R24, R13.reuse, 0xec, R15.reuse, 0xfe, !PT ;  /* 0x000000ec0d187812 */ /* 0x140fe400078efe0f */
[C-C-:B--2---:R-:W-:Y:S02]  /*17750*/  LOP3.LUT R3, R13.reuse, 0xe8, R15.reuse, 0xfe, !PT ;  /* 0x000000e80d037812 */ /* 0x144fe400078efe0f */
[C-C-:B------:R-:W-:Y:S02]  /*17760*/  LOP3.LUT R26, R13.reuse, 0x100, R15.reuse, 0xfe, !PT ;  /* 0x000001000d1a7812 */ /* 0x140fe400078efe0f */
[C-C-:B------:R-:W-:Y:S02]  /*17770*/  LOP3.LUT R27, R13.reuse, 0x104, R15.reuse, 0xfe, !PT ;  /* 0x000001040d1b7812 */ /* 0x140fe400078efe0f */
[C-C-:B------:R-:W-:Y:S02]  /*17780*/  LOP3.LUT R10, R13.reuse, 0x12c, R15.reuse, 0xfe, !PT ;  /* 0x0000012c0d0a7812 */ /* 0x140fe400078efe0f */
[----:B------:R-:W-:-:S02]  /*17790*/  LOP3.LUT R14, R13, 0x134, R15, 0xfe, !PT ;  /* 0x000001340d0e7812 */ /* 0x000fc400078efe0f */
[C-C-:B------:R-:W-:Y:S02]  /*177a0*/  LOP3.LUT R18, R13.reuse, 0x13c, R15.reuse, 0xfe, !PT ;  /* 0x0000013c0d127812 */ /* 0x140fe400078efe0f */
[C-C-:B------:R-:W-:Y:S02]  /*177b0*/  LOP3.LUT R6, R13.reuse, 0x140, R15.reuse, 0xfe, !PT ;  /* 0x000001400d067812 */ /* 0x140fe400078efe0f */
[C-C-:B------:R-:W-:Y:S02]  /*177c0*/  LOP3.LUT R22, R13.reuse, 0x144, R15.reuse, 0xfe, !PT ;  /* 0x000001440d167812 */ /* 0x140fe400078efe0f */
[C-C-:B------:R-:W-:Y:S02]  /*177d0*/  LOP3.LUT R11, R13.reuse, 0x1b0, R15.reuse, 0xfe, !PT ;  /* 0x000001b00d0b7812 */ /* 0x140fe400078efe0f */
[----:B------:R-:W-:Y:S01]  /*177e0*/  LOP3.LUT R15, R13, 0x1b4, R15, 0xfe, !PT ;  /* 0x000001b40d0f7812 */ /* 0x000fe200078efe0f */
[----:B------:R-:W-:Y:S04]  /*177f0*/  STL [R1+0x104], R19 ;  /* 0x0001041301007387 */ /* 0x000fe80000100800 */
[----:B------:R-:W-:Y:S04]  /*17800*/  STL [R1+0x614], R11 ;  /* 0x0006140b01007387 */ /* 0x000fe80000100800 */
[----:B------:R0:W-:Y:S02]  /*17810*/  STL [R1+0x618], R15 ;  /* 0x0006180f01007387 */ /* 0x0001e40000100800 */
[----:B0-----:R-:W-:-:S04]  /*17820*/  SHF.R.U32.HI R15, RZ, 0x7, R7 ;  /* 0x00000007ff0f7819 */ /* 0x001fc80000011607 */
[----:B------:R-:W-:-:S04]  /*17830*/  SGXT.U32 R15, R15, 0x2 ;  /* 0x000000020f0f781a */ /* 0x000fc80000000000 */
[C-C-:B------:R-:W-:Y:S02]  /*17840*/  LOP3.LUT R7, R13.reuse, 0x1bc, R15.reuse, 0xfe, !PT ;  /* 0x000001bc0d077812 */ /* 0x140fe400078efe0f */
[C-C-:B------:R-:W-:Y:S02]  /*17850*/  LOP3.LUT R11, R13.reuse, 0x1b8, R15.reuse, 0xfe, !PT ;  /* 0x000001b80d0b7812 */ /* 0x140fe400078efe0f */
[C-C-:B------:R-:W-:Y:S01]  /*17860*/  LOP3.LUT R19, R13.reuse, 0x1c0, R15.reuse, 0xfe, !PT ;  /* 0x000001c00d137812 */ /* 0x140fe200078efe0f */
[----:B------:R0:W-:Y:S04]  /*17870*/  STL [R1+0x61c], R7 ;  /* 0x00061c0701007387 */ /* 0x0001e80000100800 */
[----:B------:R1:W-:Y:S04]  /*17880*/  STL [R1+0x114], R11 ;  /* 0x0001140b01007387 */ /* 0x0003e80000100800 */
[----:B0-----:R-:W2:Y:S04]  /*17890*/  LDL.LU R7, [R1+0x54] ;  /* 0x0000540001077983 */ /* 0x001ea80000300800 */
[----:B------:R0:W-:Y:S01]  /*178a0*/  STL [R1+0x620], R19 ;  /* 0x0006201301007387 */ /* 0x0001e20000100800 */
[----:B-1----:R-:W-:-:S02]  /*178b0*/  LOP3.LUT R11, R13, 0x1cc, R15, 0xfe, !PT ;  /* 0x000001cc0d0b7812 */ /* 0x002fc400078efe0f */
[----:B0-----:R-:W-:-:S05]  /*178c0*/  LOP3.LUT R19, R13, 0x1c8, R15, 0xfe, !PT ;  /* 0x000001c80d137812 */ /* 0x001fca00078efe0f */
[----:B------:R0:W-:Y:S04]  /*178d0*/  STL [R1+0x124], R19 ;  /* 0x0001241301007387 */ /* 0x0001e80000100800 */
[----:B------:R1:W-:Y:S01]  /*178e0*/  STL [R1+0x128], R11 ;  /* 0x0001280b01007387 */ /* 0x0003e20000100800 */
[----:B0-----:R-:W-:-:S03]  /*178f0*/  LOP3.LUT R19, R13, 0x1d0, R15, 0xfe, !PT ;  /* 0x000001d00d137812 */ /* 0x001fc600078efe0f */
[----:B-1----:R-:W3:Y:S04]  /*17900*/  LDL.LU R11, [R1+0x14] ;  /* 0x00001400010b7983 */ /* 0x002ee80000300800 */
[----:B------:R0:W-:Y:S02]  /*17910*/  STL [R1+0x12c], R19 ;  /* 0x00012c1301007387 */ /* 0x0001e40000100800 */
[----:B0-----:R-:W-:-:S05]  /*17920*/  LOP3.LUT R19, R13, 0x1d4, R15, 0xfe, !PT ;  /* 0x000001d40d137812 */ /* 0x001fca00078efe0f */
        /* <DEDUP_REMOVED lines=16> */
[----:B------:R0:W-:Y:S01]  /*17a30*/  STL [R1+0x154], R19 ;  /* 0x0001541301007387 */ /* 0x0001e20000100800 */
[C-C-:B------:R-:W-:Y:S02]  /*17a40*/  LOP3.LUT R23, R13.reuse, 0x1c4, R15.reuse, 0xfe, !PT ;  /* 0x000001c40d177812 */ /* 0x140fe400078efe0f */
[----:B0-----:R-:W-:-:S05]  /*17a50*/  LOP3.LUT R19, R13, 0x1f8, R15, 0xfe, !PT ;  /* 0x000001f80d137812 */ /* 0x001fca00078efe0f */
[----:B------:R0:W-:Y:S02]  /*17a60*/  STL [R1+0x158], R19 ;  /* 0x0001581301007387 */ /* 0x0001e40000100800 */
[----:B0-----:R-:W-:Y:S02]  /*17a70*/  LOP3.LUT R19, R13, 0x1fc, R15, 0xfe, !PT ;  /* 0x000001fc0d137812 */ /* 0x001fe400078efe0f */
[----:B------:R-:W4:Y:S04]  /*17a80*/  LDL.LU R13, [R1+0x638] ;  /* 0x00063800010d7983 */ /* 0x000f280000300800 */
[----:B------:R-:W5:Y:S01]  /*17a90*/  LDL.LU R15, [R1+0x4] ;  /* 0x00000400010f7983 */ /* 0x000f620000300800 */
[----:B------:R-:W-:Y:S01]  /*17aa0*/  ISETP.LT.AND P2, PT, R25, c[0x0][0x17c], !P0 ;  /* 0x00005f0019007a0c */ /* 0x000fe20004741270 */
[----:B------:R-:W-:-:S04]  /*17ab0*/  IMAD.MOV.U32 R25, RZ, RZ, c[0x0][0x198] ;  /* 0x00006600ff197624 */ /* 0x000fc800078e00ff */
[----:B------:R-:W-:Y:S01]  /*17ac0*/  IMAD R4, R25, 0x4, R4 ;  /* 0x0000000419047824 */ /* 0x000fe200078e0204 */
[----:B------:R-:W-:-:S04]  /*17ad0*/  ISETP.LT.AND P5, PT, R2, c[0x0][0x17c], !P0 ;  /* 0x00005f0002007a0c */ /* 0x000fc800047a1270 */
[C---:B------:R-:W-:Y:S02]  /*17ae0*/  LEA R2, P1, R4.reuse, R28, 0x1 ;  /* 0x0000001c04027211 */ /* 0x040fe400078208ff */
[----:B------:R-:W-:Y:S02]  /*17af0*/  ISETP.LT.AND P4, PT, R3, c[0x0][0x17c], !P0 ;  /* 0x00005f0003007a0c */ /* 0x000fe40004781270 */
[----:B------:R-:W-:Y:S01]  /*17b00*/  LEA.HI.X.SX32 R3, R4, R0, 0x1, P1 ;  /* 0x0000000004037211 */ /* 0x000fe200008f0eff */
[----:B------:R-:W-:Y:S01]  /*17b10*/  IMAD R4, R25, 0x4, R4 ;  /* 0x0000000419047824 */ /* 0x000fe200078e0204 */
[----:B------:R-:W-:-:S03]  /*17b20*/  ISETP.LT.AND P3, PT, R24, c[0x0][0x17c], !P0 ;  /* 0x00005f0018007a0c */ /* 0x000fc60004761270 */
[----:B------:R-:W-:Y:S01]  /*17b30*/  IMAD R24, R25, 0x4, R4 ;  /* 0x0000000419187824 */ /* 0x000fe200078e0204 */
[----:B------:R-:W-:Y:S01]  /*17b40*/  ISETP.LT.AND P1, PT, R8, c[0x0][0x17c], !P0 ;  /* 0x00005f0008007a0c */ /* 0x000fe20004721270 */
[----:B------:R-:W-:Y:S01]  /*17b50*/  STL [R1+0x148], R19 ;  /* 0x0001481301007387 */ /* 0x000fe20000100800 */
[----:B--2---:R-:W-:-:S05]  /*17b60*/  PRMT R5, R7, 0x7632, R5 ;  /* 0x0000763207057816 */ /* 0x004fca0000000005 */
[----:B------:R0:W-:Y:S02]  /*17b70*/  @P2 STG.E.U16 [R2.64], R5 ;  /* 0x0000000502002986 */ /* 0x0001e4000c101506 */
[----:B0-----:R-:W-:-:S04]  /*17b80*/  LEA R2, P6, R4, R28, 0x1 ;  /* 0x0000001c04027211 */ /* 0x001fc800078c08ff */
[----:B------:R-:W-:Y:S01]  /*17b90*/  LEA.HI.X.SX32 R3, R4, R0, 0x1, P6 ;  /* 0x0000000004037211 */ /* 0x000fe200030f0eff */
[----:B------:R-:W-:Y:S01]  /*17ba0*/  IMAD R4, R25, 0x4, R24 ;  /* 0x0000000419047824 */ /* 0x000fe200078e0218 */
[----:B------:R-:W-:Y:S02]  /*17bb0*/  LEA R8, P6, R24, R28, 0x1 ;  /* 0x0000001c18087211 */ /* 0x000fe400078c08ff */
[----:B---3--:R-:W-:Y:S02]  /*17bc0*/  PRMT R5, R11, 0x7632, R5 ;  /* 0x000076320b057816 */ /* 0x008fe40000000005 */
[----:B------:R-:W2:Y:S01]  /*17bd0*/  LDL.LU R11, [R1] ;  /* 0x00000000010b7983 */ /* 0x000ea20000300800 */
[----:B------:R-:W-:Y:S02]  /*17be0*/  ISETP.LT.AND P2, PT, R20, c[0x0][0x17c], !P0 ;  /* 0x00005f0014007a0c */ /* 0x000fe40004741270 */
[----:B----4-:R-:W-:Y:S02]  /*17bf0*/  PRMT R13, R9, 0x7632, R13 ;  /* 0x00007632090d7816 */ /* 0x010fe4000000000d */
[----:B------:R-:W-:-:S03]  /*17c00*/  LEA.HI.X.SX32 R9, R24, R0, 0x1, P6 ;  /* 0x0000000018097211 */ /* 0x000fc600030f0eff */
[----:B------:R0:W-:Y:S04]  /*17c10*/  @P5 STG.E.U16 [R2.64], R13 ;  /* 0x0000000d02005986 */ /* 0x0001e8000c101506 */
[----:B------:R1:W-:Y:S01]  /*17c20*/  @P4 STG.E.U16 [R8.64], R5 ;  /* 0x0000000508004986 */ /* 0x0003e2000c101506 */
[C---:B0-----:R-:W-:Y:S02]  /*17c30*/  LEA R2, P6, R4.reuse, R28, 0x1 ;  /* 0x0000001c04027211 */ /* 0x041fe400078c08ff */
[----:B------:R-:W-:Y:S02]  /*17c40*/  PRMT R13, R13, 0x7632, R13 ;  /* 0x000076320d0d7816 */ /* 0x000fe4000000000d */
[----:B------:R-:W-:Y:S01]  /*17c50*/  LEA.HI.X.SX32 R3, R4, R0, 0x1, P6 ;  /* 0x0000000004037211 */ /* 0x000fe200030f0eff */
[----:B-1----:R-:W-:-:S04]  /*17c60*/  IMAD R9, R25, 0x4, R4 ;  /* 0x0000000419097824 */ /* 0x002fc800078e0204 */
[----:B------:R5:W-:Y:S01]  /*17c70*/  @P3 STG.E.U16 [R2.64], R13 ;  /* 0x0000000d02003986 */ /* 0x000be2000c101506 */
[----:B------:R-:W-:Y:S02]  /*17c80*/  LEA R8, P6, R9, R28, 0x1 ;  /* 0x0000001c09087211 */ /* 0x000fe400078c08ff */
[----:B------:R-:W-:Y:S02]  /*17c90*/  ISETP.LT.AND P3, PT, R26, c[0x0][0x17c], !P0 ;  /* 0x00005f001a007a0c */ /* 0x000fe40004761270 */
[----:B------:R-:W3:Y:S01]  /*17ca0*/  LDL.LU R26, [R1+0x10] ;  /* 0x00001000011a7983 */ /* 0x000ee20000300800 */
[----:B------:R-:W-:Y:S01]  /*17cb0*/  ISETP.LT.AND P4, PT, R16, c[0x0][0x17c], !P0 ;  /* 0x00005f0010007a0c */ /* 0x000fe20004781270 */
[----:B------:R-:W-:Y:S01]  /*17cc0*/  IMAD R4, R25, 0x4, R9 ;  /* 0x0000000419047824 */ /* 0x000fe200078e0209 */
[----:B------:R-:W-:Y:S01]  /*17cd0*/  LEA.HI.X.SX32 R9, R9, R0, 0x1, P6 ;  /* 0x0000000009097211 */ /* 0x000fe200030f0eff */
[----:B------:R-:W4:Y:S01]  /*17ce0*/  LDL.LU R16, [R1+0x20] ;  /* 0x0000200001107983 */ /* 0x000f220000300800 */
[----:B-----5:R-:W-:-:S03]  /*17cf0*/  PRMT R13, R15, 0x7632, R13 ;  /* 0x000076320f0d7816 */ /* 0x020fc6000000000d */
[----:B------:R-:W5:Y:S04]  /*17d00*/  LDL.LU R24, [R1+0x24] ;  /* 0x0000240001187983 */ /* 0x000f680000300800 */
[----:B------:R-:W4:Y:S04]  /*17d10*/  LDL.LU R20, [R1+0x30] ;  /* 0x0000300001147983 */ /* 0x000f280000300800 */
[----:B------:R-:W4:Y:S04]  /*17d20*/  LDL.LU R19, [R1+0x68] ;  /* 0x0000680001137983 */ /* 0x000f280000300800 */
[----:B------:R-:W5:Y:S04]  /*17d30*/  LDL.LU R7, [R1+0x78] ;  /* 0x0000780001077983 */ /* 0x000f680000300800 */
[----:B------:R-:W5:Y:S04]  /*17d40*/  LDL.LU R15, [R1+0x88] ;  /* 0x00008800010f7983 */ /* 0x000f680000300800 */
[----:B------:R0:W-:Y:S04]  /*17d50*/  @P1 STG.E.U16 [R8.64], R13 ;  /* 0x0000000d08001986 */ /* 0x0001e8000c101506 */
[----:B0-----:R-:W5:Y:S01]  /*17d60*/  LDL.LU R13, [R1+0x48] ;  /* 0x00004800010d7983 */ /* 0x001f620000300800 */
[----:B------:R-:W-:-:S02]  /*17d70*/  LEA R2, P6, R4, R28, 0x1 ;  /* 0x0000001c04027211 */ /* 0x000fc400078c08ff */
[----:B------:R-:W-:Y:S02]  /*17d80*/  ISETP.LT.AND P5, PT, R12, c[0x0][0x17c], !P0 ;  /* 0x00005f000c007a0c */ /* 0x000fe400047a1270 */
[----:B------:R-:W-:Y:S01]  /*17d90*/  PRMT R12, R5, 0x7632, R12 ;  /* 0x00007632050c7816 */ /* 0x000fe2000000000c */
[----:B------:R-:W-:Y:S01]  /*17da0*/  IMAD R5, R25, 0x4, R4 ;  /* 0x0000000419057824 */ /* 0x000fe200078e0204 */
[----:B------:R-:W-:-:S04]  /*17db0*/  LEA.HI.X.SX32 R3, R4, R0, 0x1, P6 ;  /* 0x0000000004037211 */ /* 0x000fc800030f0eff */
[----:B------:R-:W-:Y:S01]  /*17dc0*/  LEA R4, P6, R5, R28, 0x1 ;  /* 0x0000001c05047211 */ /* 0x000fe200078c08ff */
[----:B------:R0:W-:Y:S01]  /*17dd0*/  @P2 STG.E.U16 [R2.64], R12 ;  /* 0x0000000c02002986 */ /* 0x0001e2000c101506 */
[----:B------:R-:W-:Y:S02]  /*17de0*/  PRMT R17, R17, 0x7632, R17 ;  /* 0x0000763211117816 */ /* 0x000fe40000000011 */
[----:B------:R-:W-:Y:S01]  /*17df0*/  ISETP.LT.AND P1, PT, R27, c[0x0][0x17c], !P0 ;  /* 0x00005f001b007a0c */ /* 0x000fe20004721270 */
[----:B0-----:R-:W-:Y:S01]  /*17e00*/  IMAD R3, R25, 0x4, R5 ;  /* 0x0000000419037824 */ /* 0x001fe200078e0205 */
[----:B------:R-:W-:-:S04]  /*17e10*/  LEA.HI.X.SX32 R5, R5, R0, 0x1, P6 ;  /* 0x0000000005057211 */ /* 0x000fc800030f0eff */
[----:B------:R-:W-:Y:S01]  /*17e20*/  LEA R2, P6, R3, R28, 0x1 ;  /* 0x0000001c03027211 */ /* 0x000fe200078c08ff */
[----:B------:R0:W-:Y:S01]  /*17e30*/  @P5 STG.E.U16 [R4.64], R17 ;  /* 0x0000001104005986 */ /* 0x0001e2000c101506 */
[----:B------:R-:W-:Y:S01]  /*17e40*/  IMAD R8, R25, 0x4, R3 ;  /* 0x0000000419087824 */ /* 0x000fe200078e0203 */
[----:B------:R-:W-:Y:S02]  /*17e50*/  PRMT R21, R21, 0x7632, R21 ;  /* 0x0000763215157816 */ /* 0x000fe40000000015 */
[----:B------:R-:W-:Y:S01]  /*17e60*/  LEA.HI.X.SX32 R3, R3, R0, 0x1, P6 ;  /* 0x0000000003037211 */ /* 0x000fe200030f0eff */
[----:B------:R-:W-:-:S04]  /*17e70*/  IMAD R9, R25, 0x4, R8 ;  /* 0x0000000419097824 */ /* 0x000fc800078e0208 */
[----:B------:R1:W-:Y:S01]  /*17e80*/  @P4 STG.E.U16 [R2.64], R21 ;  /* 0x0000001502004986 */ /* 0x0003e2000c101506 */
[C---:B0-----:R-:W-:Y:S02]  /*17e90*/  LEA R4, P6, R8.reuse, R28, 0x1 ;  /* 0x0000001c08047211 */ /* 0x041fe400078c08ff */
[----:B------:R-:W-:Y:S02]  /*17ea0*/  ISETP.LT.AND P2, PT, R29, c[0x0][0x17c], !P0 ;  /* 0x00005f001d007a0c */ /* 0x000fe40004741270 */
[----:B------:R-:W-:Y:S02]  /*17eb0*/  LEA.HI.X.SX32 R5, R8, R0, 0x1, P6 ;  /* 0x0000000008057211 */ /* 0x000fe400030f0eff */
[----:B-1----:R-:W-:Y:S02]  /*17ec0*/  LEA R2, P6, R9, R28, 0x1 ;  /* 0x0000001c09027211 */ /* 0x002fe400078c08ff */
[----:B--2---:R-:W-:Y:S02]  /*17ed0*/  ISETP.LT.AND P5, PT, R11, c[0x0][0x17c], !P0 ;  /* 0x00005f000b007a0c */ /* 0x004fe400047a1270 */
[----:B------:R-:W2:Y:S04]  /*17ee0*/  LDL.LU R11, [R1+0x34] ;  /* 0x00003400010b7983 */ /* 0x000ea80000300800 */
[----:B------:R-:W2:Y:S04]  /*17ef0*/  LDL.LU R27, [R1+0xa8] ;  /* 0x0000a800011b7983 */ /* 0x000ea80000300800 */
[----:B------:R-:W2:Y:S04]  /*17f00*/  LDL.LU R17, [R1+0x40] ;  /* 0x0000400001117983 */ /* 0x000ea80000300800 */
[----:B------:R-:W2:Y:S01]  /*17f10*/  LDL.LU R21, [R1+0x38] ;  /* 0x0000380001157983 */ /* 0x000ea20000300800 */
[----:B------:R-:W-:-:S02]  /*17f20*/  LEA.HI.X.SX32 R3, R9, R0, 0x1, P6 ;  /* 0x0000000009037211 */ /* 0x000fc400030f0eff */
[----:B---3--:R-:W-:Y:S02]  /*17f30*/  ISETP.LT.AND P4, PT, R26, c[0x0][0x17c], !P0 ;  /* 0x00005f001a007a0c */ /* 0x008fe40004781270 */
[----:B------:R-:W3:Y:S04]  /*17f40*/  LDL.LU R26, [R1+0x44] ;  /* 0x00004400011a7983 */ /* 0x000ee80000300800 */
[----:B------:R-:W3:Y:S04]  /*17f50*/  LDL.LU R29, [R1+0x98] ;  /* 0x00009800011d7983 */ /* 0x000ee80000300800 */
[----:B----4-:R0:W-:Y:S01]  /*17f60*/  @P3 STG.E.U16 [R4.64], R19 ;  /* 0x0000001304003986 */ /* 0x0101e2000c101506 */
[----:B------:R-:W-:-:S03]  /*17f70*/  ISETP.LT.AND P3, PT, R16, c[0x0][0x17c], !P0 ;  /* 0x00005f0010007a0c */ /* 0x000fc60004761270 */
[----:B------:R-:W4:Y:S04]  /*17f80*/  LDL.LU R16, [R1+0x60] ;  /* 0x0000600001107983 */ /* 0x000f280000300800 */
[----:B-----5:R1:W-:Y:S01]  /*17f90*/  @P1 STG.E.U16 [R2.64], R13 ;  /* 0x0000000d02001986 */ /* 0x0203e2000c101506 */
[----:B------:R-:W-:-:S03]  /*17fa0*/  ISETP.LT.AND P1, PT, R24, c[0x0][0x17c], !P0 ;  /* 0x00005f0018007a0c */ /* 0x000fc60004721270 */
[----:B------:R-:W5:Y:S04]  /*17fb0*/  LDL.LU R24, [R1+0x28] ;  /* 0x0000280001187983 */ /* 0x000f680000300800 */
[----:B------:R-:W4:Y:S01]  /*17fc0*/  LDL.LU R12, [R1+0x58] ;  /* 0x00005800010c7983 */ /* 0x000f220000300800 */
[----:B------:R-:W-:-:S04]  /*17fd0*/  IMAD R8, R25, 0x4, R9 ;  /* 0x0000000419087824 */ /* 0x000fc800078e0209 */
[----:B------:R-:W-:Y:S01]  /*17fe0*/  IMAD R9, R25, 0x4, R8 ;  /* 0x0000000419097824 */ /* 0x000fe200078e0208 */
[----:B0-----:R-:W-:-:S04]  /*17ff0*/  LEA R4, P6, R8, R28, 0x1 ;  /* 0x0000001c08047211 */ /* 0x001fc800078c08ff */
[----:B------:R-:W-:Y:S01]  /*18000*/  LEA.HI.X.SX32 R5, R8, R0, 0x1, P6 ;  /* 0x0000000008057211 */ /* 0x000fe200030f0eff */
[----:B------:R-:W-:Y:S01]  /*18010*/  IMAD R8, R25, 0x4, R9 ;  /* 0x0000000419087824 */ /* 0x000fe200078e0209 */
[----:B-1----:R-:W-:-:S03]  /*18020*/  LEA R2, P6, R9, R28, 0x1 ;  /* 0x0000001c09027211 */ /* 0x002fc600078c08ff */
[----:B------:R0:W-:Y:S01]  /*18030*/  @P2 STG.E.U16 [R4.64], R7 ;  /* 0x0000000704002986 */ /* 0x0001e2000c101506 */
[----:B------:R-:W-:Y:S01]  /*18040*/  LEA.HI.X.SX32 R3, R9, R0, 0x1, P6 ;  /* 0x0000000009037211 */ /* 0x000fe200030f0eff */
[----:B------:R-:W-:-:S04]  /*18050*/  IMAD R9, R25, 0x4, R8 ;  /* 0x0000000419097824 */ /* 0x000fc800078e0208 */
[----:B------:R1:W-:Y:S01]  /*18060*/  @P5 STG.E.U16 [R2.64], R15 ;  /* 0x0000000f02005986 */ /* 0x0003e2000c101506 */
[----:B0-----:R-:W-:-:S04]  /*18070*/  LEA R4, P6, R8, R28, 0x1 ;  /* 0x0000001c08047211 */ /* 0x001fc800078c08ff */
[----:B------:R-:W-:Y:S01]  /*18080*/  LEA.HI.X.SX32 R5, R8, R0, 0x1, P6 ;  /* 0x0000000008057211 */ /* 0x000fe200030f0eff */
[----:B------:R-:W-:Y:S01]  /*18090*/  IMAD R8, R25, 0x4, R9 ;  /* 0x0000000419087824 */ /* 0x000fe200078e0209 */
[----:B-1----:R-:W-:-:S04]  /*180a0*/  LEA R2, P6, R9, R28, 0x1 ;  /* 0x0000001c09027211 */ /* 0x002fc800078c08ff */
[----:B------:R-:W-:Y:S01]  /*180b0*/  LEA.HI.X.SX32 R3, R9, R0, 0x1, P6 ;  /* 0x0000000009037211 */ /* 0x000fe200030f0eff */
[----:B------:R-:W-:Y:S01]  /*180c0*/  IMAD R9, R25, 0x4, R8 ;  /* 0x0000000419097824 */ /* 0x000fe200078e0208 */
[----:B------:R-:W-:Y:S02]  /*180d0*/  ISETP.LT.AND P2, PT, R20, c[0x0][0x17c], !P0 ;  /* 0x00005f0014007a0c */ /* 0x000fe40004741270 */
[----:B------:R-:W4:Y:S04]  /*180e0*/  LDL.LU R20, [R1+0x70] ;  /* 0x0000700001147983 */ /* 0x000f280000300800 */
[----:B--2---:R0:W-:Y:S01]  /*180f0*/  @P4 STG.E.U16 [R4.64], R27 ;  /* 0x0000001b04004986 */ /* 0x0041e2000c101506 */
[----:B------:R-:W-:-:S03]  /*18100*/  ISETP.LT.AND P5, PT, R11, c[0x0][0x17c], !P0 ;  /* 0x00005f000b007a0c */ /* 0x000fc600047a1270 */
[----:B------:R-:W2:Y:S04]  /*18110*/  LDL.LU R11, [R1+0x18] ;  /* 0x00001800010b7983 */ /* 0x000ea80000300800 */
[----:B------:R1:W-:Y:S01]  /*18120*/  @P3 STG.E.U16 [R2.64], R21 ;  /* 0x0000001502003986 */ /* 0x0003e2000c101506 */
[----:B0-----:R-:W-:-:S04]  /*18130*/  LEA R4, P6, R8, R28, 0x1 ;  /* 0x0000001c08047211 */ /* 0x001fc800078c08ff */
[----:B------:R-:W-:Y:S01]  /*18140*/  LEA.HI.X.SX32 R5, R8, R0, 0x1, P6 ;  /* 0x0000000008057211 */ /* 0x000fe200030f0eff */
[----:B------:R-:W-:Y:S01]  /*18150*/  IMAD R8, R25, 0x4, R9 ;  /* 0x0000000419087824 */ /* 0x000fe200078e0209 */
[----:B-1----:R-:W-:-:S04]  /*18160*/  LEA R2, P6, R9, R28, 0x1 ;  /* 0x0000001c09027211 */ /* 0x002fc800078c08ff */
[----:B------:R-:W-:Y:S02]  /*18170*/  LEA.HI.X.SX32 R3, R9, R0, 0x1, P6 ;  /* 0x0000000009037211 */ /* 0x000fe400030f0eff */
[----:B---3--:R-:W-:Y:S02]  /*18180*/  ISETP.LT.AND P3, PT, R26, c[0x0][0x17c], !P0 ;  /* 0x00005f001a007a0c */ /* 0x008fe40004761270 */
[----:B------:R-:W3:Y:S04]  /*18190*/  LDL.LU R26, [R1+0x8] ;  /* 0x00000800011a7983 */ /* 0x000ee80000300800 */
[----:B------:R0:W-:Y:S01]  /*181a0*/  @P1 STG.E.U16 [R4.64], R29 ;  /* 0x0000001d04001986 */ /* 0x0001e2000c101506 */
[----:B------:R-:W-:-:S03]  /*181b0*/  ISETP.LT.AND P1, PT, R10, c[0x0][0x17c], !P0 ;  /* 0x00005f000a007a0c */ /* 0x000fc60004721270 */
[----:B------:R-:W2:Y:S01]  /*181c0*/  LDL.LU R10, [R1+0x634] ;  /* 0x00063400010a7983 */ /* 0x000ea20000300800 */
[----:B0-----:R-:W-:-:S04]  /*181d0*/  LEA R4, P6, R8, R28, 0x1 ;  /* 0x0000001c08047211 */ /* 0x001fc800078c08ff */
[----:B------:R-:W-:Y:S01]  /*181e0*/  LEA.HI.X.SX32 R5, R8, R0, 0x1, P6 ;  /* 0x0000000008057211 */ /* 0x000fe200030f0eff */
[----:B-----5:R0:W-:Y:S04]  /*181f0*/  @P2 STG.E.U16 [R2.64], R24 ;  /* 0x0000001802002986 */ /* 0x0201e8000c101506 */
[----:B----4-:R1:W-:Y:S01]  /*18200*/  @P5 STG.E.U16 [R4.64], R12 ;  /* 0x0000000c04005986 */ /* 0x0103e2000c101506 */
[----:B------:R-:W-:-:S03]  /*18210*/  ISETP.LT.AND P5, PT, R14, c[0x0][0x17c], !P0 ;  /* 0x00005f000e007a0c */ /* 0x000fc600047a1270 */
[----:B------:R-:W4:Y:S01]  /*18220*/  LDL.LU R14, [R1+0x630] ;  /* 0x00063000010e7983 */ /* 0x000f220000300800 */
[----:B------:R-:W-:Y:S01]  /*18230*/  IMAD R9, R25, 0x4, R8 ;  /* 0x0000000419097824 */ /* 0x000fe200078e0208 */
[----:B------:R-:W-:-:S03]  /*18240*/  ISETP.LT.AND P4, PT, R17, c[0x0][0x17c], !P0 ;  /* 0x00005f0011007a0c */ /* 0x000fc60004781270 */
[----:B------:R-:W-:Y:S01]  /*18250*/  IMAD R8, R25, 0x4, R9 ;  /* 0x0000000419087824 */ /* 0x000fe200078e0209 */
[----:B0-----:R-:W-:-:S04]  /*18260*/  LEA R2, P6, R9, R28, 0x1 ;  /* 0x0000001c09027211 */ /* 0x001fc800078c08ff */
[----:B------:R-:W-:Y:S01]  /*18270*/  LEA.HI.X.SX32 R3, R9, R0, 0x1, P6 ;  /* 0x0000000009037211 */ /* 0x000fe200030f0eff */
[----:B------:R-:W-:Y:S01]  /*18280*/  IMAD R9, R25, 0x4, R8 ;  /* 0x0000000419097824 */ /* 0x000fe200078e0208 */
[----:B-1----:R-:W-:-:S04]  /*18290*/  LEA R4, P6, R8, R28, 0x1 ;  /* 0x0000001c08047211 */ /* 0x002fc800078c08ff */
[----:B------:R-:W-:Y:S02]  /*182a0*/  LEA.HI.X.SX32 R5, R8, R0, 0x1, P6 ;  /* 0x0000000008057211 */ /* 0x000fe400030f0eff */
[----:B------:R-:W-:Y:S02]  /*182b0*/  ISETP.LT.AND P2, PT, R16, c[0x0][0x17c], !P0 ;  /* 0x00005f0010007a0c */ /* 0x000fe40004741270 */
[----:B------:R-:W5:Y:S04]  /*182c0*/  LDL.LU R16, [R1+0x94] ;  /* 0x0000940001107983 */ /* 0x000f680000300800 */
[----:B--2---:R0:W-:Y:S04]  /*182d0*/  @P4 STG.E.U16 [R2.64], R10 ;  /* 0x0000000a02004986 */ /* 0x0041e8000c101506 */
[----:B------:R1:W-:Y:S01]  /*182e0*/  @P3 STG.E.U16 [R4.64], R11 ;  /* 0x0000000b04003986 */ /* 0x0003e2000c101506 */
[----:B0-----:R-:W-:-:S04]  /*182f0*/  LEA R2, P6, R9, R28, 0x1 ;  /* 0x0000001c09027211 */ /* 0x001fc800078c08ff */
[----:B------:R-:W-:Y:S02]  /*18300*/  LEA.HI.X.SX32 R3, R9, R0, 0x1, P6 ;  /* 0x0000000009037211 */ /* 0x000fe400030f0eff */
[----:B------:R-:W-:Y:S02]  /*18310*/  ISETP.LT.AND P3, PT, R18, c[0x0][0x17c], !P0 ;  /* 0x00005f0012007a0c */ /* 0x000fe40004761270 */
[----:B------:R-:W2:Y:S04]  /*18320*/  LDL.LU R18, [R1+0x62c] ;  /* 0x00062c0001127983 */ /* 0x000ea80000300800 */
[----:B------:R-:W2:Y:S04]  /*18330*/  LDL.LU R17, [R1+0xa4] ;  /* 0x0000a40001117983 */ /* 0x000ea80000300800 */
[----:B----4-:R0:W-:Y:S01]  /*18340*/  @P1 STG.E.U16 [R2.64], R14 ;  /* 0x0000000e02001986 */ /* 0x0101e2000c101506 */
[----:B------:R-:W-:-:S03]  /*18350*/  ISETP.LT.AND P1, PT, R6, c[0x0][0x17c], !P0 ;  /* 0x00005f0006007a0c */ /* 0x000fc60004721270 */
[----:B------:R-:W4:Y:S01]  /*18360*/  LDL.LU R6, [R1+0x628] ;  /* 0x0006280001067983 */ /* 0x000f220000300800 */
[----:B------:R-:W-:-:S04]  /*18370*/  IMAD R8, R25, 0x4, R9 ;  /* 0x0000000419087824 */ /* 0x000fc800078e0209 */
[----:B------:R-:W-:Y:S01]  /*18380*/  IMAD R9, R25, 0x4, R8 ;  /* 0x0000000419097824 */ /* 0x000fe200078e0208 */
[----:B-1----:R-:W-:-:S04]  /*18390*/  LEA R4, P6, R8, R28, 0x1 ;  /* 0x0000001c08047211 */ /* 0x002fc800078c08ff */
[----:B------:R-:W-:Y:S01]  /*183a0*/  LEA.HI.X.SX32 R5, R8, R0, 0x1, P6 ;  /* 0x0000000008057211 */ /* 0x000fe200030f0eff */
[----:B------:R-:W-:Y:S01]  /*183b0*/  IMAD R8, R25, 0x4, R9 ;  /* 0x0000000419087824 */ /* 0x000fe200078e0209 */
[C---:B0-----:R-:W-:Y:S02]  /*183c0*/  LEA R2, P6, R9.reuse, R28, 0x1 ;  /* 0x0000001c09027211 */ /* 0x041fe400078c08ff */
[----:B------:R-:W-:Y:S01]  /*183d0*/  ISETP.LT.AND P4, PT, R20, c[0x0][0x17c], !P0 ;  /* 0x00005f0014007a0c */ /* 0x000fe20004781270 */
[----:B---3--:R0:W-:Y:S01]  /*183e0*/  @P2 STG.E.U16 [R4.64], R26 ;  /* 0x0000001a04002986 */ /* 0x0081e2000c101506 */
[----:B------:R-:W-:Y:S02]  /*183f0*/  LEA.HI.X.SX32 R3, R9, R0, 0x1, P6 ;  /* 0x0000000009037211 */ /* 0x000fe400030f0eff */
[----:B------:R-:W-:Y:S01]  /*18400*/  ISETP.LT.AND P2, PT, R22, c[0x0][0x17c], !P0 ;  /* 0x00005f0016007a0c */ /* 0x000fe20004741270 */
[----:B------:R-:W-:Y:S01]  /*18410*/  IMAD R9, R25, 0x4, R8 ;  /* 0x0000000419097824 */ /* 0x000fe200078e0208 */
[----:B------:R-:W3:Y:S04]  /*18420*/  LDL.LU R22, [R1+0x624] ;  /* 0x0006240001167983 */ /* 0x000ee80000300800 */
[----:B------:R-:W3:Y:S01]  /*18430*/  LDL.LU R20, [R1+0xb0] ;  /* 0x0000b00001147983 */ /* 0x000ee20000300800 */
[----:B0-----:R-:W-:-:S04]  /*18440*/  LEA R4, P6, R8, R28, 0x1 ;  /* 0x0000001c08047211 */ /* 0x001fc800078c08ff */
[----:B------:R-:W-:Y:S02]  /*18450*/  LEA.HI.X.SX32 R5, R8, R0, 0x1, P6 ;  /* 0x0000000008057211 */ /* 0x000fe400030f0eff */
[----:B------:R-:W3:Y:S04]  /*18460*/  LDL.LU R8, [R1+0x90] ;  /* 0x0000900001087983 */ /* 0x000ee80000300800 */
[----:B----4-:R-:W-:Y:S04]  /*18470*/  @P5 STG.E.U16 [R2.64], R6 ;  /* 0x0000000602005986 */ /* 0x010fe8000c101506 */
[----:B--2---:R0:W-:Y:S01]  /*18480*/  @P4 STG.E.U16 [R4.64], R18 ;  /* 0x0000001204004986 */ /* 0x0041e2000c101506 */
[----:B-----5:R-:W-:-:S03]  /*18490*/  ISETP.LT.AND P4, PT, R16, c[0x0][0x17c], !P0 ;  /* 0x00005f0010007a0c */ /* 0x020fc60004781270 */
[----:B------:R-:W2:Y:S04]  /*184a0*/  LDL.LU R16, [R1+0xb8] ;  /* 0x0000b80001107983 */ /* 0x000ea80000300800 */
[----:B0-----:R-:W4:Y:S01]  /*184b0*/  LDL.LU R5, [R1+0xa0] ;  /* 0x0000a00001057983 */ /* 0x001f220000300800 */
[----:B------:R-:W-:-:S04]  /*184c0*/  LEA R2, P6, R9, R28, 0x1 ;  /* 0x0000001c09027211 */ /* 0x000fc800078c08ff */
[----:B------:R-:W-:Y:S02]  /*184d0*/  LEA.HI.X.SX32 R3, R9, R0, 0x1, P6 ;  /* 0x0000000009037211 */ /* 0x000fe400030f0eff */
[----:B---3--:R-:W-:Y:S01]  /*184e0*/  ISETP.LT.AND P5, PT, R8, c[0x0][0x17c], !P0 ;  /* 0x00005f0008007a0c */ /* 0x008fe200047a1270 */
[C---:B------:R-:W-:Y:S02]  /*184f0*/  IMAD R8, R25.reuse, 0x4, R9 ;  /* 0x0000000419087824 */ /* 0x040fe400078e0209 */
[----:B------:R0:W-:Y:S02]  /*18500*/  @P3 STG.E.U16 [R2.64], R22 ;  /* 0x0000001602003986 */ /* 0x0001e4000c101506 */
[----:B------:R-:W-:Y:S01]  /*18510*/  IMAD R9, R25, 0x4, R8 ;  /* 0x0000000419097824 */ /* 0x000fe200078e0208 */
[----:B------:R-:W-:Y:S02]  /*18520*/  LEA R4, P6, R8, R28, 0x1 ;  /* 0x0000001c08047211 */ /* 0x000fe400078c08ff */
[----:B------:R-:W-:-:S02]  /*18530*/  PRMT R10, R19, 0x7632, R10 ;  /* 0x00007632130a7816 */ /* 0x000fc4000000000a */
[----:B------:R-:W3:Y:S01]  /*18540*/  LDL.LU R19, [R1+0x620] ;  /* 0x0006200001137983 */ /* 0x000ee20000300800 */
[----:B------:R-:W-:-:S03]  /*18550*/  PRMT R6, R13, 0x7632, R6 ;  /* 0x000076320d067816 */ /* 0x000fc60000000006 */
[----:B------:R-:W5:Y:S01]  /*18560*/  LDL.LU R13, [R1+0xbc] ;  /* 0x0000bc00010d7983 */ /* 0x000f620000300800 */
[----:B----4-:R-:W-:Y:S02]  /*18570*/  ISETP.LT.AND P3, PT, R5, c[0x0][0x17c], !P0 ;  /* 0x00005f0005007a0c */ /* 0x010fe40004761270 */
[----:B------:R-:W-:Y:S02]  /*18580*/  LEA.HI.X.SX32 R5, R8, R0, 0x1, P6 ;  /* 0x0000000008057211 */ /* 0x000fe400030f0eff */
[----:B0-----:R-:W-:Y:S01]  /*18590*/  LEA R2, P6, R9, R28, 0x1 ;  /* 0x0000001c09027211 */ /* 0x001fe200078c08ff */
[----:B------:R-:W-:-:S03]  /*185a0*/  IMAD R8, R25, 0x4, R9 ;  /* 0x0000000419087824 */ /* 0x000fc600078e0209 */
[----:B------:R-:W-:Y:S02]  /*185b0*/  LEA.HI.X.SX32 R3, R9, R0, 0x1, P6 ;  /* 0x0000000009037211 */ /* 0x000fe400030f0eff */
[----:B------:R-:W4:Y:S04]  /*185c0*/  LDL.LU R9, [R1+0xb4] ;  /* 0x0000b40001097983 */ /* 0x000f280000300800 */
[----:B------:R0:W-:Y:S04]  /*185d0*/  @P1 STG.E.U16 [R4.64], R10 ;  /* 0x0000000a04001986 */ /* 0x0001e8000c101506 */
[----:B------:R1:W-:Y:S01]  /*185e0*/  @P2 STG.E.U16 [R2.64], R6 ;  /* 0x0000000602002986 */ /* 0x0003e2000c101506 */
[----:B------:R-:W-:-:S02]  /*185f0*/  ISETP.LT.AND P1, PT, R17, c[0x0][0x17c], !P0 ;  /* 0x00005f0011007a0c */ /* 0x000fc40004721270 */
[C---:B0-----:R-:W-:Y:S01]  /*18600*/  LEA R4, P6, R8.reuse, R28, 0x1 ;  /* 0x0000001c08047211 */ /* 0x041fe200078c08ff */
[----:B------:R-:W3:Y:S01]  /*18610*/  LDL.LU R17, [R1+0xc0] ;  /* 0x0000c00001117983 */ /* 0x000ee20000300800 */
[----:B-1----:R-:W-:Y:S02]  /*18620*/  IMAD R3, R25, 0x4, R8 ;  /* 0x0000000419037824 */ /* 0x002fe400078e0208 */
[----:B------:R-:W-:Y:S02]  /*18630*/  LEA.HI.X.SX32 R5, R8, R0, 0x1, P6 ;  /* 0x0000000008057211 */ /* 0x000fe400030f0eff */
[----:B------:R-:W-:Y:S02]  /*18640*/  PRMT R6, R7, 0x7632, R6 ;  /* 0x0000763207067816 */ /* 0x000fe40000000006 */
[----:B------:R-:W-:Y:S01]  /*18650*/  LEA R2, P6, R3, R28, 0x1 ;  /* 0x0000001c03027211 */ /* 0x000fe200078c08ff */
[----:B------:R-:W3:Y:S01]  /*18660*/  LDL.LU R7, [R1+0x61c] ;  /* 0x00061c0001077983 */ /* 0x000ee20000300800 */
[----:B------:R-:W-:Y:S01]  /*18670*/  ISETP.LT.AND P2, PT, R20, c[0x0][0x17c], !P0 ;  /* 0x00005f0014007a0c */ /* 0x000fe20004741270 */
[----:B------:R-:W-:-:S02]  /*18680*/  IMAD R8, R25, 0x4, R3 ;  /* 0x0000000419087824 */ /* 0x000fc400078e0203 */
[----:B------:R-:W3:Y:S01]  /*18690*/  LDL.LU R20, [R1+0xc4] ;  /* 0x0000c40001147983 */ /* 0x000ee20000300800 */
[----:B------:R-:W-:Y:S02]  /*186a0*/  LEA.HI.X.SX32 R3, R3, R0, 0x1, P6 ;  /* 0x0000000003037211 */ /* 0x000fe400030f0eff */
[----:B------:R-:W-:Y:S01]  /*186b0*/  PRMT R10, R15, 0x7632, R10 ;  /* 0x000076320f0a7816 */ /* 0x000fe2000000000a */
[----:B------:R0:W-:Y:S04]  /*186c0*/  @P5 STG.E.U16 [R4.64], R6 ;  /* 0x0000000604005986 */ /* 0x0001e8000c101506 */
[----:B------:R-:W3:Y:S04]  /*186d0*/  LDL.LU R15, [R1+0x618] ;  /* 0x00061800010f7983 */ /* 0x000ee80000300800 */
[----:B------:R1:W-:Y:S01]  /*186e0*/  @P4 STG.E.U16 [R2.64], R10 ;  /* 0x0000000a02004986 */ /* 0x0003e2000c101506 */
[----:B--2---:R-:W-:-:S02]  /*186f0*/  ISETP.LT.AND P4, PT, R16, c[0x0][0x17c], !P0 ;  /* 0x00005f0010007a0c */ /* 0x004fc40004781270 */
[----:B0-----:R-:W-:Y:S02]  /*18700*/  PRMT R6, R27, 0x7632, R6 ;  /* 0x000076321b067816 */ /* 0x001fe40000000006 */
[----:B------:R-:W2:Y:S04]  /*18710*/  LDL.LU R27, [R1+0xc8] ;  /* 0x0000c800011b7983 */ /* 0x000ea80000300800 */
[----:B------:R-:W2:Y:S01]  /*18720*/  LDL.LU R16, [R1+0xcc] ;  /* 0x0000cc0001107983 */ /* 0x000ea20000300800 */
[----:B------:R-:W-:-:S04]  /*18730*/  LEA R4, P6, R8, R28, 0x1 ;  /* 0x0000001c08047211 */ /* 0x000fc800078c08ff */
[----:B------:R-:W-:-:S05]  /*18740*/  LEA.HI.X.SX32 R5, R8, R0, 0x1, P6 ;  /* 0x0000000008057211 */ /* 0x000fca00030f0eff */
[----:B------:R0:W-:Y:S01]  /*18750*/  @P3 STG.E.U16 [R4.64], R6 ;  /* 0x0000000604003986 */ /* 0x0001e2000c101506 */
[----:B-1----:R-:W-:Y:S02]  /*18760*/  PRMT R10, R29, 0x7632, R10 ;  /* 0x000076321d0a7816 */ /* 0x002fe4000000000a */
[----:B0-----:R-:W-:Y:S02]  /*18770*/  PRMT R6, R21, 0x7632, R6 ;  /* 0x0000763215067816 */ /* 0x001fe40000000006 */
[----:B-----5:R-:W-:Y:S02]  /*18780*/  ISETP.LT.AND P3, PT, R13, c[0x0][0x17c], !P0 ;  /* 0x00005f000d007a0c */ /* 0x020fe40004761270 */
[----:B------:R-:W5:Y:S01]  /*18790*/  LDL.LU R13, [R1+0xd0] ;  /* 0x0000d000010d7983 */ /* 0x000f620000300800 */
[----:B----4-:R-:W-:Y:S01]  /*187a0*/  ISETP.LT.AND P5, PT, R9, c[0x0][0x17c], !P0 ;  /* 0x00005f0009007a0c */ /* 0x010fe200047a1270 */
[----:B------:R-:W-:-:S04]  /*187b0*/  IMAD R9, R25, 0x4, R8 ;  /* 0x0000000419097824 */ /* 0x000fc800078e0208 */
[----:B------:R-:W-:Y:S01]  /*187c0*/  IMAD R5, R25, 0x4, R9 ;  /* 0x0000000419057824 */ /* 0x000fe200078e0209 */
[----:B------:R-:W-:-:S03]  /*187d0*/  LEA R2, P6, R9, R28, 0x1 ;  /* 0x0000001c09027211 */ /* 0x000fc600078c08ff */
[----:B------:R-:W-:Y:S01]  /*187e0*/  IMAD R8, R25, 0x4, R5 ;  /* 0x0000000419087824 */ /* 0x000fe200078e0205 */
[----:B------:R-:W-:Y:S02]  /*187f0*/  LEA.HI.X.SX32 R3, R9, R0, 0x1, P6 ;  /* 0x0000000009037211 */ /* 0x000fe400030f0eff */
[----:B------:R-:W-:Y:S01]  /*18800*/  LEA R4, P6, R5, R28, 0x1 ;  /* 0x0000001c05047211 */ /* 0x000fe200078c08ff */
[----:B------:R-:W-:Y:S02]  /*18810*/  IMAD R9, R25, 0x4, R8 ;  /* 0x0000000419097824 */ /* 0x000fe400078e0208 */
[----:B------:R0:W-:Y:S01]  /*18820*/  @P1 STG.E.U16 [R2.64], R6 ;  /* 0x0000000602001986 */ /* 0x0001e2000c101506 */
[----:B------:R-:W-:-:S05]  /*18830*/  LEA.HI.X.SX32 R5, R5, R0, 0x1, P6 ;  /* 0x0000000005057211 */ /* 0x000fca00030f0eff */
[----:B------:R1:W-:Y:S01]  /*18840*/  @P2 STG.E.U16 [R4.64], R10 ;  /* 0x0000000a04002986 */ /* 0x0003e2000c101506 */
[----:B0-----:R-:W-:Y:S02]  /*18850*/  LEA R2, P6, R8, R28, 0x1 ;  /* 0x0000001c08027211 */ /* 0x001fe400078c08ff */
[----:B------:R-:W-:Y:S02]  /*18860*/  PRMT R6, R24, 0x7632, R6 ;  /* 0x0000763218067816 */ /* 0x000fe40000000006 */
[----:B------:R-:W-:Y:S01]  /*18870*/  LEA.HI.X.SX32 R3, R8, R0, 0x1, P6 ;  /* 0x0000000008037211 */ /* 0x000fe200030f0eff */
[----:B------:R-:W4:Y:S01]  /*18880*/  LDL.LU R24, [R1+0xd4] ;  /* 0x0000d40001187983 */ /* 0x000f220000300800 */
[C---:B-1----:R-:W-:Y:S02]  /*18890*/  LEA R4, P6, R9.reuse, R28, 0x1 ;  /* 0x0000001c09047211 */ /* 0x042fe400078c08ff */
[----:B---3--:R-:W-:Y:S01]  /*188a0*/  ISETP.LT.AND P2, PT, R20, c[0x0][0x17c], !P0 ;  /* 0x00005f0014007a0c */ /* 0x008fe20004741270 */
[----:B------:R0:W-:Y:S01]  /*188b0*/  @P5 STG.E.U16 [R2.64], R6 ;  /* 0x0000000602005986 */ /* 0x0001e2000c101506 */
[----:B------:R-:W-:-:S03]  /*188c0*/  LEA.HI.X.SX32 R5, R9, R0, 0x1, P6 ;  /* 0x0000000009057211 */ /* 0x000fc600030f0eff */
[----:B------:R-:W3:Y:S01]  /*188d0*/  LDL.LU R20, [R1+0xd8] ;  /* 0x0000d80001147983 */ /* 0x000ee20000300800 */
[----:B0-----:R-:W-:-:S05]  /*188e0*/  PRMT R6, R12, 0x7632, R6 ;  /* 0x000076320c067816 */ /* 0x001fca0000000006 */
[----:B------:R0:W-:Y:S01]  /*188f0*/  @P4 STG.E.U16 [R4.64], R6 ;  /* 0x0000000604004986 */ /* 0x0001e2000c101506 */
[----:B--2---:R-:W-:-:S03]  /*18900*/  ISETP.LT.AND P4, PT, R16, c[0x0][0x17c], !P0 ;  /* 0x00005f0010007a0c */ /* 0x004fc60004781270 */
[----:B------:R-:W2:Y:S01]  /*18910*/  LDL.LU R16, [R1+0xdc] ;  /* 0x0000dc0001107983 */ /* 0x000ea20000300800 */
[----:B0-----:R-:W-:-:S03]  /*18920*/  PRMT R6, R11, 0x7632, R6 ;  /* 0x000076320b067816 */ /* 0x001fc60000000006 */
[----:B------:R-:W2:Y:S01]  /*18930*/  LDL.LU R11, [R1+0xe0] ;  /* 0x0000e000010b7983 */ /* 0x000ea20000300800 */
[----:B------:R-:W-:Y:S01]  /*18940*/  IMAD R3, R25, 0x4, R9 ;  /* 0x0000000419037824 */ /* 0x000fe200078e0209 */
[----:B------:R-:W-:-:S03]  /*18950*/  ISETP.LT.AND P1, PT, R17, c[0x0][0x17c], !P0 ;  /* 0x00005f0011007a0c */ /* 0x000fc60004721270 */
[----:B------:R-:W-:Y:S01]  /*18960*/  IMAD R8, R25, 0x4, R3 ;  /* 0x0000000419087824 */ /* 0x000fe200078e0203 */
[C---:B------:R-:W-:Y:S02]  /*18970*/  LEA R2, P6, R3.reuse, R28, 0x1 ;  /* 0x0000001c03027211 */ /* 0x040fe400078c08ff */
[----:B------:R-:W-:Y:S02]  /*18980*/  PRMT R10, R10, 0x7632, R10 ;  /* 0x000076320a0a7816 */ /* 0x000fe4000000000a */
[----:B------:R-:W-:Y:S01]  /*18990*/  LEA.HI.X.SX32 R3, R3, R0, 0x1, P6 ;  /* 0x0000000003037211 */ /* 0x000fe200030f0eff */
[----:B------:R-:W-:Y:S01]  /*189a0*/  IMAD R9, R25, 0x4, R8 ;  /* 0x0000000419097824 */ /* 0x000fe200078e0208 */
[----:B------:R-:W-:-:S03]  /*189b0*/  LEA R4, P6, R8, R28, 0x1 ;  /* 0x0000001c08047211 */ /* 0x000fc600078c08ff */
[----:B------:R0:W-:Y:S01]  /*189c0*/  @P3 STG.E.U16 [R2.64], R10 ;  /* 0x0000000a02003986 */ /* 0x0001e2000c101506 */
[----:B------:R-:W-:Y:S02]  /*189d0*/  LEA.HI.X.SX32 R5, R8, R0, 0x1, P6 ;  /* 0x0000000008057211 */ /* 0x000fe400030f0eff */
[----:B------:R-:W-:-:S03]  /*189e0*/  PRMT R14, R14, 0x7632, R14 ;  /* 0x000076320e0e7816 */ /* 0x000fc6000000000e */
[----:B------:R1:W-:Y:S01]  /*189f0*/  @P1 STG.E.U16 [R4.64], R6 ;  /* 0x0000000604001986 */ /* 0x0003e2000c101506 */
[----:B------:R-:W-:Y:S02]  /*18a00*/  ISETP.LT.AND P5, PT, R27, c[0x0][0x17c], !P0 ;  /* 0x00005f001b007a0c */ /* 0x000fe400047a1270 */
[----:B0-----:R-:W-:-:S04]  /*18a10*/  LEA R2, P6, R9, R28, 0x1 ;  /* 0x0000001c09027211 */ /* 0x001fc800078c08ff */
[----:B------:R-:W-:Y:S01]  /*18a20*/  LEA.HI.X.SX32 R3, R9, R0, 0x1, P6 ;  /* 0x0000000009037211 */ /* 0x000fe200030f0eff */
[----:B-1----:R-:W-:-:S04]  /*18a30*/  IMAD R5, R25, 0x4, R9 ;  /* 0x0000000419057824 */ /* 0x002fc800078e0209 */
[----:B------:R0:W-:Y:S01]  /*18a40*/  @P2 STG.E.U16 [R2.64], R14 ;  /* 0x0000000e02002986 */ /* 0x0001e2000c101506 */
[----:B------:R-:W-:Y:S01]  /*18a50*/  LEA R4, P6, R5, R28, 0x1 ;  /* 0x0000001c05047211 */ /* 0x000fe200078c08ff */
[----:B------:R-:W-:Y:S01]  /*18a60*/  IMAD R8, R25, 0x4, R5 ;  /* 0x0000000419087824 */ /* 0x000fe200078e0205 */
[----:B------:R-:W-:Y:S02]  /*18a70*/  PRMT R10, R26, 0x7632, R10 ;  /* 0x000076321a0a7816 */ /* 0x000fe4000000000a */
[----:B------:R-:W-:Y:S02]  /*18a80*/  LEA.HI.X.SX32 R5, R5, R0, 0x1, P6 ;  /* 0x0000000005057211 */ /* 0x000fe400030f0eff */
[----:B-----5:R-:W-:-:S03]  /*18a90*/  ISETP.LT.AND P3, PT, R13, c[0x0][0x17c], !P0 ;  /* 0x00005f000d007a0c */ /* 0x020fc60004761270 */
[----:B------:R-:W-:Y:S01]  /*18aa0*/  @P5 STG.E.U16 [R4.64], R10 ;  /* 0x0000000a04005986 */ /* 0x000fe2000c101506 */
[----:B0-----:R-:W-:Y:S02]  /*18ab0*/  LEA R2, P6, R8, R28, 0x1 ;  /* 0x0000001c08027211 */ /* 0x001fe400078c08ff */
[----:B------:R-:W-:Y:S02]  /*18ac0*/  PRMT R9, R6, 0x7632, R9 ;  /* 0x0000763206097816 */ /* 0x000fe40000000009 */
[----:B------:R-:W-:-:S05]  /*18ad0*/  LEA.HI.X.SX32 R3, R8, R0, 0x1, P6 ;  /* 0x0000000008037211 */ /* 0x000fca00030f0eff */
[----:B------:R0:W-:Y:S01]  /*18ae0*/  @P4 STG.E.U16 [R2.64], R9 ;  /* 0x0000000902004986 */ /* 0x0001e2000c101506 */
[----:B----4-:R-:W-:-:S03]  /*18af0*/  ISETP.LT.AND P1, PT, R24, c[0x0][0x17c], !P0 ;  /* 0x00005f0018007a0c */ /* 0x010fc60004721270 */
[----:B------:R-:W4:Y:S01]  /*18b00*/  LDL.LU R24, [R1+0xe4] ;  /* 0x0000e40001187983 */ /* 0x000f220000300800 */
[----:B---3--:R-:W-:-:S03]  /*18b10*/  ISETP.LT.AND P2, PT, R20, c[0x0][0x17c], !P0 ;  /* 0x00005f0014007a0c */ /* 0x008fc60004741270 */
[----:B------:R-:W3:Y:S04]  /*18b20*/  LDL.LU R20, [R1+0xe8] ;  /* 0x0000e80001147983 */ /* 0x000ee80000300800 */
[----:B------:R-:W5:Y:S04]  /*18b30*/  LDL.LU R27, [R1+0x6c] ;  /* 0x00006c00011b7983 */ /* 0x000f680000300800 */
[----:B------:R-:W5:Y:S04]  /*18b40*/  LDL.LU R13, [R1+0x4c] ;  /* 0x00004c00010d7983 */ /* 0x000f680000300800 */
[----:B------:R-:W5:Y:S01]  /*18b50*/  LDL.LU R26, [R1+0xec] ;  /* 0x0000ec00011a7983 */ /* 0x000f620000300800 */
[----:B--2---:R-:W-:-:S03]  /*18b60*/  ISETP.LT.AND P5, PT, R16, c[0x0][0x17c], !P0 ;  /* 0x00005f0010007a0c */ /* 0x004fc600047a1270 */
[----:B------:R-:W2:Y:S01]  /*18b70*/  LDL.LU R16, [R1+0xf0] ;  /* 0x0000f00001107983 */ /* 0x000ea20000300800 */
[----:B------:R-:W-:-:S03]  /*18b80*/  ISETP.LT.AND P4, PT, R11, c[0x0][0x17c], !P0 ;  /* 0x00005f000b007a0c */ /* 0x000fc60004781270 */
[----:B------:R-:W2:Y:S01]  /*18b90*/  LDL R11, [R1+0x7c] ;  /* 0x00007c00010b7983 */ /* 0x000ea20000100800 */
[----:B------:R-:W-:-:S04]  /*18ba0*/  IMAD R6, R25, 0x4, R8 ;  /* 0x0000000419067824 */ /* 0x000fc800078e0208 */
[C---:B0-----:R-:W-:Y:S01]  /*18bb0*/  IMAD R3, R25.reuse, 0x4, R6 ;  /* 0x0000000419037824 */ /* 0x041fe200078e0206 */
[----:B------:R-:W-:Y:S02]  /*18bc0*/  LEA R4, P6, R6, R28, 0x1 ;  /* 0x0000001c06047211 */ /* 0x000fe400078c08ff */
[----:B------:R-:W-:Y:S02]  /*18bd0*/  PRMT R18, R18, 0x7632, R18 ;  /* 0x0000763212127816 */ /* 0x000fe40000000012 */
[----:B------:R-:W-:Y:S01]  /*18be0*/  LEA.HI.X.SX32 R5, R6, R0, 0x1, P6 ;  /* 0x0000000006057211 */ /* 0x000fe200030f0eff */
[----:B------:R-:W-:Y:S01]  /*18bf0*/  IMAD R6, R25, 0x4, R3 ;  /* 0x0000000419067824 */ /* 0x000fe200078e0203 */
[C---:B------:R-:W-:Y:S02]  /*18c00*/  LEA R2, P6, R3.reuse, R28, 0x1 ;  /* 0x0000001c03027211 */ /* 0x040fe400078c08ff */
[----:B------:R-:W-:Y:S01]  /*18c10*/  PRMT R22, R22, 0x7632, R22 ;  /* 0x0000763216167816 */ /* 0x000fe20000000016 */
[----:B------:R0:W-:Y:S01]  /*18c20*/  @P3 STG.E.U16 [R4.64], R18 ;  /* 0x0000001204003986 */ /* 0x0001e2000c101506 */
[----:B------:R-:W-:Y:S01]  /*18c30*/  LEA.HI.X.SX32 R3, R3, R0, 0x1, P6 ;  /* 0x0000000003037211 */ /* 0x000fe200030f0eff */
[----:B------:R-:W-:-:S04]  /*18c40*/  IMAD R8, R25, 0x4, R6 ;  /* 0x0000000419087824 */ /* 0x000fc800078e0206 */
[----:B------:R1:W-:Y:S01]  /*18c50*/  @P1 STG.E.U16 [R2.64], R22 ;  /* 0x0000001602001986 */ /* 0x0003e2000c101506 */
[----:B0-----:R-:W-:-:S03]  /*18c60*/  LEA R4, P6, R6, R28, 0x1 ;  /* 0x0000001c06047211 */ /* 0x001fc600078c08ff */
[----:B------:R-:W2:Y:S01]  /*18c70*/  LDL.LU R18, [R1+0x8c] ;  /* 0x00008c0001127983 */ /* 0x000ea20000300800 */
[----:B------:R-:W-:Y:S01]  /*18c80*/  LEA.HI.X.SX32 R5, R6, R0, 0x1, P6 ;  /* 0x0000000006057211 */ /* 0x000fe200030f0eff */
[----:B------:R-:W-:Y:S01]  /*18c90*/  IMAD R6, R25, 0x4, R8 ;  /* 0x0000000419067824 */ /* 0x000fe200078e0208 */
[----:B-1----:R-:W-:-:S04]  /*18ca0*/  LEA R2, P6, R8, R28, 0x1 ;  /* 0x0000001c08027211 */ /* 0x002fc800078c08ff */
[----:B------:R-:W-:Y:S01]  /*18cb0*/  LEA.HI.X.SX32 R3, R8, R0, 0x1, P6 ;  /* 0x0000000008037211 */ /* 0x000fe200030f0eff */
[----:B------:R-:W-:Y:S01]  /*18cc0*/  IMAD R8, R25, 0x4, R6 ;  /* 0x0000000419087824 */ /* 0x000fe200078e0206 */
[----:B----4-:R-:W-:Y:S02]  /*18cd0*/  ISETP.LT.AND P3, PT, R24, c[0x0][0x17c], !P0 ;  /* 0x00005f0018007a0c */ /* 0x010fe40004761270 */
[----:B------:R-:W4:Y:S04]  /*18ce0*/  LDL.LU R24, [R1+0xf8] ;  /* 0x0000f80001187983 */ /* 0x000f280000300800 */
[----:B------:R-:W4:Y:S01]  /*18cf0*/  LDL.LU R21, [R1+0xac] ;  /* 0x0000ac0001157983 */ /* 0x000f220000300800 */
[----:B---3--:R-:W-:-:S03]  /*18d00*/  ISETP.LT.AND P1, PT, R20, c[0x0][0x17c], !P0 ;  /* 0x00005f0014007a0c */ /* 0x008fc60004721270 */
[----:B------:R-:W3:Y:S04]  /*18d10*/  LDL.LU R22, [R1+0xfc] ;  /* 0x0000fc0001167983 */ /* 0x000ee80000300800 */
[----:B-----5:R0:W-:Y:S04]  /*18d20*/  @P2 STG.E.U16 [R4.64], R27 ;  /* 0x0000001b04002986 */ /* 0x0201e8000c101506 */
[----:B------:R-:W5:Y:S01]  /*18d30*/  LDL.LU R20, [R1+0x100] ;  /* 0x0001000001147983 */ /* 0x000f620000300800 */
[----:B------:R-:W-:-:S03]  /*18d40*/  ISETP.LT.AND P2, PT, R26, c[0x0][0x17c], !P0 ;  /* 0x00005f001a007a0c */ /* 0x000fc60004741270 */
[----:B------:R1:W-:Y:S01]  /*18d50*/  @P5 STG.E.U16 [R2.64], R13 ;  /* 0x0000000d02005986 */ /* 0x0003e2000c101506 */
[----:B0-----:R-:W-:-:S03]  /*18d60*/  LEA R4, P6, R6, R28, 0x1 ;  /* 0x0000001c06047211 */ /* 0x001fc600078c08ff */
[----:B------:R-:W5:Y:S01]  /*18d70*/  LDL.LU R17, [R1+0x3c] ;  /* 0x00003c0001117983 */ /* 0x000f620000300800 */
[----:B------:R-:W-:-:S03]  /*18d80*/  LEA.HI.X.SX32 R5, R6, R0, 0x1, P6 ;  /* 0x0000000006057211 */ /* 0x000fc600030f0eff */
[----:B------:R-:W5:Y:S01]  /*18d90*/  LDL.LU R29, [R1+0x104] ;  /* 0x00010400011d7983 */ /* 0x000f620000300800 */
[----:B--2---:R-:W-:Y:S02]  /*18da0*/  ISETP.LT.AND P5, PT, R16, c[0x0][0x17c], !P0 ;  /* 0x00005f0010007a0c */ /* 0x004fe400047a1270 */
[C---:B-1----:R-:W-:Y:S01]  /*18db0*/  LEA R2, P6, R8.reuse, R28, 0x1 ;  /* 0x0000001c08027211 */ /* 0x042fe200078c08ff */
[----:B------:R-:W2:Y:S01]  /*18dc0*/  LDL.LU R26, [R1+0x9c] ;  /* 0x00009c00011a7983 */ /* 0x000ea20000300800 */
[----:B------:R-:W-:Y:S02]  /*18dd0*/  IMAD R6, R25, 0x4, R8 ;  /* 0x0000000419067824 */ /* 0x000fe400078e0208 */
[----:B------:R-:W-:Y:S01]  /*18de0*/  LEA.HI.X.SX32 R3, R8, R0, 0x1, P6 ;  /* 0x0000000008037211 */ /* 0x000fe200030f0eff */
[----:B------:R-:W2:Y:S04]  /*18df0*/  LDL.LU R16, [R1+0x2c] ;  /* 0x00002c0001107983 */ /* 0x000ea80000300800 */
[----:B------:R-:W2:Y:S04]  /*18e00*/  LDL.LU R12, [R1+0x5c] ;  /* 0x00005c00010c7983 */ /* 0x000ea80000300800 */
[----:B------:R-:W2:Y:S04]  /*18e10*/  LDL.LU R8, [R1+0xf4] ;  /* 0x0000f40001087983 */ /* 0x000ea80000300800 */
[----:B------:R0:W-:Y:S04]  /*18e20*/  @P4 STG.E.U16 [R4.64], R11 ;  /* 0x0000000b04004986 */ /* 0x0001e8000c101506 */
[----:B0-----:R-:W5:Y:S01]  /*18e30*/  LDL.LU R11, [R1+0x614] ;  /* 0x00061400010b7983 */ /* 0x001f620000300800 */
[----:B------:R-:W-:-:S03]  /*18e40*/  LEA R4, P6, R6, R28, 0x1 ;  /* 0x0000001c06047211 */ /* 0x000fc600078c08ff */
[----:B------:R0:W-:Y:S01]  /*18e50*/  @P3 STG.E.U16 [R2.64], R18 ;  /* 0x0000001202003986 */ /* 0x0001e2000c101506 */
[----:B------:R-:W-:-:S05]  /*18e60*/  LEA.HI.X.SX32 R5, R6, R0, 0x1, P6 ;  /* 0x0000000006057211 */ /* 0x000fca00030f0eff */
[----:B----4-:R1:W-:Y:S01]  /*18e70*/  @P1 STG.E.U16 [R4.64], R21 ;  /* 0x0000001504001986 */ /* 0x0103e2000c101506 */
[----:B------:R-:W-:-:S03]  /*18e80*/  ISETP.LT.AND P3, PT, R24, c[0x0][0x17c], !P0 ;  /* 0x00005f0018007a0c */ /* 0x000fc60004761270 */
[----:B------:R-:W4:Y:S01]  /*18e90*/  LDL.LU R24, [R1+0x1c] ;  /* 0x00001c0001187983 */ /* 0x000f220000300800 */
[----:B---3--:R-:W-:Y:S02]  /*18ea0*/  ISETP.LT.AND P1, PT, R22, c[0x0][0x17c], !P0 ;  /* 0x00005f0016007a0c */ /* 0x008fe40004721270 */
[----:B--2---:R-:W-:Y:S01]  /*18eb0*/  ISETP.LT.AND P4, PT, R8, c[0x0][0x17c], !P0 ;  /* 0x00005f0008007a0c */ /* 0x004fe20004781270 */
[----:B------:R-:W-:-:S04]  /*18ec0*/  IMAD R8, R25, 0x4, R6 ;  /* 0x0000000419087824 */ /* 0x000fc800078e0206 */
[----:B------:R-:W-:Y:S01]  /*18ed0*/  IMAD R6, R25, 0x4, R8 ;  /* 0x0000000419067824 */ /* 0x000fe200078e0208 */
[----:B0-----:R-:W-:-:S04]  /*18ee0*/  LEA R2, P6, R8, R28, 0x1 ;  /* 0x0000001c08027211 */ /* 0x001fc800078c08ff */
[----:B------:R-:W-:Y:S01]  /*18ef0*/  LEA.HI.X.SX32 R3, R8, R0, 0x1, P6 ;  /* 0x0000000008037211 */ /* 0x000fe200030f0eff */
[----:B------:R-:W-:Y:S01]  /*18f00*/  IMAD R8, R25, 0x4, R6 ;  /* 0x0000000419087824 */ /* 0x000fe200078e0206 */
[----:B-1----:R-:W-:-:S03]  /*18f10*/  LEA R4, P6, R6, R28, 0x1 ;  /* 0x0000001c06047211 */ /* 0x002fc600078c08ff */
[----:B-----5:R0:W-:Y:S01]  /*18f20*/  @P2 STG.E.U16 [R2.64], R17 ;  /* 0x0000001102002986 */ /* 0x0201e2000c101506 */
[----:B------:R-:W-:Y:S01]  /*18f30*/  LEA.HI.X.SX32 R5, R6, R0, 0x1, P6 ;  /* 0x0000000006057211 */ /* 0x000fe200030f0eff */
[----:B------:R-:W-:Y:S01]  /*18f40*/  IMAD R6, R25, 0x4, R8 ;  /* 0x0000000419067824 */ /* 0x000fe200078e0208 */
[----:B------:R-:W-:Y:S02]  /*18f50*/  ISETP.LT.AND P2, PT, R20, c[0x0][0x17c], !P0 ;  /* 0x00005f0014007a0c */ /* 0x000fe40004741270 */
[----:B------:R-:W2:Y:S01]  /*18f60*/  LDL.LU R20, [R1+0xc] ;  /* 0x00000c0001147983 */ /* 0x000ea20000300800 */
[----:B0-----:R-:W-:-:S04]  /*18f70*/  LEA R2, P6, R8, R28, 0x1 ;  /* 0x0000001c08027211 */ /* 0x001fc800078c08ff */
[----:B------:R-:W-:Y:S01]  /*18f80*/  LEA.HI.X.SX32 R3, R8, R0, 0x1, P6 ;  /* 0x0000000008037211 */ /* 0x000fe200030f0eff */
[----:B------:R0:W-:Y:S04]  /*18f90*/  @P5 STG.E.U16 [R4.64], R26 ;  /* 0x0000001a04005986 */ /* 0x0001e8000c101506 */
[----:B------:R1:W-:Y:S01]  /*18fa0*/  @P4 STG.E.U16 [R2.64], R16 ;  /* 0x0000001002004986 */ /* 0x0003e2000c101506 */
[----:B------:R-:W-:-:S03]  /*18fb0*/  ISETP.LT.AND P4, PT, R11, c[0x0][0x17c], !P0 ;  /* 0x00005f000b007a0c */ /* 0x000fc60004781270 */
[----:B------:R-:W3:Y:S01]  /*18fc0*/  LDL.LU R11, [R1+0x610] ;  /* 0x00061000010b7983 */ /* 0x000ee20000300800 */
[----:B0-----:R-:W-:-:S04]  /*18fd0*/  LEA R4, P6, R6, R28, 0x1 ;  /* 0x0000001c06047211 */ /* 0x001fc800078c08ff */
[----:B------:R-:W-:Y:S02]  /*18fe0*/  LEA.HI.X.SX32 R5, R6, R0, 0x1, P6 ;  /* 0x0000000006057211 */ /* 0x000fe400030f0eff */
[----:B------:R-:W-:Y:S02]  /*18ff0*/  ISETP.LT.AND P5, PT, R29, c[0x0][0x17c], !P0 ;  /* 0x00005f001d007a0c */ /* 0x000fe400047a1270 */
[----:B------:R-:W5:Y:S04]  /*19000*/  LDL.LU R29, [R1+0x124] ;  /* 0x00012400011d7983 */ /* 0x000f680000300800 */
[----:B------:R0:W-:Y:S01]  /*19010*/  @P3 STG.E.U16 [R4.64], R12 ;  /* 0x0000000c04003986 */ /* 0x0001e2000c101506 */
[----:B------:R-:W-:-:S03]  /*19020*/  ISETP.LT.AND P3, PT, R15, c[0x0][0x17c], !P0 ;  /* 0x00005f000f007a0c */ /* 0x000fc60004761270 */
[----:B------:R-:W2:Y:S04]  /*19030*/  LDL.LU R22, [R1+0x128] ;  /* 0x0001280001167983 */ /* 0x000ea80000300800 */
[----:B------:R-:W2:Y:S01]  /*19040*/  LDL.LU R15, [R1+0x60c] ;  /* 0x00060c00010f7983 */ /* 0x000ea20000300800 */
[----:B------:R-:W-:-:S04]  /*19050*/  IMAD R8, R25, 0x4, R6 ;  /* 0x0000000419087824 */ /* 0x000fc800078e0206 */
[----:B------:R-:W-:Y:S01]  /*19060*/  IMAD R6, R25, 0x4, R8 ;  /* 0x0000000419067824 */ /* 0x000fe200078e0208 */
[----:B-1----:R-:W-:-:S04]  /*19070*/  LEA R2, P6, R8, R28, 0x1 ;  /* 0x0000001c08027211 */ /* 0x002fc800078c08ff */
[----:B------:R-:W-:Y:S02]  /*19080*/  LEA.HI.X.SX32 R3, R8, R0, 0x1, P6 ;  /* 0x0000000008037211 */ /* 0x000fe400030f0eff */
[----:B0-----:R-:W-:Y:S01]  /*19090*/  LEA R4, P6, R6, R28, 0x1 ;  /* 0x0000001c06047211 */ /* 0x001fe200078c08ff */
[----:B------:R-:W-:-:S03]  /*190a0*/  IMAD R8, R25, 0x4, R6 ;  /* 0x0000000419087824 */ /* 0x000fc600078e0206 */
[----:B------:R-:W-:Y:S02]  /*190b0*/  LEA.HI.X.SX32 R5, R6, R0, 0x1, P6 ;  /* 0x0000000006057211 */ /* 0x000fe400030f0eff */
[----:B------:R-:W5:Y:S04]  /*190c0*/  LDL.LU R6, [R1+0x114] ;  /* 0x0001140001067983 */ /* 0x000f680000300800 */
[----:B---3--:R0:W-:Y:S04]  /*190d0*/  @P1 STG.E.U16 [R2.64], R11 ;  /* 0x0000000b02001986 */ /* 0x0081e8000c101506 */
[----:B----4-:R1:W-:Y:S01]  /*190e0*/  @P2 STG.E.U16 [R4.64], R24 ;  /* 0x0000001804002986 */ /* 0x0103e2000c101506 */
[----:B0-----:R-:W-:-:S04]  /*190f0*/  LEA R2, P6, R8, R28, 0x1 ;  /* 0x0000001c08027211 */ /* 0x001fc800078c08ff */
[----:B------:R-:W-:Y:S02]  /*19100*/  LEA.HI.X.SX32 R3, R8, R0, 0x1, P6 ;  /* 0x0000000008037211 */ /* 0x000fe400030f0eff */
[----:B------:R-:W-:Y:S02]  /*19110*/  ISETP.LT.AND P2, PT, R7, c[0x0][0x17c], !P0 ;  /* 0x00005f0007007a0c */ /* 0x000fe40004741270 */
[----:B------:R-:W3:Y:S04]  /*19120*/  LDL.LU R7, [R1+0x608] ;  /* 0x0006080001077983 */ /* 0x000ee80000300800 */
[----:B--2---:R0:W-:Y:S01]  /*19130*/  @P5 STG.E.U16 [R2.64], R15 ;  /* 0x0000000f02005986 */ /* 0x0041e2000c101506 */
[----:B------:R-:W-:-:S03]  /*19140*/  ISETP.LT.AND P5, PT, R19, c[0x0][0x17c], !P0 ;  /* 0x00005f0013007a0c */ /* 0x000fc600047a1270 */
[----:B------:R-:W2:Y:S01]  /*19150*/  LDL.LU R19, [R1+0x604] ;  /* 0x0006040001137983 */ /* 0x000ea20000300800 */
[----:B-----5:R-:W-:Y:S01]  /*19160*/  ISETP.LT.AND P1, PT, R6, c[0x0][0x17c], !P0 ;  /* 0x00005f0006007a0c */ /* 0x020fe20004721270 */
[----:B------:R-:W-:-:S04]  /*19170*/  IMAD R6, R25, 0x4, R8 ;  /* 0x0000000419067824 */ /* 0x000fc800078e0208 */
[----:B------:R-:W-:Y:S01]  /*19180*/  IMAD R8, R25, 0x4, R6 ;  /* 0x0000000419087824 */ /* 0x000fe200078e0206 */
[----:B-1----:R-:W-:-:S04]  /*19190*/  LEA R4, P6, R6, R28, 0x1 ;  /* 0x0000001c06047211 */ /* 0x002fc800078c08ff */
[----:B------:R-:W-:Y:S01]  /*191a0*/  LEA.HI.X.SX32 R5, R6, R0, 0x1, P6 ;  /* 0x0000000006057211 */ /* 0x000fe200030f0eff */
[----:B------:R-:W-:Y:S01]  /*191b0*/  IMAD R6, R25, 0x4, R8 ;  /* 0x0000000419067824 */ /* 0x000fe200078e0208 */
[----:B0-----:R-:W-:-:S03]  /*191c0*/  LEA R2, P6, R8, R28, 0x1 ;  /* 0x0000001c08027211 */ /* 0x001fc600078c08ff */
[----:B------:R0:W-:Y:S01]  /*191d0*/  @P4 STG.E.U16 [R4.64], R20 ;  /* 0x0000001404004986 */ /* 0x0001e2000c101506 */
[----:B------:R-:W-:Y:S02]  /*191e0*/  LEA.HI.X.SX32 R3, R8, R0, 0x1, P6 ;  /* 0x0000000008037211 */ /* 0x000fe400030f0eff */
[----:B------:R-:W-:Y:S02]  /*191f0*/  ISETP.LT.AND P4, PT, R23, c[0x0][0x17c], !P0 ;  /* 0x00005f0017007a0c */ /* 0x000fe40004781270 */
[----:B------:R-:W4:Y:S01]  /*19200*/  LDL.LU R23, [R1+0x600] ;  /* 0x0006000001177983 */ /* 0x000f220000300800 */
[----:B0-----:R-:W-:-:S04]  /*19210*/  LEA R4, P6, R6, R28, 0x1 ;  /* 0x0000001c06047211 */ /* 0x001fc800078c08ff */
[----:B------:R-:W-:Y:S01]  /*19220*/  LEA.HI.X.SX32 R5, R6, R0, 0x1, P6 ;  /* 0x0000000006057211 */ /* 0x000fe200030f0eff */
[----:B---3--:R-:W-:Y:S01]  /*19230*/  @P3 STG.E.U16 [R2.64], R7 ;  /* 0x0000000702003986 */ /* 0x008fe2000c101506 */
[----:B------:R-:W-:-:S03]  /*19240*/  ISETP.LT.AND P3, PT, R29, c[0x0][0x17c], !P0 ;  /* 0x00005f001d007a0c */ /* 0x000fc60004761270 */
[----:B------:R-:W3:Y:S04]  /*19250*/  LDL.LU R29, [R1+0x138] ;  /* 0x00013800011d7983 */ /* 0x000ee80000300800 */
[----:B--2---:R0:W-:Y:S01]  /*19260*/  @P1 STG.E.U16 [R4.64], R19 ;  /* 0x0000001304001986 */ /* 0x0041e2000c101506 */
[----:B------:R-:W-:-:S03]  /*19270*/  ISETP.LT.AND P1, PT, R22, c[0x0][0x17c], !P0 ;  /* 0x00005f0016007a0c */ /* 0x000fc60004721270 */
[----:B------:R-:W2:Y:S04]  /*19280*/  LDL.LU R22, [R1+0x13c] ;  /* 0x00013c0001167983 */ /* 0x000ea80000300800 */
[----:B0-----:R-:W5:Y:S01]  /*19290*/  LDL.LU R5, [R1+0x12c] ;  /* 0x00012c0001057983 */ /* 0x001f620000300800 */
[----:B------:R-:W-:-:S05]  /*192a0*/  IMAD R8, R25, 0x4, R6 ;  /* 0x0000000419087824 */ /* 0x000fca00078e0206 */
[----:B------:R-:W-:Y:S01]  /*192b0*/  LEA R2, P6, R8, R28, 0x1 ;  /* 0x0000001c08027211 */ /* 0x000fe200078c08ff */
[----:B------:R-:W-:-:S03]  /*192c0*/  IMAD R6, R25, 0x4, R8 ;  /* 0x0000000419067824 */ /* 0x000fc600078e0208 */
[----:B------:R-:W-:Y:S01]  /*192d0*/  LEA.HI.X.SX32 R3, R8, R0, 0x1, P6 ;  /* 0x0000000008037211 */ /* 0x000fe200030f0eff */
[----:B------:R-:W-:Y:S01]  /*192e0*/  IMAD R8, R25, 0x4, R6 ;  /* 0x0000000419087824 */ /* 0x000fe200078e0206 */
[----:B------:R-:W-:Y:S02]  /*192f0*/  LEA R4, P6, R6, R28, 0x1 ;  /* 0x0000001c06047211 */ /* 0x000fe400078c08ff */
[----:B------:R-:W-:Y:S02]  /*19300*/  PRMT R7, R27, 0x7632, R7 ;  /* 0x000076321b077816 */ /* 0x000fe40000000007 */
[----:B------:R-:W-:Y:S02]  /*19310*/  PRMT R9, R13, 0x7632, R9 ;  /* 0x000076320d097816 */ /* 0x000fe40000000009 */
[----:B------:R-:W2:Y:S04]  /*19320*/  LDL.LU R13, [R1+0x140] ;  /* 0x00014000010d7983 */ /* 0x000ea80000300800 */
[----:B----4-:R0:W-:Y:S04]  /*19330*/  @P2 STG.E.U16 [R2.64], R23 ;  /* 0x0000001702002986 */ /* 0x0101e8000c101506 */
[----:B------:R-:W4:Y:S01]  /*19340*/  LDL.LU R27, [R1+0x144] ;  /* 0x00014400011b7983 */ /* 0x000f220000300800 */
[----:B-----5:R-:W-:-:S02]  /*19350*/  ISETP.LT.AND P2, PT, R5, c[0x0][0x17c], !P0 ;  /* 0x00005f0005007a0c */ /* 0x020fc40004741270 */
[----:B------:R-:W-:Y:S02]  /*19360*/  LEA.HI.X.SX32 R5, R6, R0, 0x1, P6 ;  /* 0x0000000006057211 */ /* 0x000fe400030f0eff */
[C---:B0-----:R-:W-:Y:S01]  /*19370*/  LEA R2, P6, R8.reuse, R28, 0x1 ;  /* 0x0000001c08027211 */ /* 0x041fe200078c08ff */
[----:B------:R-:W-:Y:S02]  /*19380*/  IMAD R6, R25, 0x4, R8 ;  /* 0x0000000419067824 */ /* 0x000fe400078e0208 */
[----:B------:R0:W-:Y:S01]  /*19390*/  @P5 STG.E.U16 [R4.64], R7 ;  /* 0x0000000704005986 */ /* 0x0001e2000c101506 */
[----:B------:R-:W-:-:S03]  /*193a0*/  LEA.HI.X.SX32 R3, R8, R0, 0x1, P6 ;  /* 0x0000000008037211 */ /* 0x000fc600030f0eff */
[----:B------:R-:W5:Y:S04]  /*193b0*/  LDL.LU R8, [R1+0x7c] ;  /* 0x00007c0001087983 */ /* 0x000f680000300800 */
[----:B0-----:R-:W2:Y:S01]  /*193c0*/  LDL.LU R5, [R1+0x130] ;  /* 0x0001300001057983 */ /* 0x001ea20000300800 */
[----:B------:R-:W-:Y:S02]  /*193d0*/  LEA R4, P6, R6, R28, 0x1 ;  /* 0x0000001c06047211 */ /* 0x000fe400078c08ff */
[----:B--2---:R-:W-:Y:S02]  /*193e0*/  ISETP.LT.AND P5, PT, R5, c[0x0][0x17c], !P0 ;  /* 0x00005f0005007a0c */ /* 0x004fe400047a1270 */
[----:B------:R-:W2:Y:S04]  /*193f0*/  LDL.LU R5, [R1+0x134] ;  /* 0x0001340001057983 */ /* 0x000ea80000300800 */
[----:B------:R0:W-:Y:S01]  /*19400*/  @P4 STG.E.U16 [R2.64], R9 ;  /* 0x0000000902004986 */ /* 0x0001e2000c101506 */
[----:B-----5:R-:W-:-:S02]  /*19410*/  PRMT R10, R8, 0x7632, R10 ;  /* 0x00007632080a7816 */ /* 0x020fc4000000000a */
[----:B------:R-:W-:Y:S02]  /*19420*/  PRMT R11, R18, 0x7632, R11 ;  /* 0x00007632120b7816 */ /* 0x000fe4000000000b */
[----:B------:R-:W-:Y:S01]  /*19430*/  PRMT R7, R17, 0x7632, R7 ;  /* 0x0000763211077816 */ /* 0x000fe20000000007 */
[----:B------:R-:W5:Y:S01]  /*19440*/  LDL.LU R18, [R1+0x14c] ;  /* 0x00014c0001127983 */ /* 0x000f620000300800 */
[----:B0-----:R-:W-:Y:S01]  /*19450*/  IMAD R3, R25, 0x4, R6 ;  /* 0x0000000419037824 */ /* 0x001fe200078e0206 */
[----:B--2---:R-:W-:Y:S02]  /*19460*/  ISETP.LT.AND P4, PT, R5, c[0x0][0x17c], !P0 ;  /* 0x00005f0005007a0c */ /* 0x004fe40004781270 */
[----:B------:R-:W-:Y:S01]  /*19470*/  LEA.HI.X.SX32 R5, R6, R0, 0x1, P6 ;  /* 0x0000000006057211 */ /* 0x000fe200030f0eff */
[----:B------:R-:W-:Y:S01]  /*19480*/  IMAD R6, R25, 0x4, R3 ;  /* 0x0000000419067824 */ /* 0x000fe200078e0203 */
[----:B------:R-:W-:-:S03]  /*19490*/  LEA R2, P6, R3, R28, 0x1 ;  /* 0x0000001c03027211 */ /* 0x000fc600078c08ff */
[----:B------:R0:W-:Y:S01]  /*194a0*/  @P3 STG.E.U16 [R4.64], R10 ;  /* 0x0000000a04003986 */ /* 0x0001e2000c101506 */
[----:B------:R-:W-:Y:S01]  /*194b0*/  LEA.HI.X.SX32 R3, R3, R0, 0x1, P6 ;  /* 0x0000000003037211 */ /* 0x000fe200030f0eff */
[----:B------:R-:W-:-:S04]  /*194c0*/  IMAD R8, R25, 0x4, R6 ;  /* 0x0000000419087824 */ /* 0x000fc800078e0206 */
[----:B------:R1:W-:Y:S01]  /*194d0*/  @P1 STG.E.U16 [R2.64], R11 ;  /* 0x0000000b02001986 */ /* 0x0003e2000c101506 */
[----:B0-----:R-:W-:-:S04]  /*194e0*/  LEA R4, P6, R6, R28, 0x1 ;  /* 0x0000001c06047211 */ /* 0x001fc800078c08ff */
[----:B------:R-:W-:Y:S02]  /*194f0*/  LEA.HI.X.SX32 R5, R6, R0, 0x1, P6 ;  /* 0x0000000006057211 */ /* 0x000fe400030f0eff */
[C---:B-1----:R-:W-:Y:S02]  /*19500*/  LEA R2, P6, R8.reuse, R28, 0x1 ;  /* 0x0000001c08027211 */ /* 0x042fe400078c08ff */
[----:B------:R-:W-:Y:S02]  /*19510*/  PRMT R6, R21, 0x7632, R6 ;  /* 0x0000763215067816 */ /* 0x000fe40000000006 */
[----:B------:R-:W-:Y:S01]  /*19520*/  LEA.HI.X.SX32 R3, R8, R0, 0x1, P6 ;  /* 0x0000000008037211 */ /* 0x000fe200030f0eff */
[--C-:B------:R-:W-:Y:S01]  /*19530*/  IMAD R9, R25, 0x4, R8.reuse ;  /* 0x0000000419097824 */ /* 0x100fe200078e0208 */
[----:B---3--:R-:W-:Y:S01]  /*19540*/  ISETP.LT.AND P3, PT, R29, c[0x0][0x17c], !P0 ;  /* 0x00005f001d007a0c */ /* 0x008fe20004761270 */
[----:B------:R0:W-:Y:S01]  /*19550*/  @P2 STG.E.U16 [R4.64], R6 ;  /* 0x0000000604002986 */ /* 0x0001e2000c101506 */
[----:B------:R-:W-:-:S03]  /*19560*/  PRMT R8, R26, 0x7632, R8 ;  /* 0x000076321a087816 */ /* 0x000fc60000000008 */
[----:B------:R1:W-:Y:S01]  /*19570*/  @P5 STG.E.U16 [R2.64], R7 ;  /* 0x0000000702005986 */ /* 0x0003e2000c101506 */
[----:B----4-:R-:W-:-:S03]  /*19580*/  ISETP.LT.AND P5, PT, R27, c[0x0][0x17c], !P0 ;  /* 0x00005f001b007a0c */ /* 0x010fc600047a1270 */
[----:B------:R-:W2:Y:S01]  /*19590*/  LDL.LU R29, [R1+0x150] ;  /* 0x00015000011d7983 */ /* 0x000ea20000300800 */
[----:B------:R-:W-:-:S03]  /*195a0*/  PRMT R10, R16, 0x7632, R10 ;  /* 0x00007632100a7816 */ /* 0x000fc6000000000a */
[----:B------:R-:W3:Y:S04]  /*195b0*/  LDL.LU R27, [R1+0x154] ;  /* 0x00015400011b7983 */ /* 0x000ee80000300800 */
[----:B------:R-:W4:Y:S04]  /*195c0*/  LDL.LU R26, [R1+0x158] ;  /* 0x00015800011a7983 */ /* 0x000f280000300800 */
[----:B------:R-:W4:Y:S01]  /*195d0*/  LDL.LU R16, [R1+0x148] ;  /* 0x0001480001107983 */ /* 0x000f220000300800 */
[----:B------:R-:W-:Y:S01]  /*195e0*/  ISETP.LT.AND P2, PT, R13, c[0x0][0x17c], !P0 ;  /* 0x00005f000d007a0c */ /* 0x000fe20004741270 */
[----:B------:R-:W-:Y:S01]  /*195f0*/  IMAD R13, R25, 0x4, R9 ;  /* 0x00000004190d7824 */ /* 0x000fe200078e0209 */
[----:B0-----:R-:W-:-:S03]  /*19600*/  LEA R4, P6, R9, R28, 0x1 ;  /* 0x0000001c09047211 */ /* 0x001fc600078c08ff */
[----:B------:R-:W-:Y:S01]  /*19610*/  IMAD R21, R25, 0x4, R13 ;  /* 0x0000000419157824 */ /* 0x000fe200078e020d */
[----:B------:R-:W-:-:S03]  /*19620*/  LEA.HI.X.SX32 R5, R9, R0, 0x1, P6 ;  /* 0x0000000009057211 */ /* 0x000fc600030f0eff */
[----:B------:R-:W-:Y:S01]  /*19630*/  IMAD R17, R25, 0x4, R21 ;  /* 0x0000000419117824 */ /* 0x000fe200078e0215 */
[----:B-1----:R-:W-:Y:S02]  /*19640*/  LEA R2, P6, R13, R28, 0x1 ;  /* 0x0000001c0d027211 */ /* 0x002fe400078c08ff */
[----:B------:R-:W-:Y:S01]  /*19650*/  ISETP.LT.AND P1, PT, R22, c[0x0][0x17c], !P0 ;  /* 0x00005f0016007a0c */ /* 0x000fe20004721270 */
[----:B------:R-:W-:Y:S01]  /*19660*/  IMAD R9, R25, 0x4, R17 ;  /* 0x0000000419097824 */ /* 0x000fe200078e0211 */
[----:B------:R-:W-:Y:S01]  /*19670*/  LEA.HI.X.SX32 R3, R13, R0, 0x1, P6 ;  /* 0x000000000d037211 */ /* 0x000fe200030f0eff */
[----:B------:R0:W-:Y:S02]  /*19680*/  @P4 STG.E.U16 [R4.64], R8 ;  /* 0x0000000804004986 */ /* 0x0001e4000c101506 */
[----:B------:R-:W-:Y:S01]  /*19690*/  IMAD R13, R25, 0x4, R9 ;  /* 0x00000004190d7824 */ /* 0x000fe200078e0209 */
[----:B------:R-:W-:Y:S01]  /*196a0*/  PRMT R7, R11, 0x7632, R7 ;  /* 0x000076320b077816 */ /* 0x000fe20000000007 */
[----:B------:R1:W-:Y:S01]  /*196b0*/  @P3 STG.E.U16 [R2.64], R10 ;  /* 0x0000000a02003986 */ /* 0x0003e2000c101506 */
[----:B------:R-:W-:Y:S01]  /*196c0*/  PRMT R6, R12, 0x7632, R6 ;  /* 0x000076320c067816 */ /* 0x000fe20000000006 */
[----:B------:R-:W-:Y:S01]  /*196d0*/  IMAD R11, R25, 0x4, R13 ;  /* 0x00000004190b7824 */ /* 0x000fe200078e020d */
[----:B0-----:R-:W-:-:S04]  /*196e0*/  LEA R4, P6, R21, R28, 0x1 ;  /* 0x0000001c15047211 */ /* 0x001fc800078c08ff */
[----:B------:R-:W-:Y:S02]  /*196f0*/  LEA.HI.X.SX32 R5, R21, R0, 0x1, P6 ;  /* 0x0000000015057211 */ /* 0x000fe400030f0eff */
[----:B-1----:R-:W-:Y:S01]  /*19700*/  LEA R2, P6, R17, R28, 0x1 ;  /* 0x0000001c11027211 */ /* 0x002fe200078c08ff */
[----:B------:R-:W-:Y:S02]  /*19710*/  IMAD R21, R25, 0x4, R11 ;  /* 0x0000000419157824 */ /* 0x000fe400078e020b */
[----:B------:R0:W-:Y:S01]  /*19720*/  @P1 STG.E.U16 [R4.64], R6 ;  /* 0x0000000604001986 */ /* 0x0001e2000c101506 */
[----:B------:R-:W-:Y:S01]  /*19730*/  LEA.HI.X.SX32 R3, R17, R0, 0x1, P6 ;  /* 0x0000000011037211 */ /* 0x000fe200030f0eff */
[----:B------:R-:W-:-:S04]  /*19740*/  IMAD R17, R25, 0x4, R21 ;  /* 0x0000000419117824 */ /* 0x000fc800078e0215 */
[----:B------:R1:W-:Y:S01]  /*19750*/  @P2 STG.E.U16 [R2.64], R7 ;  /* 0x0000000702002986 */ /* 0x0003e2000c101506 */
[----:B------:R-:W-:Y:S01]  /*19760*/  IMAD R25, R25, 0x4, R17 ;  /* 0x0000000419197824 */ /* 0x000fe200078e0211 */
[----:B0-----:R-:W-:-:S04]  /*19770*/  LEA R4, P1, R9, R28, 0x1 ;  /* 0x0000001c09047211 */ /* 0x001fc800078208ff */
[----:B------:R-:W-:Y:S02]  /*19780*/  LEA.HI.X.SX32 R5, R9, R0, 0x1, P1 ;  /* 0x0000000009057211 */ /* 0x000fe400008f0eff */
[-C--:B-1----:R-:W-:Y:S02]  /*19790*/  LEA R2, P1, R11, R28.reuse, 0x1 ;  /* 0x0000001c0b027211 */ /* 0x082fe400078208ff */
[-C--:B------:R-:W-:Y:S02]  /*197a0*/  LEA R8, P2, R13, R28.reuse, 0x1 ;  /* 0x0000001c0d087211 */ /* 0x080fe400078408ff */
[----:B------:R-:W-:Y:S02]  /*197b0*/  LEA R12, P6, R21, R28, 0x1 ;  /* 0x0000001c150c7211 */ /* 0x000fe400078c08ff */
[----:B------:R-:W-:Y:S02]  /*197c0*/  LEA.HI.X.SX32 R3, R11, R0, 0x1, P1 ;  /* 0x000000000b037211 */ /* 0x000fe400008f0eff */
[----:B------:R-:W-:-:S02]  /*197d0*/  LEA R10, P1, R25, R28, 0x1 ;  /* 0x0000001c190a7211 */ /* 0x000fc400078208ff */
[----:B-----5:R-:W-:Y:S02]  /*197e0*/  ISETP.LT.AND P4, PT, R18, c[0x0][0x17c], !P0 ;  /* 0x00005f0012007a0c */ /* 0x020fe40004781270 */
[-C--:B------:R-:W-:Y:S02]  /*197f0*/  LEA.HI.X.SX32 R9, R13, R0.reuse, 0x1, P2 ;  /* 0x000000000d097211 */ /* 0x080fe400010f0eff */
[----:B------:R-:W-:Y:S02]  /*19800*/  LEA.HI.X.SX32 R13, R21, R0, 0x1, P6 ;  /* 0x00000000150d7211 */ /* 0x000fe400030f0eff */
[----:B------:R-:W-:Y:S02]  /*19810*/  LEA R28, P6, R17, R28, 0x1 ;  /* 0x0000001c111c7211 */ /* 0x000fe400078c08ff */
[----:B------:R-:W-:Y:S02]  /*19820*/  LEA.HI.X.SX32 R11, R25, R0, 0x1, P1 ;  /* 0x00000000190b7211 */ /* 0x000fe400008f0eff */
[----:B------:R-:W-:-:S02]  /*19830*/  PRMT R15, R15, 0x7632, R15 ;  /* 0x000076320f0f7816 */ /* 0x000fc4000000000f */
[----:B------:R-:W-:Y:S02]  /*19840*/  PRMT R6, R20, 0x7632, R6 ;  /* 0x0000763214067816 */ /* 0x000fe40000000006 */
[----:B------:R-:W-:Y:S02]  /*19850*/  PRMT R7, R7, 0x7632, R7 ;  /* 0x0000763207077816 */ /* 0x000fe40000000007 */
[----:B------:R-:W-:Y:S02]  /*19860*/  PRMT R14, R19, 0x7632, R14 ;  /* 0x00007632130e7816 */ /* 0x000fe4000000000e */
[----:B--2---:R-:W-:Y:S02]  /*19870*/  ISETP.LT.AND P3, PT, R29, c[0x0][0x17c], !P0 ;  /* 0x00005f001d007a0c */ /* 0x004fe40004761270 */
[----:B---3--:R-:W-:Y:S02]  /*19880*/  ISETP.LT.AND P2, PT, R27, c[0x0][0x17c], !P0 ;  /* 0x00005f001b007a0c */ /* 0x008fe40004741270 */
[----:B----4-:R-:W-:-:S02]  /*19890*/  ISETP.LT.AND P1, PT, R26, c[0x0][0x17c], !P0 ;  /* 0x00005f001a007a0c */ /* 0x010fc40004721270 */
[----:B------:R-:W-:Y:S02]  /*198a0*/  LEA.HI.X.SX32 R29, R17, R0, 0x1, P6 ;  /* 0x00000000111d7211 */ /* 0x000fe400030f0eff */
[----:B------:R-:W-:Y:S02]  /*198b0*/  ISETP.LT.AND P0, PT, R16, c[0x0][0x17c], !P0 ;  /* 0x00005f0010007a0c */ /* 0x000fe40004701270 */
[----:B------:R-:W-:-:S05]  /*198c0*/  PRMT R0, R24, 0x7632, R0 ;  /* 0x0000763218007816 */ /* 0x000fca0000000000 */
[----:B------:R0:W-:Y:S04]  /*198d0*/  @P5 STG.E.U16 [R4.64], R0 ;  /* 0x0000000004005986 */ /* 0x0001e8000c101506 */
[----:B------:R0:W-:Y:S04]  /*198e0*/  @P4 STG.E.U16 [R8.64], R15 ;  /* 0x0000000f08004986 */ /* 0x0001e8000c101506 */
[----:B------:R0:W-:Y:S04]  /*198f0*/  @P3 STG.E.U16 [R2.64], R6 ;  /* 0x0000000602003986 */ /* 0x0001e8000c101506 */
[----:B------:R0:W-:Y:S04]  /*19900*/  @P2 STG.E.U16 [R12.64], R7 ;  /* 0x000000070c002986 */ /* 0x0001e8000c101506 */
[----:B------:R0:W-:Y:S01]  /*19910*/  @P1 STG.E.U16 [R28.64], R14 ;  /* 0x0000000e1c001986 */ /* 0x0001e2000c101506 */
[----:B------:R-:W-:Y:S05]  /*19920*/  @!P0 EXIT ;  /* 0x000000000000894d */ /* 0x000fea0003800000 */
[----:B0-----:R-:W-:-:S05]  /*19930*/  PRMT R5, R23, 0x7632, R5 ;  /* 0x0000763217057816 */ /* 0x001fca0000000005 */
[----:B------:R-:W-:Y:S01]  /*19940*/  STG.E.U16 [R10.64], R5 ;  /* 0x000000050a007986 */ /* 0x000fe2000c101506 */
[----:B------:R-:W-:Y:S05]  /*19950*/  EXIT ;  /* 0x000000000000794d */ /* 0x000fea0003800000 */
.L_x_4:
[----:B------:R-:W-:-:S00]  /*19960*/  BRA `(.L_x_4) ;  /* 0xfffffff000007947 */ /* 0x000fc0000383ffff */
[----:B------:R-:W-:-:S00]  /*19970*/  NOP ;  /* 0x0000000000007918 */ /* 0x000fc00000000000 */
        /* <DEDUP_REMOVED lines=8> */
.L_x_5:


//--------------------- .nv.shared.matmul_kernel  --------------------------
	.section	.nv.shared.matmul_kernel,"aw",@nobits
	.sectionflags	@""
	.align	16
